//
// Generated by NVIDIA NVVM Compiler
//
// Compiler Build ID: CL-36424714
// Cuda compilation tools, release 13.0, V13.0.88
// Based on NVVM 20.0.0
//

.version 9.0
.target sm_100
.address_size 64

	// .globl	_Z21render_braille_kernelPKhjjjiiiihhPhS1_S1_

.visible .entry _Z21render_braille_kernelPKhjjjiiiihhPhS1_S1_(
	.param .u64 .ptr .align 1 _Z21render_braille_kernelPKhjjjiiiihhPhS1_S1__param_0,
	.param .u32 _Z21render_braille_kernelPKhjjjiiiihhPhS1_S1__param_1,
	.param .u32 _Z21render_braille_kernelPKhjjjiiiihhPhS1_S1__param_2,
	.param .u32 _Z21render_braille_kernelPKhjjjiiiihhPhS1_S1__param_3,
	.param .u32 _Z21render_braille_kernelPKhjjjiiiihhPhS1_S1__param_4,
	.param .u32 _Z21render_braille_kernelPKhjjjiiiihhPhS1_S1__param_5,
	.param .u32 _Z21render_braille_kernelPKhjjjiiiihhPhS1_S1__param_6,
	.param .u32 _Z21render_braille_kernelPKhjjjiiiihhPhS1_S1__param_7,
	.param .u8 _Z21render_braille_kernelPKhjjjiiiihhPhS1_S1__param_8,
	.param .u8 _Z21render_braille_kernelPKhjjjiiiihhPhS1_S1__param_9,
	.param .u64 .ptr .align 1 _Z21render_braille_kernelPKhjjjiiiihhPhS1_S1__param_10,
	.param .u64 .ptr .align 1 _Z21render_braille_kernelPKhjjjiiiihhPhS1_S1__param_11,
	.param .u64 .ptr .align 1 _Z21render_braille_kernelPKhjjjiiiihhPhS1_S1__param_12
)
{
	.local .align 16 .b8 	__local_depot0[2800];
	.reg .b64 	%SP;
	.reg .b64 	%SPL;
	.reg .pred 	%p<1036>;
	.reg .b16 	%rs<1609>;
	.reg .b32 	%r<8478>;
	.reg .b32 	%f<17>;
	.reg .b64 	%rd<3588>;
	.reg .b64 	%fd<3344>;

	mov.u64 	%SPL, __local_depot0;
	ld.param.u64 	%rd164, [_Z21render_braille_kernelPKhjjjiiiihhPhS1_S1__param_0];
	ld.param.u32 	%r1756, [_Z21render_braille_kernelPKhjjjiiiihhPhS1_S1__param_6];
	ld.param.u32 	%r1758, [_Z21render_braille_kernelPKhjjjiiiihhPhS1_S1__param_7];
	cvta.to.global.u64 	%rd1, %rd164;
	add.u64 	%rd2, %SPL, 0;
	add.u64 	%rd3, %SPL, 800;
	add.u64 	%rd4, %SPL, 1600;
	add.u64 	%rd5, %SPL, 2400;
	add.u64 	%rd6, %SPL, 2600;
	mov.u32 	%r1759, %ctaid.x;
	mov.u32 	%r1760, %ntid.x;
	mov.u32 	%r1761, %tid.x;
	mad.lo.s32 	%r1, %r1759, %r1760, %r1761;
	mov.u32 	%r1762, %ctaid.y;
	mov.u32 	%r1763, %ntid.y;
	mov.u32 	%r1764, %tid.y;
	mad.lo.s32 	%r1765, %r1762, %r1763, %r1764;
	setp.ge.s32 	%p7, %r1, %r1756;
	setp.ge.s32 	%p8, %r1765, %r1758;
	or.pred  	%p9, %p7, %p8;
	@%p9 bra 	$L__BB0_775;
	ld.param.u8 	%rs1460, [_Z21render_braille_kernelPKhjjjiiiihhPhS1_S1__param_8];
	setp.gt.u16 	%p10, %rs1460, 94;
	mov.b32 	%r7975, 1;
	@%p10 bra 	$L__BB0_4;
	ld.param.u8 	%rs1461, [_Z21render_braille_kernelPKhjjjiiiihhPhS1_S1__param_8];
	setp.gt.u16 	%p11, %rs1461, 79;
	mov.b32 	%r7975, 2;
	@%p11 bra 	$L__BB0_4;
	ld.param.u8 	%rs1462, [_Z21render_braille_kernelPKhjjjiiiihhPhS1_S1__param_8];
	setp.gt.u16 	%p12, %rs1462, 59;
	setp.gt.u16 	%p13, %rs1462, 39;
	selp.b32 	%r1768, 4, 2, %p13;
	selp.b32 	%r7975, 3, %r1768, %p12;
$L__BB0_4:
	ld.param.u32 	%r7770, [_Z21render_braille_kernelPKhjjjiiiihhPhS1_S1__param_5];
	ld.param.u32 	%r7679, [_Z21render_braille_kernelPKhjjjiiiihhPhS1_S1__param_4];
	ld.param.u32 	%r7169, [_Z21render_braille_kernelPKhjjjiiiihhPhS1_S1__param_2];
	ld.param.u32 	%r7076, [_Z21render_braille_kernelPKhjjjiiiihhPhS1_S1__param_1];
	shr.u32 	%r5, %r7975, 1;
	add.s32 	%r6, %r7076, -1;
	add.s32 	%r7, %r7169, -1;
	cvt.rn.f64.u32 	%fd326, %r7975;
	mul.f64 	%fd1, %fd326, 0d3FE0000000000000;
	mul.f64 	%fd327, %fd326, 0d3FD999999999999A;
	add.f64 	%fd328, %fd327, %fd327;
	mul.f64 	%fd2, %fd327, %fd328;
	mul.lo.s32 	%r1770, %r1, %r7076;
	shl.b32 	%r8, %r1770, 1;
	div.u32 	%r1771, %r8, %r7679;
	mul.lo.s32 	%r1772, %r1765, %r7169;
	shl.b32 	%r9, %r1772, 2;
	div.u32 	%r1773, %r9, %r7770;
	sub.s32 	%r10, %r1771, %r5;
	sub.s32 	%r11, %r1773, %r5;
	mov.f64 	%fd3211, 0d0000000000000000;
	mov.b32 	%r7976, 0;
	mov.u32 	%r7981, %r7976;
	mov.u32 	%r7982, %r7976;
	mov.u32 	%r7983, %r7976;
$L__BB0_5:
	ld.param.u32 	%r7343, [_Z21render_braille_kernelPKhjjjiiiihhPhS1_S1__param_3];
	add.s32 	%r1775, %r11, %r7976;
	max.s32 	%r1776, %r1775, 0;
	min.s32 	%r1777, %r1776, %r7;
	mul.lo.s32 	%r1778, %r1777, %r7343;
	cvt.u64.u32 	%rd7, %r1778;
	cvt.rn.f64.u32 	%fd329, %r7976;
	sub.f64 	%fd330, %fd329, %fd1;
	mul.f64 	%fd4, %fd330, %fd330;
	mov.b32 	%r7980, 0;
$L__BB0_6:
	add.s32 	%r1779, %r10, %r7980;
	max.s32 	%r1780, %r1779, 0;
	min.s32 	%r1781, %r1780, %r6;
	shl.b32 	%r1782, %r1781, 2;
	cvt.s64.s32 	%rd173, %r1782;
	add.s64 	%rd174, %rd173, %rd7;
	add.s64 	%rd175, %rd1, %rd174;
	ld.global.u8 	%rs1, [%rd175];
	ld.global.u8 	%rs2, [%rd175+1];
	ld.global.u8 	%rs3, [%rd175+2];
	cvt.rn.f64.u32 	%fd331, %r7980;
	sub.f64 	%fd332, %fd331, %fd1;
	fma.rn.f64 	%fd333, %fd332, %fd332, %fd4;
	neg.f64 	%fd334, %fd333;
	div.rn.f64 	%fd6, %fd334, %fd2;
	fma.rn.f64 	%fd335, %fd6, 0d3FF71547652B82FE, 0d4338000000000000;
	{
	.reg .b32 %temp; 
	mov.b64 	{%r20, %temp}, %fd335;
	}
	mov.f64 	%fd336, 0dC338000000000000;
	add.rn.f64 	%fd337, %fd335, %fd336;
	fma.rn.f64 	%fd338, %fd337, 0dBFE62E42FEFA39EF, %fd6;
	fma.rn.f64 	%fd339, %fd337, 0dBC7ABC9E3B39803F, %fd338;
	fma.rn.f64 	%fd340, %fd339, 0d3E5ADE1569CE2BDF, 0d3E928AF3FCA213EA;
	fma.rn.f64 	%fd341, %fd340, %fd339, 0d3EC71DEE62401315;
	fma.rn.f64 	%fd342, %fd341, %fd339, 0d3EFA01997C89EB71;
	fma.rn.f64 	%fd343, %fd342, %fd339, 0d3F2A01A014761F65;
	fma.rn.f64 	%fd344, %fd343, %fd339, 0d3F56C16C1852B7AF;
	fma.rn.f64 	%fd345, %fd344, %fd339, 0d3F81111111122322;
	fma.rn.f64 	%fd346, %fd345, %fd339, 0d3FA55555555502A1;
	fma.rn.f64 	%fd347, %fd346, %fd339, 0d3FC5555555555511;
	fma.rn.f64 	%fd348, %fd347, %fd339, 0d3FE000000000000B;
	fma.rn.f64 	%fd349, %fd348, %fd339, 0d3FF0000000000000;
	fma.rn.f64 	%fd350, %fd349, %fd339, 0d3FF0000000000000;
	{
	.reg .b32 %temp; 
	mov.b64 	{%r21, %temp}, %fd350;
	}
	{
	.reg .b32 %temp; 
	mov.b64 	{%temp, %r22}, %fd350;
	}
	shl.b32 	%r1783, %r20, 20;
	add.s32 	%r1784, %r1783, %r22;
	mov.b64 	%fd3212, {%r21, %r1784};
	{
	.reg .b32 %temp; 
	mov.b64 	{%temp, %r1785}, %fd6;
	}
	mov.b32 	%f9, %r1785;
	abs.f32 	%f1, %f9;
	setp.lt.f32 	%p14, %f1, 0f4086232B;
	@%p14 bra 	$L__BB0_9;
	setp.lt.f64 	%p15, %fd6, 0d0000000000000000;
	add.f64 	%fd351, %fd6, 0d7FF0000000000000;
	selp.f64 	%fd3212, 0d0000000000000000, %fd351, %p15;
	setp.geu.f32 	%p16, %f1, 0f40874800;
	@%p16 bra 	$L__BB0_9;
	shr.u32 	%r1786, %r20, 31;
	add.s32 	%r1787, %r20, %r1786;
	shr.s32 	%r1788, %r1787, 1;
	shl.b32 	%r1789, %r1788, 20;
	add.s32 	%r1790, %r22, %r1789;
	mov.b64 	%fd352, {%r21, %r1790};
	sub.s32 	%r1791, %r20, %r1788;
	shl.b32 	%r1792, %r1791, 20;
	add.s32 	%r1793, %r1792, 1072693248;
	mov.b32 	%r1794, 0;
	mov.b64 	%fd353, {%r1794, %r1793};
	mul.f64 	%fd3212, %fd353, %fd352;
$L__BB0_9:
	cvt.rn.f64.u16 	%fd354, %rs3;
	cvt.rn.f64.u32 	%fd355, %r7983;
	fma.rn.f64 	%fd356, %fd3212, %fd354, %fd355;
	cvt.rzi.u32.f64 	%r7983, %fd356;
	cvt.rn.f64.u16 	%fd357, %rs2;
	cvt.rn.f64.u32 	%fd358, %r7982;
	fma.rn.f64 	%fd359, %fd3212, %fd357, %fd358;
	cvt.rzi.u32.f64 	%r7982, %fd359;
	cvt.rn.f64.u16 	%fd360, %rs1;
	cvt.rn.f64.u32 	%fd361, %r7981;
	fma.rn.f64 	%fd362, %fd3212, %fd360, %fd361;
	cvt.rzi.u32.f64 	%r7981, %fd362;
	add.f64 	%fd3211, %fd3211, %fd3212;
	add.s32 	%r7980, %r7980, 1;
	setp.ne.s32 	%p17, %r7980, %r7975;
	@%p17 bra 	$L__BB0_6;
	add.s32 	%r7976, %r7976, 1;
	setp.ne.s32 	%p18, %r7976, %r7975;
	@%p18 bra 	$L__BB0_5;
	ld.param.u32 	%r7771, [_Z21render_braille_kernelPKhjjjiiiihhPhS1_S1__param_5];
	ld.param.u32 	%r7170, [_Z21render_braille_kernelPKhjjjiiiihhPhS1_S1__param_2];
	cvt.rn.f64.u32 	%fd364, %r7983;
	div.rn.f64 	%fd365, %fd364, %fd3211;
	cvt.rzi.u32.f64 	%r28, %fd365;
	cvt.u16.u32 	%rs76, %r28;
	and.b16  	%rs77, %rs76, 255;
	cvt.rn.f64.u32 	%fd366, %r7982;
	div.rn.f64 	%fd367, %fd366, %fd3211;
	cvt.rzi.u32.f64 	%r29, %fd367;
	cvt.u16.u32 	%rs78, %r29;
	and.b16  	%rs79, %rs78, 255;
	cvt.rn.f64.u32 	%fd368, %r7981;
	div.rn.f64 	%fd369, %fd368, %fd3211;
	cvt.rzi.u32.f64 	%r30, %fd369;
	cvt.u16.u32 	%rs80, %r30;
	and.b16  	%rs81, %rs80, 255;
	cvt.rn.f64.u16 	%fd370, %rs77;
	cvt.rn.f64.u16 	%fd371, %rs79;
	mul.f64 	%fd372, %fd371, 0d3FE2C8B439581062;
	fma.rn.f64 	%fd373, %fd370, 0d3FD322D0E5604189, %fd372;
	cvt.rn.f64.u16 	%fd374, %rs81;
	fma.rn.f64 	%fd12, %fd374, 0d3FBD2F1A9FBE76C9, %fd373;
	add.s32 	%r31, %r9, %r7170;
	div.u32 	%r1796, %r31, %r7771;
	sub.s32 	%r32, %r1796, %r5;
	mov.f64 	%fd3214, 0d0000000000000000;
	mov.b32 	%r7984, 0;
	mov.u32 	%r7989, %r7984;
	mov.u32 	%r7990, %r7984;
	mov.u32 	%r7991, %r7984;
$L__BB0_12:
	ld.param.u32 	%r7344, [_Z21render_braille_kernelPKhjjjiiiihhPhS1_S1__param_3];
	add.s32 	%r1798, %r32, %r7984;
	max.s32 	%r1799, %r1798, 0;
	min.s32 	%r1800, %r1799, %r7;
	mul.lo.s32 	%r1801, %r1800, %r7344;
	cvt.u64.u32 	%rd8, %r1801;
	cvt.rn.f64.u32 	%fd375, %r7984;
	sub.f64 	%fd376, %fd375, %fd1;
	mul.f64 	%fd14, %fd376, %fd376;
	mov.b32 	%r7988, 0;
$L__BB0_13:
	add.s32 	%r1802, %r10, %r7988;
	max.s32 	%r1803, %r1802, 0;
	min.s32 	%r1804, %r1803, %r6;
	shl.b32 	%r1805, %r1804, 2;
	cvt.s64.s32 	%rd176, %r1805;
	add.s64 	%rd177, %rd176, %rd8;
	add.s64 	%rd178, %rd1, %rd177;
	ld.global.u8 	%rs4, [%rd178];
	ld.global.u8 	%rs5, [%rd178+1];
	ld.global.u8 	%rs6, [%rd178+2];
	cvt.rn.f64.u32 	%fd377, %r7988;
	sub.f64 	%fd378, %fd377, %fd1;
	fma.rn.f64 	%fd379, %fd378, %fd378, %fd14;
	neg.f64 	%fd380, %fd379;
	div.rn.f64 	%fd16, %fd380, %fd2;
	fma.rn.f64 	%fd381, %fd16, 0d3FF71547652B82FE, 0d4338000000000000;
	{
	.reg .b32 %temp; 
	mov.b64 	{%r41, %temp}, %fd381;
	}
	mov.f64 	%fd382, 0dC338000000000000;
	add.rn.f64 	%fd383, %fd381, %fd382;
	fma.rn.f64 	%fd384, %fd383, 0dBFE62E42FEFA39EF, %fd16;
	fma.rn.f64 	%fd385, %fd383, 0dBC7ABC9E3B39803F, %fd384;
	fma.rn.f64 	%fd386, %fd385, 0d3E5ADE1569CE2BDF, 0d3E928AF3FCA213EA;
	fma.rn.f64 	%fd387, %fd386, %fd385, 0d3EC71DEE62401315;
	fma.rn.f64 	%fd388, %fd387, %fd385, 0d3EFA01997C89EB71;
	fma.rn.f64 	%fd389, %fd388, %fd385, 0d3F2A01A014761F65;
	fma.rn.f64 	%fd390, %fd389, %fd385, 0d3F56C16C1852B7AF;
	fma.rn.f64 	%fd391, %fd390, %fd385, 0d3F81111111122322;
	fma.rn.f64 	%fd392, %fd391, %fd385, 0d3FA55555555502A1;
	fma.rn.f64 	%fd393, %fd392, %fd385, 0d3FC5555555555511;
	fma.rn.f64 	%fd394, %fd393, %fd385, 0d3FE000000000000B;
	fma.rn.f64 	%fd395, %fd394, %fd385, 0d3FF0000000000000;
	fma.rn.f64 	%fd396, %fd395, %fd385, 0d3FF0000000000000;
	{
	.reg .b32 %temp; 
	mov.b64 	{%r42, %temp}, %fd396;
	}
	{
	.reg .b32 %temp; 
	mov.b64 	{%temp, %r43}, %fd396;
	}
	shl.b32 	%r1806, %r41, 20;
	add.s32 	%r1807, %r1806, %r43;
	mov.b64 	%fd3215, {%r42, %r1807};
	{
	.reg .b32 %temp; 
	mov.b64 	{%temp, %r1808}, %fd16;
	}
	mov.b32 	%f10, %r1808;
	abs.f32 	%f2, %f10;
	setp.lt.f32 	%p19, %f2, 0f4086232B;
	@%p19 bra 	$L__BB0_16;
	setp.lt.f64 	%p20, %fd16, 0d0000000000000000;
	add.f64 	%fd397, %fd16, 0d7FF0000000000000;
	selp.f64 	%fd3215, 0d0000000000000000, %fd397, %p20;
	setp.geu.f32 	%p21, %f2, 0f40874800;
	@%p21 bra 	$L__BB0_16;
	shr.u32 	%r1809, %r41, 31;
	add.s32 	%r1810, %r41, %r1809;
	shr.s32 	%r1811, %r1810, 1;
	shl.b32 	%r1812, %r1811, 20;
	add.s32 	%r1813, %r43, %r1812;
	mov.b64 	%fd398, {%r42, %r1813};
	sub.s32 	%r1814, %r41, %r1811;
	shl.b32 	%r1815, %r1814, 20;
	add.s32 	%r1816, %r1815, 1072693248;
	mov.b32 	%r1817, 0;
	mov.b64 	%fd399, {%r1817, %r1816};
	mul.f64 	%fd3215, %fd399, %fd398;
$L__BB0_16:
	cvt.rn.f64.u16 	%fd400, %rs6;
	cvt.rn.f64.u32 	%fd401, %r7991;
	fma.rn.f64 	%fd402, %fd3215, %fd400, %fd401;
	cvt.rzi.u32.f64 	%r7991, %fd402;
	cvt.rn.f64.u16 	%fd403, %rs5;
	cvt.rn.f64.u32 	%fd404, %r7990;
	fma.rn.f64 	%fd405, %fd3215, %fd403, %fd404;
	cvt.rzi.u32.f64 	%r7990, %fd405;
	cvt.rn.f64.u16 	%fd406, %rs4;
	cvt.rn.f64.u32 	%fd407, %r7989;
	fma.rn.f64 	%fd408, %fd3215, %fd406, %fd407;
	cvt.rzi.u32.f64 	%r7989, %fd408;
	add.f64 	%fd3214, %fd3214, %fd3215;
	add.s32 	%r7988, %r7988, 1;
	setp.ne.s32 	%p22, %r7988, %r7975;
	@%p22 bra 	$L__BB0_13;
	add.s32 	%r7984, %r7984, 1;
	setp.ne.s32 	%p23, %r7984, %r7975;
	@%p23 bra 	$L__BB0_12;
	ld.param.u32 	%r7772, [_Z21render_braille_kernelPKhjjjiiiihhPhS1_S1__param_5];
	ld.param.u32 	%r7171, [_Z21render_braille_kernelPKhjjjiiiihhPhS1_S1__param_2];
	cvt.rn.f64.u32 	%fd410, %r7991;
	div.rn.f64 	%fd411, %fd410, %fd3214;
	cvt.rzi.u32.f64 	%r49, %fd411;
	cvt.u16.u32 	%rs85, %r49;
	and.b16  	%rs86, %rs85, 255;
	cvt.rn.f64.u32 	%fd412, %r7990;
	div.rn.f64 	%fd413, %fd412, %fd3214;
	cvt.rzi.u32.f64 	%r50, %fd413;
	cvt.u16.u32 	%rs87, %r50;
	and.b16  	%rs88, %rs87, 255;
	cvt.rn.f64.u32 	%fd414, %r7989;
	div.rn.f64 	%fd415, %fd414, %fd3214;
	cvt.rzi.u32.f64 	%r51, %fd415;
	cvt.u16.u32 	%rs89, %r51;
	and.b16  	%rs90, %rs89, 255;
	cvt.rn.f64.u16 	%fd416, %rs86;
	cvt.rn.f64.u16 	%fd417, %rs88;
	mul.f64 	%fd418, %fd417, 0d3FE2C8B439581062;
	fma.rn.f64 	%fd419, %fd416, 0d3FD322D0E5604189, %fd418;
	cvt.rn.f64.u16 	%fd420, %rs90;
	fma.rn.f64 	%fd22, %fd420, 0d3FBD2F1A9FBE76C9, %fd419;
	add.s32 	%r52, %r31, %r7171;
	div.u32 	%r1819, %r52, %r7772;
	sub.s32 	%r53, %r1819, %r5;
	mov.f64 	%fd3217, 0d0000000000000000;
	mov.b32 	%r7992, 0;
	mov.u32 	%r7997, %r7992;
	mov.u32 	%r7998, %r7992;
	mov.u32 	%r7999, %r7992;
$L__BB0_19:
	ld.param.u32 	%r7345, [_Z21render_braille_kernelPKhjjjiiiihhPhS1_S1__param_3];
	add.s32 	%r1821, %r53, %r7992;
	max.s32 	%r1822, %r1821, 0;
	min.s32 	%r1823, %r1822, %r7;
	mul.lo.s32 	%r1824, %r1823, %r7345;
	cvt.u64.u32 	%rd9, %r1824;
	cvt.rn.f64.u32 	%fd421, %r7992;
	sub.f64 	%fd422, %fd421, %fd1;
	mul.f64 	%fd24, %fd422, %fd422;
	mov.b32 	%r7996, 0;
$L__BB0_20:
	add.s32 	%r1825, %r10, %r7996;
	max.s32 	%r1826, %r1825, 0;
	min.s32 	%r1827, %r1826, %r6;
	shl.b32 	%r1828, %r1827, 2;
	cvt.s64.s32 	%rd179, %r1828;
	add.s64 	%rd180, %rd179, %rd9;
	add.s64 	%rd181, %rd1, %rd180;
	ld.global.u8 	%rs7, [%rd181];
	ld.global.u8 	%rs8, [%rd181+1];
	ld.global.u8 	%rs9, [%rd181+2];
	cvt.rn.f64.u32 	%fd423, %r7996;
	sub.f64 	%fd424, %fd423, %fd1;
	fma.rn.f64 	%fd425, %fd424, %fd424, %fd24;
	neg.f64 	%fd426, %fd425;
	div.rn.f64 	%fd26, %fd426, %fd2;
	fma.rn.f64 	%fd427, %fd26, 0d3FF71547652B82FE, 0d4338000000000000;
	{
	.reg .b32 %temp; 
	mov.b64 	{%r62, %temp}, %fd427;
	}
	mov.f64 	%fd428, 0dC338000000000000;
	add.rn.f64 	%fd429, %fd427, %fd428;
	fma.rn.f64 	%fd430, %fd429, 0dBFE62E42FEFA39EF, %fd26;
	fma.rn.f64 	%fd431, %fd429, 0dBC7ABC9E3B39803F, %fd430;
	fma.rn.f64 	%fd432, %fd431, 0d3E5ADE1569CE2BDF, 0d3E928AF3FCA213EA;
	fma.rn.f64 	%fd433, %fd432, %fd431, 0d3EC71DEE62401315;
	fma.rn.f64 	%fd434, %fd433, %fd431, 0d3EFA01997C89EB71;
	fma.rn.f64 	%fd435, %fd434, %fd431, 0d3F2A01A014761F65;
	fma.rn.f64 	%fd436, %fd435, %fd431, 0d3F56C16C1852B7AF;
	fma.rn.f64 	%fd437, %fd436, %fd431, 0d3F81111111122322;
	fma.rn.f64 	%fd438, %fd437, %fd431, 0d3FA55555555502A1;
	fma.rn.f64 	%fd439, %fd438, %fd431, 0d3FC5555555555511;
	fma.rn.f64 	%fd440, %fd439, %fd431, 0d3FE000000000000B;
	fma.rn.f64 	%fd441, %fd440, %fd431, 0d3FF0000000000000;
	fma.rn.f64 	%fd442, %fd441, %fd431, 0d3FF0000000000000;
	{
	.reg .b32 %temp; 
	mov.b64 	{%r63, %temp}, %fd442;
	}
	{
	.reg .b32 %temp; 
	mov.b64 	{%temp, %r64}, %fd442;
	}
	shl.b32 	%r1829, %r62, 20;
	add.s32 	%r1830, %r1829, %r64;
	mov.b64 	%fd3218, {%r63, %r1830};
	{
	.reg .b32 %temp; 
	mov.b64 	{%temp, %r1831}, %fd26;
	}
	mov.b32 	%f11, %r1831;
	abs.f32 	%f3, %f11;
	setp.lt.f32 	%p24, %f3, 0f4086232B;
	@%p24 bra 	$L__BB0_23;
	setp.lt.f64 	%p25, %fd26, 0d0000000000000000;
	add.f64 	%fd443, %fd26, 0d7FF0000000000000;
	selp.f64 	%fd3218, 0d0000000000000000, %fd443, %p25;
	setp.geu.f32 	%p26, %f3, 0f40874800;
	@%p26 bra 	$L__BB0_23;
	shr.u32 	%r1832, %r62, 31;
	add.s32 	%r1833, %r62, %r1832;
	shr.s32 	%r1834, %r1833, 1;
	shl.b32 	%r1835, %r1834, 20;
	add.s32 	%r1836, %r64, %r1835;
	mov.b64 	%fd444, {%r63, %r1836};
	sub.s32 	%r1837, %r62, %r1834;
	shl.b32 	%r1838, %r1837, 20;
	add.s32 	%r1839, %r1838, 1072693248;
	mov.b32 	%r1840, 0;
	mov.b64 	%fd445, {%r1840, %r1839};
	mul.f64 	%fd3218, %fd445, %fd444;
$L__BB0_23:
	cvt.rn.f64.u16 	%fd446, %rs9;
	cvt.rn.f64.u32 	%fd447, %r7999;
	fma.rn.f64 	%fd448, %fd3218, %fd446, %fd447;
	cvt.rzi.u32.f64 	%r7999, %fd448;
	cvt.rn.f64.u16 	%fd449, %rs8;
	cvt.rn.f64.u32 	%fd450, %r7998;
	fma.rn.f64 	%fd451, %fd3218, %fd449, %fd450;
	cvt.rzi.u32.f64 	%r7998, %fd451;
	cvt.rn.f64.u16 	%fd452, %rs7;
	cvt.rn.f64.u32 	%fd453, %r7997;
	fma.rn.f64 	%fd454, %fd3218, %fd452, %fd453;
	cvt.rzi.u32.f64 	%r7997, %fd454;
	add.f64 	%fd3217, %fd3217, %fd3218;
	add.s32 	%r7996, %r7996, 1;
	setp.ne.s32 	%p27, %r7996, %r7975;
	@%p27 bra 	$L__BB0_20;
	add.s32 	%r7992, %r7992, 1;
	setp.ne.s32 	%p28, %r7992, %r7975;
	@%p28 bra 	$L__BB0_19;
	ld.param.u32 	%r7680, [_Z21render_braille_kernelPKhjjjiiiihhPhS1_S1__param_4];
	ld.param.u32 	%r7077, [_Z21render_braille_kernelPKhjjjiiiihhPhS1_S1__param_1];
	cvt.rn.f64.u32 	%fd456, %r7999;
	div.rn.f64 	%fd457, %fd456, %fd3217;
	cvt.rzi.u32.f64 	%r70, %fd457;
	cvt.u16.u32 	%rs94, %r70;
	and.b16  	%rs95, %rs94, 255;
	cvt.rn.f64.u32 	%fd458, %r7998;
	div.rn.f64 	%fd459, %fd458, %fd3217;
	cvt.rzi.u32.f64 	%r71, %fd459;
	cvt.u16.u32 	%rs96, %r71;
	and.b16  	%rs97, %rs96, 255;
	cvt.rn.f64.u32 	%fd460, %r7997;
	div.rn.f64 	%fd461, %fd460, %fd3217;
	cvt.rzi.u32.f64 	%r72, %fd461;
	cvt.u16.u32 	%rs98, %r72;
	and.b16  	%rs99, %rs98, 255;
	cvt.rn.f64.u16 	%fd462, %rs95;
	cvt.rn.f64.u16 	%fd463, %rs97;
	mul.f64 	%fd464, %fd463, 0d3FE2C8B439581062;
	fma.rn.f64 	%fd465, %fd462, 0d3FD322D0E5604189, %fd464;
	cvt.rn.f64.u16 	%fd466, %rs99;
	fma.rn.f64 	%fd32, %fd466, 0d3FBD2F1A9FBE76C9, %fd465;
	add.s32 	%r1842, %r8, %r7077;
	div.u32 	%r1843, %r1842, %r7680;
	sub.s32 	%r73, %r1843, %r5;
	mov.f64 	%fd3220, 0d0000000000000000;
	mov.b32 	%r8000, 0;
	mov.u32 	%r8005, %r8000;
	mov.u32 	%r8006, %r8000;
	mov.u32 	%r8007, %r8000;
$L__BB0_26:
	ld.param.u32 	%r7346, [_Z21render_braille_kernelPKhjjjiiiihhPhS1_S1__param_3];
	add.s32 	%r1845, %r11, %r8000;
	max.s32 	%r1846, %r1845, 0;
	min.s32 	%r1847, %r1846, %r7;
	mul.lo.s32 	%r1848, %r1847, %r7346;
	cvt.u64.u32 	%rd10, %r1848;
	cvt.rn.f64.u32 	%fd467, %r8000;
	sub.f64 	%fd468, %fd467, %fd1;
	mul.f64 	%fd34, %fd468, %fd468;
	mov.b32 	%r8004, 0;
$L__BB0_27:
	add.s32 	%r1849, %r73, %r8004;
	max.s32 	%r1850, %r1849, 0;
	min.s32 	%r1851, %r1850, %r6;
	shl.b32 	%r1852, %r1851, 2;
	cvt.s64.s32 	%rd182, %r1852;
	add.s64 	%rd183, %rd182, %rd10;
	add.s64 	%rd184, %rd1, %rd183;
	ld.global.u8 	%rs10, [%rd184];
	ld.global.u8 	%rs11, [%rd184+1];
	ld.global.u8 	%rs12, [%rd184+2];
	cvt.rn.f64.u32 	%fd469, %r8004;
	sub.f64 	%fd470, %fd469, %fd1;
	fma.rn.f64 	%fd471, %fd470, %fd470, %fd34;
	neg.f64 	%fd472, %fd471;
	div.rn.f64 	%fd36, %fd472, %fd2;
	fma.rn.f64 	%fd473, %fd36, 0d3FF71547652B82FE, 0d4338000000000000;
	{
	.reg .b32 %temp; 
	mov.b64 	{%r82, %temp}, %fd473;
	}
	mov.f64 	%fd474, 0dC338000000000000;
	add.rn.f64 	%fd475, %fd473, %fd474;
	fma.rn.f64 	%fd476, %fd475, 0dBFE62E42FEFA39EF, %fd36;
	fma.rn.f64 	%fd477, %fd475, 0dBC7ABC9E3B39803F, %fd476;
	fma.rn.f64 	%fd478, %fd477, 0d3E5ADE1569CE2BDF, 0d3E928AF3FCA213EA;
	fma.rn.f64 	%fd479, %fd478, %fd477, 0d3EC71DEE62401315;
	fma.rn.f64 	%fd480, %fd479, %fd477, 0d3EFA01997C89EB71;
	fma.rn.f64 	%fd481, %fd480, %fd477, 0d3F2A01A014761F65;
	fma.rn.f64 	%fd482, %fd481, %fd477, 0d3F56C16C1852B7AF;
	fma.rn.f64 	%fd483, %fd482, %fd477, 0d3F81111111122322;
	fma.rn.f64 	%fd484, %fd483, %fd477, 0d3FA55555555502A1;
	fma.rn.f64 	%fd485, %fd484, %fd477, 0d3FC5555555555511;
	fma.rn.f64 	%fd486, %fd485, %fd477, 0d3FE000000000000B;
	fma.rn.f64 	%fd487, %fd486, %fd477, 0d3FF0000000000000;
	fma.rn.f64 	%fd488, %fd487, %fd477, 0d3FF0000000000000;
	{
	.reg .b32 %temp; 
	mov.b64 	{%r83, %temp}, %fd488;
	}
	{
	.reg .b32 %temp; 
	mov.b64 	{%temp, %r84}, %fd488;
	}
	shl.b32 	%r1853, %r82, 20;
	add.s32 	%r1854, %r1853, %r84;
	mov.b64 	%fd3221, {%r83, %r1854};
	{
	.reg .b32 %temp; 
	mov.b64 	{%temp, %r1855}, %fd36;
	}
	mov.b32 	%f12, %r1855;
	abs.f32 	%f4, %f12;
	setp.lt.f32 	%p29, %f4, 0f4086232B;
	@%p29 bra 	$L__BB0_30;
	setp.lt.f64 	%p30, %fd36, 0d0000000000000000;
	add.f64 	%fd489, %fd36, 0d7FF0000000000000;
	selp.f64 	%fd3221, 0d0000000000000000, %fd489, %p30;
	setp.geu.f32 	%p31, %f4, 0f40874800;
	@%p31 bra 	$L__BB0_30;
	shr.u32 	%r1856, %r82, 31;
	add.s32 	%r1857, %r82, %r1856;
	shr.s32 	%r1858, %r1857, 1;
	shl.b32 	%r1859, %r1858, 20;
	add.s32 	%r1860, %r84, %r1859;
	mov.b64 	%fd490, {%r83, %r1860};
	sub.s32 	%r1861, %r82, %r1858;
	shl.b32 	%r1862, %r1861, 20;
	add.s32 	%r1863, %r1862, 1072693248;
	mov.b32 	%r1864, 0;
	mov.b64 	%fd491, {%r1864, %r1863};
	mul.f64 	%fd3221, %fd491, %fd490;
$L__BB0_30:
	cvt.rn.f64.u16 	%fd492, %rs12;
	cvt.rn.f64.u32 	%fd493, %r8007;
	fma.rn.f64 	%fd494, %fd3221, %fd492, %fd493;
	cvt.rzi.u32.f64 	%r8007, %fd494;
	cvt.rn.f64.u16 	%fd495, %rs11;
	cvt.rn.f64.u32 	%fd496, %r8006;
	fma.rn.f64 	%fd497, %fd3221, %fd495, %fd496;
	cvt.rzi.u32.f64 	%r8006, %fd497;
	cvt.rn.f64.u16 	%fd498, %rs10;
	cvt.rn.f64.u32 	%fd499, %r8005;
	fma.rn.f64 	%fd500, %fd3221, %fd498, %fd499;
	cvt.rzi.u32.f64 	%r8005, %fd500;
	add.f64 	%fd3220, %fd3220, %fd3221;
	add.s32 	%r8004, %r8004, 1;
	setp.ne.s32 	%p32, %r8004, %r7975;
	@%p32 bra 	$L__BB0_27;
	add.s32 	%r8000, %r8000, 1;
	setp.ne.s32 	%p33, %r8000, %r7975;
	@%p33 bra 	$L__BB0_26;
	cvt.rn.f64.u32 	%fd502, %r8007;
	div.rn.f64 	%fd503, %fd502, %fd3220;
	cvt.rzi.u32.f64 	%r90, %fd503;
	cvt.u16.u32 	%rs103, %r90;
	and.b16  	%rs104, %rs103, 255;
	cvt.rn.f64.u32 	%fd504, %r8006;
	div.rn.f64 	%fd505, %fd504, %fd3220;
	cvt.rzi.u32.f64 	%r91, %fd505;
	cvt.u16.u32 	%rs105, %r91;
	and.b16  	%rs106, %rs105, 255;
	cvt.rn.f64.u32 	%fd506, %r8005;
	div.rn.f64 	%fd507, %fd506, %fd3220;
	cvt.rzi.u32.f64 	%r92, %fd507;
	cvt.u16.u32 	%rs107, %r92;
	and.b16  	%rs108, %rs107, 255;
	cvt.rn.f64.u16 	%fd508, %rs104;
	cvt.rn.f64.u16 	%fd509, %rs106;
	mul.f64 	%fd510, %fd509, 0d3FE2C8B439581062;
	fma.rn.f64 	%fd511, %fd508, 0d3FD322D0E5604189, %fd510;
	cvt.rn.f64.u16 	%fd512, %rs108;
	fma.rn.f64 	%fd42, %fd512, 0d3FBD2F1A9FBE76C9, %fd511;
	mov.f64 	%fd3223, 0d0000000000000000;
	mov.b32 	%r8008, 0;
	mov.u32 	%r8013, %r8008;
	mov.u32 	%r8014, %r8008;
	mov.u32 	%r8015, %r8008;
$L__BB0_33:
	add.s32 	%r1867, %r32, %r8008;
	max.s32 	%r1868, %r1867, 0;
	min.s32 	%r97, %r1868, %r7;
	cvt.rn.f64.u32 	%fd513, %r8008;
	sub.f64 	%fd514, %fd513, %fd1;
	mul.f64 	%fd44, %fd514, %fd514;
	mov.b32 	%r8012, 0;
$L__BB0_34:
	ld.param.u32 	%r7347, [_Z21render_braille_kernelPKhjjjiiiihhPhS1_S1__param_3];
	add.s32 	%r1869, %r73, %r8012;
	max.s32 	%r1870, %r1869, 0;
	min.s32 	%r1871, %r1870, %r6;
	shl.b32 	%r1872, %r1871, 2;
	cvt.s64.s32 	%rd185, %r1872;
	mul.lo.s32 	%r1873, %r97, %r7347;
	cvt.u64.u32 	%rd186, %r1873;
	add.s64 	%rd187, %rd185, %rd186;
	add.s64 	%rd188, %rd1, %rd187;
	ld.global.u8 	%rs13, [%rd188];
	ld.global.u8 	%rs14, [%rd188+1];
	ld.global.u8 	%rs15, [%rd188+2];
	cvt.rn.f64.u32 	%fd515, %r8012;
	sub.f64 	%fd516, %fd515, %fd1;
	fma.rn.f64 	%fd517, %fd516, %fd516, %fd44;
	neg.f64 	%fd518, %fd517;
	div.rn.f64 	%fd46, %fd518, %fd2;
	fma.rn.f64 	%fd519, %fd46, 0d3FF71547652B82FE, 0d4338000000000000;
	{
	.reg .b32 %temp; 
	mov.b64 	{%r102, %temp}, %fd519;
	}
	mov.f64 	%fd520, 0dC338000000000000;
	add.rn.f64 	%fd521, %fd519, %fd520;
	fma.rn.f64 	%fd522, %fd521, 0dBFE62E42FEFA39EF, %fd46;
	fma.rn.f64 	%fd523, %fd521, 0dBC7ABC9E3B39803F, %fd522;
	fma.rn.f64 	%fd524, %fd523, 0d3E5ADE1569CE2BDF, 0d3E928AF3FCA213EA;
	fma.rn.f64 	%fd525, %fd524, %fd523, 0d3EC71DEE62401315;
	fma.rn.f64 	%fd526, %fd525, %fd523, 0d3EFA01997C89EB71;
	fma.rn.f64 	%fd527, %fd526, %fd523, 0d3F2A01A014761F65;
	fma.rn.f64 	%fd528, %fd527, %fd523, 0d3F56C16C1852B7AF;
	fma.rn.f64 	%fd529, %fd528, %fd523, 0d3F81111111122322;
	fma.rn.f64 	%fd530, %fd529, %fd523, 0d3FA55555555502A1;
	fma.rn.f64 	%fd531, %fd530, %fd523, 0d3FC5555555555511;
	fma.rn.f64 	%fd532, %fd531, %fd523, 0d3FE000000000000B;
	fma.rn.f64 	%fd533, %fd532, %fd523, 0d3FF0000000000000;
	fma.rn.f64 	%fd534, %fd533, %fd523, 0d3FF0000000000000;
	{
	.reg .b32 %temp; 
	mov.b64 	{%r103, %temp}, %fd534;
	}
	{
	.reg .b32 %temp; 
	mov.b64 	{%temp, %r104}, %fd534;
	}
	shl.b32 	%r1874, %r102, 20;
	add.s32 	%r1875, %r1874, %r104;
	mov.b64 	%fd3224, {%r103, %r1875};
	{
	.reg .b32 %temp; 
	mov.b64 	{%temp, %r1876}, %fd46;
	}
	mov.b32 	%f13, %r1876;
	abs.f32 	%f5, %f13;
	setp.lt.f32 	%p34, %f5, 0f4086232B;
	@%p34 bra 	$L__BB0_37;
	setp.lt.f64 	%p35, %fd46, 0d0000000000000000;
	add.f64 	%fd535, %fd46, 0d7FF0000000000000;
	selp.f64 	%fd3224, 0d0000000000000000, %fd535, %p35;
	setp.geu.f32 	%p36, %f5, 0f40874800;
	@%p36 bra 	$L__BB0_37;
	shr.u32 	%r1877, %r102, 31;
	add.s32 	%r1878, %r102, %r1877;
	shr.s32 	%r1879, %r1878, 1;
	shl.b32 	%r1880, %r1879, 20;
	add.s32 	%r1881, %r104, %r1880;
	mov.b64 	%fd536, {%r103, %r1881};
	sub.s32 	%r1882, %r102, %r1879;
	shl.b32 	%r1883, %r1882, 20;
	add.s32 	%r1884, %r1883, 1072693248;
	mov.b32 	%r1885, 0;
	mov.b64 	%fd537, {%r1885, %r1884};
	mul.f64 	%fd3224, %fd537, %fd536;
$L__BB0_37:
	cvt.rn.f64.u16 	%fd538, %rs15;
	cvt.rn.f64.u32 	%fd539, %r8015;
	fma.rn.f64 	%fd540, %fd3224, %fd538, %fd539;
	cvt.rzi.u32.f64 	%r8015, %fd540;
	cvt.rn.f64.u16 	%fd541, %rs14;
	cvt.rn.f64.u32 	%fd542, %r8014;
	fma.rn.f64 	%fd543, %fd3224, %fd541, %fd542;
	cvt.rzi.u32.f64 	%r8014, %fd543;
	cvt.rn.f64.u16 	%fd544, %rs13;
	cvt.rn.f64.u32 	%fd545, %r8013;
	fma.rn.f64 	%fd546, %fd3224, %fd544, %fd545;
	cvt.rzi.u32.f64 	%r8013, %fd546;
	add.f64 	%fd3223, %fd3223, %fd3224;
	add.s32 	%r8012, %r8012, 1;
	setp.ne.s32 	%p37, %r8012, %r7975;
	@%p37 bra 	$L__BB0_34;
	add.s32 	%r8008, %r8008, 1;
	setp.ne.s32 	%p38, %r8008, %r7975;
	@%p38 bra 	$L__BB0_33;
	cvt.rn.f64.u32 	%fd548, %r8015;
	div.rn.f64 	%fd549, %fd548, %fd3223;
	cvt.rzi.u32.f64 	%r110, %fd549;
	cvt.u16.u32 	%rs112, %r110;
	and.b16  	%rs113, %rs112, 255;
	cvt.rn.f64.u32 	%fd550, %r8014;
	div.rn.f64 	%fd551, %fd550, %fd3223;
	cvt.rzi.u32.f64 	%r111, %fd551;
	cvt.u16.u32 	%rs114, %r111;
	and.b16  	%rs115, %rs114, 255;
	cvt.rn.f64.u32 	%fd552, %r8013;
	div.rn.f64 	%fd553, %fd552, %fd3223;
	cvt.rzi.u32.f64 	%r112, %fd553;
	cvt.u16.u32 	%rs116, %r112;
	and.b16  	%rs117, %rs116, 255;
	cvt.rn.f64.u16 	%fd554, %rs113;
	cvt.rn.f64.u16 	%fd555, %rs115;
	mul.f64 	%fd556, %fd555, 0d3FE2C8B439581062;
	fma.rn.f64 	%fd557, %fd554, 0d3FD322D0E5604189, %fd556;
	cvt.rn.f64.u16 	%fd558, %rs117;
	fma.rn.f64 	%fd52, %fd558, 0d3FBD2F1A9FBE76C9, %fd557;
	mov.f64 	%fd3226, 0d0000000000000000;
	mov.b32 	%r8016, 0;
	mov.u32 	%r8021, %r8016;
	mov.u32 	%r8022, %r8016;
	mov.u32 	%r8023, %r8016;
$L__BB0_40:
	add.s32 	%r1888, %r53, %r8016;
	max.s32 	%r1889, %r1888, 0;
	min.s32 	%r117, %r1889, %r7;
	mov.b32 	%r8020, 0;
$L__BB0_41:
	ld.param.u32 	%r7348, [_Z21render_braille_kernelPKhjjjiiiihhPhS1_S1__param_3];
	add.s32 	%r1890, %r73, %r8020;
	max.s32 	%r1891, %r1890, 0;
	min.s32 	%r1892, %r1891, %r6;
	shl.b32 	%r1893, %r1892, 2;
	cvt.s64.s32 	%rd189, %r1893;
	mul.lo.s32 	%r1894, %r117, %r7348;
	cvt.u64.u32 	%rd190, %r1894;
	add.s64 	%rd191, %rd189, %rd190;
	add.s64 	%rd192, %rd1, %rd191;
	ld.global.u8 	%rs16, [%rd192];
	ld.global.u8 	%rs17, [%rd192+1];
	ld.global.u8 	%rs18, [%rd192+2];
	cvt.rn.f64.u32 	%fd559, %r8020;
	sub.f64 	%fd560, %fd559, %fd1;
	mul.f64 	%fd561, %fd560, %fd560;
	cvt.rn.f64.u32 	%fd562, %r8016;
	sub.f64 	%fd563, %fd562, %fd1;
	fma.rn.f64 	%fd564, %fd563, %fd563, %fd561;
	neg.f64 	%fd565, %fd564;
	div.rn.f64 	%fd55, %fd565, %fd2;
	fma.rn.f64 	%fd566, %fd55, 0d3FF71547652B82FE, 0d4338000000000000;
	{
	.reg .b32 %temp; 
	mov.b64 	{%r122, %temp}, %fd566;
	}
	mov.f64 	%fd567, 0dC338000000000000;
	add.rn.f64 	%fd568, %fd566, %fd567;
	fma.rn.f64 	%fd569, %fd568, 0dBFE62E42FEFA39EF, %fd55;
	fma.rn.f64 	%fd570, %fd568, 0dBC7ABC9E3B39803F, %fd569;
	fma.rn.f64 	%fd571, %fd570, 0d3E5ADE1569CE2BDF, 0d3E928AF3FCA213EA;
	fma.rn.f64 	%fd572, %fd571, %fd570, 0d3EC71DEE62401315;
	fma.rn.f64 	%fd573, %fd572, %fd570, 0d3EFA01997C89EB71;
	fma.rn.f64 	%fd574, %fd573, %fd570, 0d3F2A01A014761F65;
	fma.rn.f64 	%fd575, %fd574, %fd570, 0d3F56C16C1852B7AF;
	fma.rn.f64 	%fd576, %fd575, %fd570, 0d3F81111111122322;
	fma.rn.f64 	%fd577, %fd576, %fd570, 0d3FA55555555502A1;
	fma.rn.f64 	%fd578, %fd577, %fd570, 0d3FC5555555555511;
	fma.rn.f64 	%fd579, %fd578, %fd570, 0d3FE000000000000B;
	fma.rn.f64 	%fd580, %fd579, %fd570, 0d3FF0000000000000;
	fma.rn.f64 	%fd581, %fd580, %fd570, 0d3FF0000000000000;
	{
	.reg .b32 %temp; 
	mov.b64 	{%r123, %temp}, %fd581;
	}
	{
	.reg .b32 %temp; 
	mov.b64 	{%temp, %r124}, %fd581;
	}
	shl.b32 	%r1895, %r122, 20;
	add.s32 	%r1896, %r1895, %r124;
	mov.b64 	%fd3227, {%r123, %r1896};
	{
	.reg .b32 %temp; 
	mov.b64 	{%temp, %r1897}, %fd55;
	}
	mov.b32 	%f14, %r1897;
	abs.f32 	%f6, %f14;
	setp.lt.f32 	%p39, %f6, 0f4086232B;
	@%p39 bra 	$L__BB0_44;
	setp.lt.f64 	%p40, %fd55, 0d0000000000000000;
	add.f64 	%fd582, %fd55, 0d7FF0000000000000;
	selp.f64 	%fd3227, 0d0000000000000000, %fd582, %p40;
	setp.geu.f32 	%p41, %f6, 0f40874800;
	@%p41 bra 	$L__BB0_44;
	shr.u32 	%r1898, %r122, 31;
	add.s32 	%r1899, %r122, %r1898;
	shr.s32 	%r1900, %r1899, 1;
	shl.b32 	%r1901, %r1900, 20;
	add.s32 	%r1902, %r124, %r1901;
	mov.b64 	%fd583, {%r123, %r1902};
	sub.s32 	%r1903, %r122, %r1900;
	shl.b32 	%r1904, %r1903, 20;
	add.s32 	%r1905, %r1904, 1072693248;
	mov.b32 	%r1906, 0;
	mov.b64 	%fd584, {%r1906, %r1905};
	mul.f64 	%fd3227, %fd584, %fd583;
$L__BB0_44:
	cvt.rn.f64.u16 	%fd585, %rs18;
	cvt.rn.f64.u32 	%fd586, %r8023;
	fma.rn.f64 	%fd587, %fd3227, %fd585, %fd586;
	cvt.rzi.u32.f64 	%r8023, %fd587;
	cvt.rn.f64.u16 	%fd588, %rs17;
	cvt.rn.f64.u32 	%fd589, %r8022;
	fma.rn.f64 	%fd590, %fd3227, %fd588, %fd589;
	cvt.rzi.u32.f64 	%r8022, %fd590;
	cvt.rn.f64.u16 	%fd591, %rs16;
	cvt.rn.f64.u32 	%fd592, %r8021;
	fma.rn.f64 	%fd593, %fd3227, %fd591, %fd592;
	cvt.rzi.u32.f64 	%r8021, %fd593;
	add.f64 	%fd3226, %fd3226, %fd3227;
	add.s32 	%r8020, %r8020, 1;
	setp.ne.s32 	%p42, %r8020, %r7975;
	@%p42 bra 	$L__BB0_41;
	add.s32 	%r8016, %r8016, 1;
	setp.ne.s32 	%p43, %r8016, %r7975;
	@%p43 bra 	$L__BB0_40;
	ld.param.u32 	%r7773, [_Z21render_braille_kernelPKhjjjiiiihhPhS1_S1__param_5];
	ld.param.u32 	%r7172, [_Z21render_braille_kernelPKhjjjiiiihhPhS1_S1__param_2];
	cvt.rn.f64.u32 	%fd595, %r8023;
	div.rn.f64 	%fd596, %fd595, %fd3226;
	cvt.rzi.u32.f64 	%r130, %fd596;
	cvt.u16.u32 	%rs121, %r130;
	and.b16  	%rs122, %rs121, 255;
	cvt.rn.f64.u32 	%fd597, %r8022;
	div.rn.f64 	%fd598, %fd597, %fd3226;
	cvt.rzi.u32.f64 	%r131, %fd598;
	cvt.u16.u32 	%rs123, %r131;
	and.b16  	%rs124, %rs123, 255;
	cvt.rn.f64.u32 	%fd599, %r8021;
	div.rn.f64 	%fd600, %fd599, %fd3226;
	cvt.rzi.u32.f64 	%r132, %fd600;
	cvt.u16.u32 	%rs125, %r132;
	and.b16  	%rs126, %rs125, 255;
	cvt.rn.f64.u16 	%fd601, %rs122;
	cvt.rn.f64.u16 	%fd602, %rs124;
	mul.f64 	%fd603, %fd602, 0d3FE2C8B439581062;
	fma.rn.f64 	%fd604, %fd601, 0d3FD322D0E5604189, %fd603;
	cvt.rn.f64.u16 	%fd605, %rs126;
	fma.rn.f64 	%fd61, %fd605, 0d3FBD2F1A9FBE76C9, %fd604;
	add.s32 	%r1908, %r52, %r7172;
	div.u32 	%r1909, %r1908, %r7773;
	sub.s32 	%r133, %r1909, %r5;
	mov.f64 	%fd3229, 0d0000000000000000;
	mov.b32 	%r8024, 0;
	mov.u32 	%r8029, %r8024;
	mov.u32 	%r8030, %r8024;
	mov.u32 	%r8031, %r8024;
$L__BB0_47:
	add.s32 	%r1912, %r133, %r8024;
	max.s32 	%r1913, %r1912, 0;
	min.s32 	%r138, %r1913, %r7;
	mov.b32 	%r8028, 0;
$L__BB0_48:
	ld.param.u32 	%r7349, [_Z21render_braille_kernelPKhjjjiiiihhPhS1_S1__param_3];
	ld.param.u32 	%r7078, [_Z21render_braille_kernelPKhjjjiiiihhPhS1_S1__param_1];
	add.s32 	%r1914, %r10, %r8028;
	max.s32 	%r1915, %r1914, 0;
	add.s32 	%r1916, %r7078, -1;
	min.s32 	%r1917, %r1915, %r1916;
	shl.b32 	%r1918, %r1917, 2;
	cvt.s64.s32 	%rd193, %r1918;
	mul.lo.s32 	%r1919, %r138, %r7349;
	cvt.u64.u32 	%rd194, %r1919;
	add.s64 	%rd195, %rd193, %rd194;
	add.s64 	%rd196, %rd1, %rd195;
	ld.global.u8 	%rs19, [%rd196];
	ld.global.u8 	%rs20, [%rd196+1];
	ld.global.u8 	%rs21, [%rd196+2];
	cvt.rn.f64.u32 	%fd606, %r8028;
	sub.f64 	%fd607, %fd606, %fd1;
	mul.f64 	%fd608, %fd607, %fd607;
	cvt.rn.f64.u32 	%fd609, %r8024;
	sub.f64 	%fd610, %fd609, %fd1;
	fma.rn.f64 	%fd611, %fd610, %fd610, %fd608;
	neg.f64 	%fd612, %fd611;
	div.rn.f64 	%fd64, %fd612, %fd2;
	fma.rn.f64 	%fd613, %fd64, 0d3FF71547652B82FE, 0d4338000000000000;
	{
	.reg .b32 %temp; 
	mov.b64 	{%r143, %temp}, %fd613;
	}
	mov.f64 	%fd614, 0dC338000000000000;
	add.rn.f64 	%fd615, %fd613, %fd614;
	fma.rn.f64 	%fd616, %fd615, 0dBFE62E42FEFA39EF, %fd64;
	fma.rn.f64 	%fd617, %fd615, 0dBC7ABC9E3B39803F, %fd616;
	fma.rn.f64 	%fd618, %fd617, 0d3E5ADE1569CE2BDF, 0d3E928AF3FCA213EA;
	fma.rn.f64 	%fd619, %fd618, %fd617, 0d3EC71DEE62401315;
	fma.rn.f64 	%fd620, %fd619, %fd617, 0d3EFA01997C89EB71;
	fma.rn.f64 	%fd621, %fd620, %fd617, 0d3F2A01A014761F65;
	fma.rn.f64 	%fd622, %fd621, %fd617, 0d3F56C16C1852B7AF;
	fma.rn.f64 	%fd623, %fd622, %fd617, 0d3F81111111122322;
	fma.rn.f64 	%fd624, %fd623, %fd617, 0d3FA55555555502A1;
	fma.rn.f64 	%fd625, %fd624, %fd617, 0d3FC5555555555511;
	fma.rn.f64 	%fd626, %fd625, %fd617, 0d3FE000000000000B;
	fma.rn.f64 	%fd627, %fd626, %fd617, 0d3FF0000000000000;
	fma.rn.f64 	%fd628, %fd627, %fd617, 0d3FF0000000000000;
	{
	.reg .b32 %temp; 
	mov.b64 	{%r144, %temp}, %fd628;
	}
	{
	.reg .b32 %temp; 
	mov.b64 	{%temp, %r145}, %fd628;
	}
	shl.b32 	%r1920, %r143, 20;
	add.s32 	%r1921, %r1920, %r145;
	mov.b64 	%fd3230, {%r144, %r1921};
	{
	.reg .b32 %temp; 
	mov.b64 	{%temp, %r1922}, %fd64;
	}
	mov.b32 	%f15, %r1922;
	abs.f32 	%f7, %f15;
	setp.lt.f32 	%p44, %f7, 0f4086232B;
	@%p44 bra 	$L__BB0_51;
	setp.lt.f64 	%p45, %fd64, 0d0000000000000000;
	add.f64 	%fd629, %fd64, 0d7FF0000000000000;
	selp.f64 	%fd3230, 0d0000000000000000, %fd629, %p45;
	setp.geu.f32 	%p46, %f7, 0f40874800;
	@%p46 bra 	$L__BB0_51;
	shr.u32 	%r1923, %r143, 31;
	add.s32 	%r1924, %r143, %r1923;
	shr.s32 	%r1925, %r1924, 1;
	shl.b32 	%r1926, %r1925, 20;
	add.s32 	%r1927, %r145, %r1926;
	mov.b64 	%fd630, {%r144, %r1927};
	sub.s32 	%r1928, %r143, %r1925;
	shl.b32 	%r1929, %r1928, 20;
	add.s32 	%r1930, %r1929, 1072693248;
	mov.b32 	%r1931, 0;
	mov.b64 	%fd631, {%r1931, %r1930};
	mul.f64 	%fd3230, %fd631, %fd630;
$L__BB0_51:
	cvt.rn.f64.u16 	%fd632, %rs21;
	cvt.rn.f64.u32 	%fd633, %r8031;
	fma.rn.f64 	%fd634, %fd3230, %fd632, %fd633;
	cvt.rzi.u32.f64 	%r8031, %fd634;
	cvt.rn.f64.u16 	%fd635, %rs20;
	cvt.rn.f64.u32 	%fd636, %r8030;
	fma.rn.f64 	%fd637, %fd3230, %fd635, %fd636;
	cvt.rzi.u32.f64 	%r8030, %fd637;
	cvt.rn.f64.u16 	%fd638, %rs19;
	cvt.rn.f64.u32 	%fd639, %r8029;
	fma.rn.f64 	%fd640, %fd3230, %fd638, %fd639;
	cvt.rzi.u32.f64 	%r8029, %fd640;
	add.f64 	%fd3229, %fd3229, %fd3230;
	add.s32 	%r8028, %r8028, 1;
	setp.ne.s32 	%p47, %r8028, %r7975;
	@%p47 bra 	$L__BB0_48;
	add.s32 	%r8024, %r8024, 1;
	setp.ne.s32 	%p48, %r8024, %r7975;
	@%p48 bra 	$L__BB0_47;
	cvt.rn.f64.u32 	%fd642, %r8031;
	div.rn.f64 	%fd643, %fd642, %fd3229;
	cvt.rzi.u32.f64 	%r151, %fd643;
	cvt.u16.u32 	%rs130, %r151;
	and.b16  	%rs131, %rs130, 255;
	cvt.rn.f64.u32 	%fd644, %r8030;
	div.rn.f64 	%fd645, %fd644, %fd3229;
	cvt.rzi.u32.f64 	%r152, %fd645;
	cvt.u16.u32 	%rs132, %r152;
	and.b16  	%rs133, %rs132, 255;
	cvt.rn.f64.u32 	%fd646, %r8029;
	div.rn.f64 	%fd647, %fd646, %fd3229;
	cvt.rzi.u32.f64 	%r153, %fd647;
	cvt.u16.u32 	%rs134, %r153;
	and.b16  	%rs135, %rs134, 255;
	cvt.rn.f64.u16 	%fd648, %rs131;
	cvt.rn.f64.u16 	%fd649, %rs133;
	mul.f64 	%fd650, %fd649, 0d3FE2C8B439581062;
	fma.rn.f64 	%fd651, %fd648, 0d3FD322D0E5604189, %fd650;
	cvt.rn.f64.u16 	%fd652, %rs135;
	fma.rn.f64 	%fd70, %fd652, 0d3FBD2F1A9FBE76C9, %fd651;
	mov.f64 	%fd3233, 0d0000000000000000;
	mov.b32 	%r8032, 0;
	mov.u32 	%r8038, %r8032;
	mov.u32 	%r8039, %r8032;
	mov.u32 	%r8040, %r8032;
$L__BB0_54:
	ld.param.u32 	%r7173, [_Z21render_braille_kernelPKhjjjiiiihhPhS1_S1__param_2];
	neg.s32 	%r8036, %r7975;
	add.s32 	%r1934, %r133, %r8032;
	max.s32 	%r1935, %r1934, 0;
	add.s32 	%r1936, %r7173, -1;
	min.s32 	%r159, %r1935, %r1936;
	mov.b32 	%r8037, 0;
	mov.f64 	%fd3232, 0d0000000000000000;
$L__BB0_55:
	ld.param.u32 	%r7350, [_Z21render_braille_kernelPKhjjjiiiihhPhS1_S1__param_3];
	ld.param.u32 	%r7079, [_Z21render_braille_kernelPKhjjjiiiihhPhS1_S1__param_1];
	ld.param.u64 	%rd3527, [_Z21render_braille_kernelPKhjjjiiiihhPhS1_S1__param_0];
	add.s32 	%r1937, %r73, %r8037;
	max.s32 	%r1938, %r1937, 0;
	add.s32 	%r1939, %r7079, -1;
	min.s32 	%r1940, %r1938, %r1939;
	shl.b32 	%r1941, %r1940, 2;
	cvt.s64.s32 	%rd197, %r1941;
	mul.lo.s32 	%r1942, %r159, %r7350;
	cvt.u64.u32 	%rd198, %r1942;
	add.s64 	%rd199, %rd197, %rd198;
	cvta.to.global.u64 	%rd200, %rd3527;
	add.s64 	%rd201, %rd200, %rd199;
	ld.global.u8 	%rs22, [%rd201];
	ld.global.u8 	%rs23, [%rd201+1];
	ld.global.u8 	%rs24, [%rd201+2];
	sub.f64 	%fd656, %fd3232, %fd1;
	mul.f64 	%fd657, %fd656, %fd656;
	cvt.rn.f64.u32 	%fd658, %r8032;
	sub.f64 	%fd659, %fd658, %fd1;
	fma.rn.f64 	%fd660, %fd659, %fd659, %fd657;
	neg.f64 	%fd661, %fd660;
	div.rn.f64 	%fd74, %fd661, %fd2;
	fma.rn.f64 	%fd662, %fd74, 0d3FF71547652B82FE, 0d4338000000000000;
	{
	.reg .b32 %temp; 
	mov.b64 	{%r165, %temp}, %fd662;
	}
	mov.f64 	%fd663, 0dC338000000000000;
	add.rn.f64 	%fd664, %fd662, %fd663;
	fma.rn.f64 	%fd665, %fd664, 0dBFE62E42FEFA39EF, %fd74;
	fma.rn.f64 	%fd666, %fd664, 0dBC7ABC9E3B39803F, %fd665;
	fma.rn.f64 	%fd667, %fd666, 0d3E5ADE1569CE2BDF, 0d3E928AF3FCA213EA;
	fma.rn.f64 	%fd668, %fd667, %fd666, 0d3EC71DEE62401315;
	fma.rn.f64 	%fd669, %fd668, %fd666, 0d3EFA01997C89EB71;
	fma.rn.f64 	%fd670, %fd669, %fd666, 0d3F2A01A014761F65;
	fma.rn.f64 	%fd671, %fd670, %fd666, 0d3F56C16C1852B7AF;
	fma.rn.f64 	%fd672, %fd671, %fd666, 0d3F81111111122322;
	fma.rn.f64 	%fd673, %fd672, %fd666, 0d3FA55555555502A1;
	fma.rn.f64 	%fd674, %fd673, %fd666, 0d3FC5555555555511;
	fma.rn.f64 	%fd675, %fd674, %fd666, 0d3FE000000000000B;
	fma.rn.f64 	%fd676, %fd675, %fd666, 0d3FF0000000000000;
	fma.rn.f64 	%fd677, %fd676, %fd666, 0d3FF0000000000000;
	{
	.reg .b32 %temp; 
	mov.b64 	{%r166, %temp}, %fd677;
	}
	{
	.reg .b32 %temp; 
	mov.b64 	{%temp, %r167}, %fd677;
	}
	shl.b32 	%r1943, %r165, 20;
	add.s32 	%r1944, %r1943, %r167;
	mov.b64 	%fd3234, {%r166, %r1944};
	{
	.reg .b32 %temp; 
	mov.b64 	{%temp, %r1945}, %fd74;
	}
	mov.b32 	%f16, %r1945;
	abs.f32 	%f8, %f16;
	setp.lt.f32 	%p49, %f8, 0f4086232B;
	@%p49 bra 	$L__BB0_58;
	setp.lt.f64 	%p50, %fd74, 0d0000000000000000;
	add.f64 	%fd678, %fd74, 0d7FF0000000000000;
	selp.f64 	%fd3234, 0d0000000000000000, %fd678, %p50;
	setp.geu.f32 	%p51, %f8, 0f40874800;
	@%p51 bra 	$L__BB0_58;
	shr.u32 	%r1946, %r165, 31;
	add.s32 	%r1947, %r165, %r1946;
	shr.s32 	%r1948, %r1947, 1;
	shl.b32 	%r1949, %r1948, 20;
	add.s32 	%r1950, %r167, %r1949;
	mov.b64 	%fd679, {%r166, %r1950};
	sub.s32 	%r1951, %r165, %r1948;
	shl.b32 	%r1952, %r1951, 20;
	add.s32 	%r1953, %r1952, 1072693248;
	mov.b32 	%r1954, 0;
	mov.b64 	%fd680, {%r1954, %r1953};
	mul.f64 	%fd3234, %fd680, %fd679;
$L__BB0_58:
	cvt.rn.f64.u16 	%fd681, %rs24;
	cvt.rn.f64.u32 	%fd682, %r8040;
	fma.rn.f64 	%fd683, %fd3234, %fd681, %fd682;
	cvt.rzi.u32.f64 	%r8040, %fd683;
	cvt.rn.f64.u16 	%fd684, %rs23;
	cvt.rn.f64.u32 	%fd685, %r8039;
	fma.rn.f64 	%fd686, %fd3234, %fd684, %fd685;
	cvt.rzi.u32.f64 	%r8039, %fd686;
	cvt.rn.f64.u16 	%fd687, %rs22;
	cvt.rn.f64.u32 	%fd688, %r8038;
	fma.rn.f64 	%fd689, %fd3234, %fd687, %fd688;
	cvt.rzi.u32.f64 	%r8038, %fd689;
	add.f64 	%fd3233, %fd3233, %fd3234;
	add.f64 	%fd3232, %fd3232, 0d3FF0000000000000;
	add.s32 	%r8037, %r8037, 1;
	add.s32 	%r8036, %r8036, 1;
	setp.ne.s32 	%p52, %r8036, 0;
	@%p52 bra 	$L__BB0_55;
	add.s32 	%r8032, %r8032, 1;
	setp.ne.s32 	%p53, %r8032, %r7975;
	@%p53 bra 	$L__BB0_54;
	ld.param.u8 	%rs1463, [_Z21render_braille_kernelPKhjjjiiiihhPhS1_S1__param_8];
	ld.param.u32 	%r7943, [_Z21render_braille_kernelPKhjjjiiiihhPhS1_S1__param_6];
	cvt.rn.f64.u32 	%fd690, %r8040;
	div.rn.f64 	%fd691, %fd690, %fd3233;
	cvt.rzi.u32.f64 	%r174, %fd691;
	cvt.u16.u32 	%rs139, %r174;
	and.b16  	%rs140, %rs139, 255;
	cvt.rn.f64.u32 	%fd692, %r8039;
	div.rn.f64 	%fd693, %fd692, %fd3233;
	cvt.rzi.u32.f64 	%r175, %fd693;
	cvt.u16.u32 	%rs141, %r175;
	and.b16  	%rs142, %rs141, 255;
	cvt.rn.f64.u32 	%fd694, %r8038;
	div.rn.f64 	%fd695, %fd694, %fd3233;
	cvt.rzi.u32.f64 	%r176, %fd695;
	cvt.u16.u32 	%rs143, %r176;
	and.b16  	%rs144, %rs143, 255;
	cvt.rn.f64.u16 	%fd696, %rs140;
	cvt.rn.f64.u16 	%fd697, %rs142;
	mul.f64 	%fd698, %fd697, 0d3FE2C8B439581062;
	fma.rn.f64 	%fd699, %fd696, 0d3FD322D0E5604189, %fd698;
	cvt.rn.f64.u16 	%fd700, %rs144;
	fma.rn.f64 	%fd81, %fd700, 0d3FBD2F1A9FBE76C9, %fd699;
	add.f64 	%fd701, %fd12, 0d0000000000000000;
	add.f64 	%fd702, %fd701, %fd22;
	add.f64 	%fd703, %fd702, %fd32;
	add.f64 	%fd704, %fd703, %fd42;
	add.f64 	%fd705, %fd704, %fd52;
	add.f64 	%fd706, %fd705, %fd61;
	add.f64 	%fd707, %fd706, %fd70;
	add.f64 	%fd708, %fd707, %fd81;
	mul.f64 	%fd3311, %fd708, 0d3FC0000000000000;
	setp.gt.u16 	%p54, %rs1463, 89;
	setp.lt.u16 	%p55, %rs1463, 50;
	selp.b32 	%r1956, 3, 2, %p55;
	selp.b32 	%r1957, 1, %r1956, %p54;
	sub.s32 	%r1962, %r1765, %r1957;
	setp.lt.s32 	%p56, %r1962, 0;
	setp.ge.s32 	%p57, %r1962, %r1758;
	or.pred  	%p1, %p56, %p57;
	sub.s32 	%r1967, %r1, %r1957;
	setp.lt.s32 	%p59, %r1967, 0;
	setp.ge.s32 	%p60, %r1967, %r7943;
	or.pred  	%p2, %p59, %p60;
	or.pred  	%p61, %p2, %p1;
	mov.b32 	%r8047, 0;
	@%p61 bra 	$L__BB0_62;
	ld.param.u8 	%rs1464, [_Z21render_braille_kernelPKhjjjiiiihhPhS1_S1__param_8];
	ld.param.u32 	%r7774, [_Z21render_braille_kernelPKhjjjiiiihhPhS1_S1__param_5];
	ld.param.u32 	%r7681, [_Z21render_braille_kernelPKhjjjiiiihhPhS1_S1__param_4];
	ld.param.u32 	%r7351, [_Z21render_braille_kernelPKhjjjiiiihhPhS1_S1__param_3];
	ld.param.u32 	%r7174, [_Z21render_braille_kernelPKhjjjiiiihhPhS1_S1__param_2];
	ld.param.u32 	%r7080, [_Z21render_braille_kernelPKhjjjiiiihhPhS1_S1__param_1];
	ld.param.u64 	%rd3528, [_Z21render_braille_kernelPKhjjjiiiihhPhS1_S1__param_0];
	mov.u32 	%r1969, %ctaid.x;
	mov.u32 	%r1970, %ntid.x;
	mov.u32 	%r1971, %tid.x;
	mad.lo.s32 	%r1972, %r1969, %r1970, %r1971;
	setp.gt.u16 	%p62, %rs1464, 89;
	setp.lt.u16 	%p63, %rs1464, 50;
	selp.b32 	%r1973, 3, 2, %p63;
	selp.b32 	%r1974, 1, %r1973, %p62;
	sub.s32 	%r1975, %r1972, %r1974;
	mul.lo.s32 	%r1976, %r1975, %r7080;
	shl.b32 	%r1977, %r1976, 1;
	div.u32 	%r1978, %r1977, %r7681;
	mov.u32 	%r1979, %ctaid.y;
	mov.u32 	%r1980, %ntid.y;
	mov.u32 	%r1981, %tid.y;
	mad.lo.s32 	%r1982, %r1979, %r1980, %r1981;
	sub.s32 	%r1983, %r1982, %r1974;
	mul.lo.s32 	%r1984, %r1983, %r7174;
	shl.b32 	%r1985, %r1984, 2;
	div.u32 	%r1986, %r1985, %r7774;
	max.s32 	%r1987, %r1978, 0;
	add.s32 	%r1988, %r7080, -1;
	min.s32 	%r1989, %r1987, %r1988;
	max.s32 	%r1990, %r1986, 0;
	add.s32 	%r1991, %r7174, -1;
	min.s32 	%r1992, %r1990, %r1991;
	mul.lo.s32 	%r1993, %r1992, %r7351;
	cvt.u64.u32 	%rd202, %r1993;
	shl.b32 	%r1994, %r1989, 2;
	cvt.s64.s32 	%rd203, %r1994;
	add.s64 	%rd204, %rd202, %rd203;
	cvta.to.global.u64 	%rd205, %rd3528;
	add.s64 	%rd206, %rd205, %rd204;
	ld.global.u8 	%rs145, [%rd206];
	ld.global.u8 	%rs146, [%rd206+1];
	ld.global.u8 	%rs147, [%rd206+2];
	cvt.u32.u16 	%r1995, %rs147;
	cvt.u32.u16 	%r1996, %rs146;
	cvt.u32.u16 	%r1997, %rs145;
	cvt.rn.f64.u16 	%fd709, %rs147;
	mul.f64 	%fd710, %fd709, 0d3FD322D0E5604189;
	cvt.rn.f64.u16 	%fd711, %rs146;
	fma.rn.f64 	%fd712, %fd711, 0d3FE2C8B439581062, %fd710;
	cvt.rn.f64.u16 	%fd713, %rs145;
	fma.rn.f64 	%fd714, %fd713, 0d3FBD2F1A9FBE76C9, %fd712;
	cvt.rzi.u32.f64 	%r1998, %fd714;
	add.s32 	%r1999, %r1985, %r7174;
	div.u32 	%r2000, %r1999, %r7774;
	max.s32 	%r2001, %r2000, 0;
	min.s32 	%r2002, %r2001, %r1991;
	mul.lo.s32 	%r2003, %r2002, %r7351;
	cvt.u64.u32 	%rd207, %r2003;
	add.s64 	%rd208, %rd207, %rd203;
	add.s64 	%rd209, %rd205, %rd208;
	ld.global.u8 	%rs148, [%rd209];
	ld.global.u8 	%rs149, [%rd209+1];
	ld.global.u8 	%rs150, [%rd209+2];
	cvt.u32.u16 	%r2004, %rs150;
	cvt.u32.u16 	%r2005, %rs149;
	cvt.u32.u16 	%r2006, %rs148;
	cvt.rn.f64.u16 	%fd715, %rs150;
	mul.f64 	%fd716, %fd715, 0d3FD322D0E5604189;
	cvt.rn.f64.u16 	%fd717, %rs149;
	fma.rn.f64 	%fd718, %fd717, 0d3FE2C8B439581062, %fd716;
	cvt.rn.f64.u16 	%fd719, %rs148;
	fma.rn.f64 	%fd720, %fd719, 0d3FBD2F1A9FBE76C9, %fd718;
	cvt.rzi.u32.f64 	%r2007, %fd720;
	add.s32 	%r2008, %r1999, %r7174;
	div.u32 	%r2009, %r2008, %r7774;
	max.s32 	%r2010, %r2009, 0;
	min.s32 	%r2011, %r2010, %r1991;
	mul.lo.s32 	%r2012, %r2011, %r7351;
	cvt.u64.u32 	%rd210, %r2012;
	add.s64 	%rd211, %rd210, %rd203;
	add.s64 	%rd212, %rd205, %rd211;
	ld.global.u8 	%rs151, [%rd212];
	ld.global.u8 	%rs152, [%rd212+1];
	ld.global.u8 	%rs153, [%rd212+2];
	cvt.u32.u16 	%r2013, %rs153;
	cvt.u32.u16 	%r2014, %rs152;
	cvt.u32.u16 	%r2015, %rs151;
	cvt.rn.f64.u16 	%fd721, %rs153;
	mul.f64 	%fd722, %fd721, 0d3FD322D0E5604189;
	cvt.rn.f64.u16 	%fd723, %rs152;
	fma.rn.f64 	%fd724, %fd723, 0d3FE2C8B439581062, %fd722;
	cvt.rn.f64.u16 	%fd725, %rs151;
	fma.rn.f64 	%fd726, %fd725, 0d3FBD2F1A9FBE76C9, %fd724;
	cvt.rzi.u32.f64 	%r2016, %fd726;
	add.s32 	%r2017, %r1977, %r7080;
	div.u32 	%r2018, %r2017, %r7681;
	max.s32 	%r2019, %r2018, 0;
	min.s32 	%r2020, %r2019, %r1988;
	shl.b32 	%r2021, %r2020, 2;
	cvt.s64.s32 	%rd213, %r2021;
	add.s64 	%rd214, %rd202, %rd213;
	add.s64 	%rd215, %rd205, %rd214;
	ld.global.u8 	%rs154, [%rd215];
	ld.global.u8 	%rs155, [%rd215+1];
	ld.global.u8 	%rs156, [%rd215+2];
	cvt.u32.u16 	%r2022, %rs156;
	st.local.v4.u32 	[%rd2], {%r1995, %r2004, %r2013, %r2022};
	cvt.u32.u16 	%r2023, %rs155;
	st.local.v4.u32 	[%rd3], {%r1996, %r2005, %r2014, %r2023};
	cvt.u32.u16 	%r2024, %rs154;
	st.local.v4.u32 	[%rd4], {%r1997, %r2006, %r2015, %r2024};
	cvt.rn.f64.u16 	%fd727, %rs156;
	mul.f64 	%fd728, %fd727, 0d3FD322D0E5604189;
	cvt.rn.f64.u16 	%fd729, %rs155;
	fma.rn.f64 	%fd730, %fd729, 0d3FE2C8B439581062, %fd728;
	cvt.rn.f64.u16 	%fd731, %rs154;
	fma.rn.f64 	%fd732, %fd731, 0d3FBD2F1A9FBE76C9, %fd730;
	cvt.rzi.u32.f64 	%r2025, %fd732;
	add.s64 	%rd216, %rd207, %rd213;
	add.s64 	%rd217, %rd205, %rd216;
	ld.global.u8 	%rs157, [%rd217];
	ld.global.u8 	%rs158, [%rd217+1];
	ld.global.u8 	%rs159, [%rd217+2];
	cvt.u32.u16 	%r2026, %rs159;
	cvt.u32.u16 	%r2027, %rs158;
	cvt.u32.u16 	%r2028, %rs157;
	cvt.rn.f64.u16 	%fd733, %rs159;
	mul.f64 	%fd734, %fd733, 0d3FD322D0E5604189;
	cvt.rn.f64.u16 	%fd735, %rs158;
	fma.rn.f64 	%fd736, %fd735, 0d3FE2C8B439581062, %fd734;
	cvt.rn.f64.u16 	%fd737, %rs157;
	fma.rn.f64 	%fd738, %fd737, 0d3FBD2F1A9FBE76C9, %fd736;
	cvt.rzi.u32.f64 	%r2029, %fd738;
	add.s64 	%rd218, %rd210, %rd213;
	add.s64 	%rd219, %rd205, %rd218;
	ld.global.u8 	%rs160, [%rd219];
	ld.global.u8 	%rs161, [%rd219+1];
	ld.global.u8 	%rs162, [%rd219+2];
	cvt.u32.u16 	%r2030, %rs162;
	cvt.u32.u16 	%r2031, %rs161;
	cvt.u32.u16 	%r2032, %rs160;
	cvt.rn.f64.u16 	%fd739, %rs162;
	mul.f64 	%fd740, %fd739, 0d3FD322D0E5604189;
	cvt.rn.f64.u16 	%fd741, %rs161;
	fma.rn.f64 	%fd742, %fd741, 0d3FE2C8B439581062, %fd740;
	cvt.rn.f64.u16 	%fd743, %rs160;
	fma.rn.f64 	%fd744, %fd743, 0d3FBD2F1A9FBE76C9, %fd742;
	cvt.rzi.u32.f64 	%r2033, %fd744;
	add.s32 	%r2034, %r2008, %r7174;
	div.u32 	%r2035, %r2034, %r7774;
	max.s32 	%r2036, %r2035, 0;
	min.s32 	%r2037, %r2036, %r1991;
	mul.lo.s32 	%r2038, %r2037, %r7351;
	cvt.u64.u32 	%rd220, %r2038;
	add.s64 	%rd221, %rd220, %rd203;
	add.s64 	%rd222, %rd205, %rd221;
	ld.global.u8 	%rs163, [%rd222];
	ld.global.u8 	%rs164, [%rd222+1];
	ld.global.u8 	%rs165, [%rd222+2];
	cvt.u32.u16 	%r2039, %rs165;
	cvt.u32.u16 	%r2040, %rs164;
	cvt.u32.u16 	%r2041, %rs163;
	cvt.rn.f64.u16 	%fd745, %rs165;
	mul.f64 	%fd746, %fd745, 0d3FD322D0E5604189;
	cvt.rn.f64.u16 	%fd747, %rs164;
	fma.rn.f64 	%fd748, %fd747, 0d3FE2C8B439581062, %fd746;
	cvt.rn.f64.u16 	%fd749, %rs163;
	fma.rn.f64 	%fd750, %fd749, 0d3FBD2F1A9FBE76C9, %fd748;
	cvt.rzi.u32.f64 	%r2042, %fd750;
	add.s64 	%rd223, %rd220, %rd213;
	add.s64 	%rd224, %rd205, %rd223;
	ld.global.u8 	%rs166, [%rd224];
	ld.global.u8 	%rs167, [%rd224+1];
	ld.global.u8 	%rs168, [%rd224+2];
	cvt.u32.u16 	%r2043, %rs168;
	st.local.v4.u32 	[%rd2+16], {%r2026, %r2030, %r2039, %r2043};
	cvt.u32.u16 	%r2044, %rs167;
	st.local.v4.u32 	[%rd3+16], {%r2027, %r2031, %r2040, %r2044};
	cvt.u32.u16 	%r2045, %rs166;
	st.local.v4.u32 	[%rd4+16], {%r2028, %r2032, %r2041, %r2045};
	cvt.rn.f64.u16 	%fd751, %rs168;
	mul.f64 	%fd752, %fd751, 0d3FD322D0E5604189;
	cvt.rn.f64.u16 	%fd753, %rs167;
	fma.rn.f64 	%fd754, %fd753, 0d3FE2C8B439581062, %fd752;
	cvt.rn.f64.u16 	%fd755, %rs166;
	fma.rn.f64 	%fd756, %fd755, 0d3FBD2F1A9FBE76C9, %fd754;
	cvt.rzi.u32.f64 	%r2046, %fd756;
	prmt.b32 	%r2047, %r1998, %r2007, 0x3340U;
	prmt.b32 	%r2048, %r2016, %r2025, 0x3340U;
	prmt.b32 	%r2049, %r2047, %r2048, 0x5410U;
	prmt.b32 	%r2050, %r2042, %r2046, 0x3340U;
	prmt.b32 	%r2051, %r2029, %r2033, 0x3340U;
	prmt.b32 	%r2052, %r2051, %r2050, 0x5410U;
	st.local.v2.b32 	[%rd5], {%r2049, %r2052};
	mov.b32 	%r8047, 8;
$L__BB0_62:
	ld.param.u8 	%rs1465, [_Z21render_braille_kernelPKhjjjiiiihhPhS1_S1__param_8];
	ld.param.u32 	%r7944, [_Z21render_braille_kernelPKhjjjiiiihhPhS1_S1__param_6];
	setp.gt.u16 	%p64, %rs1465, 89;
	setp.lt.u16 	%p65, %rs1465, 50;
	selp.b32 	%r2053, 3, 2, %p65;
	selp.b32 	%r2054, 1, %r2053, %p64;
	mov.u32 	%r2055, %ctaid.x;
	mov.u32 	%r2056, %ntid.x;
	mov.u32 	%r2057, %tid.x;
	mad.lo.s32 	%r2058, %r2055, %r2056, %r2057;
	sub.s32 	%r2059, %r2058, %r2054;
	add.s32 	%r2060, %r2059, 1;
	setp.lt.s32 	%p66, %r2060, 0;
	setp.ge.s32 	%p67, %r2060, %r7944;
	or.pred  	%p3, %p66, %p67;
	or.pred  	%p68, %p3, %p1;
	@%p68 bra 	$L__BB0_64;
	ld.param.u8 	%rs1466, [_Z21render_braille_kernelPKhjjjiiiihhPhS1_S1__param_8];
	ld.param.u32 	%r7775, [_Z21render_braille_kernelPKhjjjiiiihhPhS1_S1__param_5];
	ld.param.u32 	%r7682, [_Z21render_braille_kernelPKhjjjiiiihhPhS1_S1__param_4];
	ld.param.u32 	%r7352, [_Z21render_braille_kernelPKhjjjiiiihhPhS1_S1__param_3];
	ld.param.u32 	%r7175, [_Z21render_braille_kernelPKhjjjiiiihhPhS1_S1__param_2];
	ld.param.u32 	%r7081, [_Z21render_braille_kernelPKhjjjiiiihhPhS1_S1__param_1];
	ld.param.u64 	%rd3529, [_Z21render_braille_kernelPKhjjjiiiihhPhS1_S1__param_0];
	setp.gt.u16 	%p69, %rs1466, 89;
	setp.lt.u16 	%p70, %rs1466, 50;
	selp.b32 	%r2061, 3, 2, %p70;
	selp.b32 	%r2062, 1, %r2061, %p69;
	mov.u32 	%r2063, %ctaid.x;
	mov.u32 	%r2064, %ntid.x;
	mov.u32 	%r2065, %tid.x;
	mad.lo.s32 	%r2066, %r2063, %r2064, %r2065;
	sub.s32 	%r2067, %r2066, %r2062;
	mad.lo.s32 	%r2068, %r7081, %r2067, %r7081;
	shl.b32 	%r2069, %r2068, 1;
	div.u32 	%r2070, %r2069, %r7682;
	mov.u32 	%r2071, %ctaid.y;
	mov.u32 	%r2072, %ntid.y;
	mov.u32 	%r2073, %tid.y;
	mad.lo.s32 	%r2074, %r2071, %r2072, %r2073;
	sub.s32 	%r2075, %r2074, %r2062;
	mul.lo.s32 	%r2076, %r2075, %r7175;
	shl.b32 	%r2077, %r2076, 2;
	div.u32 	%r2078, %r2077, %r7775;
	max.s32 	%r2079, %r2070, 0;
	add.s32 	%r2080, %r7081, -1;
	min.s32 	%r2081, %r2079, %r2080;
	max.s32 	%r2082, %r2078, 0;
	add.s32 	%r2083, %r7175, -1;
	min.s32 	%r2084, %r2082, %r2083;
	mul.lo.s32 	%r2085, %r2084, %r7352;
	cvt.u64.u32 	%rd225, %r2085;
	shl.b32 	%r2086, %r2081, 2;
	cvt.s64.s32 	%rd226, %r2086;
	add.s64 	%rd227, %rd225, %rd226;
	cvta.to.global.u64 	%rd228, %rd3529;
	add.s64 	%rd229, %rd228, %rd227;
	ld.global.u8 	%rs169, [%rd229];
	ld.global.u8 	%rs170, [%rd229+1];
	ld.global.u8 	%rs171, [%rd229+2];
	cvt.u32.u16 	%r2087, %rs171;
	cvt.u64.u32 	%rd230, %r8047;
	mul.wide.u32 	%rd231, %r8047, 4;
	add.s64 	%rd232, %rd2, %rd231;
	st.local.u32 	[%rd232], %r2087;
	cvt.u32.u16 	%r2088, %rs170;
	add.s64 	%rd233, %rd3, %rd231;
	st.local.u32 	[%rd233], %r2088;
	cvt.u32.u16 	%r2089, %rs169;
	add.s64 	%rd234, %rd4, %rd231;
	st.local.u32 	[%rd234], %r2089;
	cvt.rn.f64.u16 	%fd757, %rs171;
	mul.f64 	%fd758, %fd757, 0d3FD322D0E5604189;
	cvt.rn.f64.u16 	%fd759, %rs170;
	fma.rn.f64 	%fd760, %fd759, 0d3FE2C8B439581062, %fd758;
	cvt.rn.f64.u16 	%fd761, %rs169;
	fma.rn.f64 	%fd762, %fd761, 0d3FBD2F1A9FBE76C9, %fd760;
	cvt.rzi.u32.f64 	%r2090, %fd762;
	add.s64 	%rd235, %rd5, %rd230;
	st.local.u8 	[%rd235], %r2090;
	add.s32 	%r2091, %r2077, %r7175;
	div.u32 	%r2092, %r2091, %r7775;
	max.s32 	%r2093, %r2092, 0;
	min.s32 	%r2094, %r2093, %r2083;
	mul.lo.s32 	%r2095, %r2094, %r7352;
	cvt.u64.u32 	%rd236, %r2095;
	add.s64 	%rd237, %rd236, %rd226;
	add.s64 	%rd238, %rd228, %rd237;
	ld.global.u8 	%rs172, [%rd238];
	ld.global.u8 	%rs173, [%rd238+1];
	ld.global.u8 	%rs174, [%rd238+2];
	cvt.u32.u16 	%r2096, %rs174;
	st.local.u32 	[%rd232+4], %r2096;
	cvt.u32.u16 	%r2097, %rs173;
	st.local.u32 	[%rd233+4], %r2097;
	cvt.u32.u16 	%r2098, %rs172;
	st.local.u32 	[%rd234+4], %r2098;
	cvt.rn.f64.u16 	%fd763, %rs174;
	mul.f64 	%fd764, %fd763, 0d3FD322D0E5604189;
	cvt.rn.f64.u16 	%fd765, %rs173;
	fma.rn.f64 	%fd766, %fd765, 0d3FE2C8B439581062, %fd764;
	cvt.rn.f64.u16 	%fd767, %rs172;
	fma.rn.f64 	%fd768, %fd767, 0d3FBD2F1A9FBE76C9, %fd766;
	cvt.rzi.u32.f64 	%r2099, %fd768;
	st.local.u8 	[%rd235+1], %r2099;
	add.s32 	%r2100, %r2091, %r7175;
	div.u32 	%r2101, %r2100, %r7775;
	max.s32 	%r2102, %r2101, 0;
	min.s32 	%r2103, %r2102, %r2083;
	mul.lo.s32 	%r2104, %r2103, %r7352;
	cvt.u64.u32 	%rd239, %r2104;
	add.s64 	%rd240, %rd239, %rd226;
	add.s64 	%rd241, %rd228, %rd240;
	ld.global.u8 	%rs175, [%rd241];
	ld.global.u8 	%rs176, [%rd241+1];
	ld.global.u8 	%rs177, [%rd241+2];
	cvt.u32.u16 	%r2105, %rs177;
	st.local.u32 	[%rd232+8], %r2105;
	cvt.u32.u16 	%r2106, %rs176;
	st.local.u32 	[%rd233+8], %r2106;
	cvt.u32.u16 	%r2107, %rs175;
	st.local.u32 	[%rd234+8], %r2107;
	cvt.rn.f64.u16 	%fd769, %rs177;
	mul.f64 	%fd770, %fd769, 0d3FD322D0E5604189;
	cvt.rn.f64.u16 	%fd771, %rs176;
	fma.rn.f64 	%fd772, %fd771, 0d3FE2C8B439581062, %fd770;
	cvt.rn.f64.u16 	%fd773, %rs175;
	fma.rn.f64 	%fd774, %fd773, 0d3FBD2F1A9FBE76C9, %fd772;
	cvt.rzi.u32.f64 	%r2108, %fd774;
	st.local.u8 	[%rd235+2], %r2108;
	add.s32 	%r2109, %r2069, %r7081;
	div.u32 	%r2110, %r2109, %r7682;
	max.s32 	%r2111, %r2110, 0;
	min.s32 	%r2112, %r2111, %r2080;
	shl.b32 	%r2113, %r2112, 2;
	cvt.s64.s32 	%rd242, %r2113;
	add.s64 	%rd243, %rd225, %rd242;
	add.s64 	%rd244, %rd228, %rd243;
	ld.global.u8 	%rs178, [%rd244];
	ld.global.u8 	%rs179, [%rd244+1];
	ld.global.u8 	%rs180, [%rd244+2];
	cvt.u32.u16 	%r2114, %rs180;
	st.local.u32 	[%rd232+12], %r2114;
	cvt.u32.u16 	%r2115, %rs179;
	st.local.u32 	[%rd233+12], %r2115;
	cvt.u32.u16 	%r2116, %rs178;
	st.local.u32 	[%rd234+12], %r2116;
	cvt.rn.f64.u16 	%fd775, %rs180;
	mul.f64 	%fd776, %fd775, 0d3FD322D0E5604189;
	cvt.rn.f64.u16 	%fd777, %rs179;
	fma.rn.f64 	%fd778, %fd777, 0d3FE2C8B439581062, %fd776;
	cvt.rn.f64.u16 	%fd779, %rs178;
	fma.rn.f64 	%fd780, %fd779, 0d3FBD2F1A9FBE76C9, %fd778;
	cvt.rzi.u32.f64 	%r2117, %fd780;
	st.local.u8 	[%rd235+3], %r2117;
	add.s64 	%rd245, %rd236, %rd242;
	add.s64 	%rd246, %rd228, %rd245;
	ld.global.u8 	%rs181, [%rd246];
	ld.global.u8 	%rs182, [%rd246+1];
	ld.global.u8 	%rs183, [%rd246+2];
	cvt.u32.u16 	%r2118, %rs183;
	st.local.u32 	[%rd232+16], %r2118;
	cvt.u32.u16 	%r2119, %rs182;
	st.local.u32 	[%rd233+16], %r2119;
	cvt.u32.u16 	%r2120, %rs181;
	st.local.u32 	[%rd234+16], %r2120;
	cvt.rn.f64.u16 	%fd781, %rs183;
	mul.f64 	%fd782, %fd781, 0d3FD322D0E5604189;
	cvt.rn.f64.u16 	%fd783, %rs182;
	fma.rn.f64 	%fd784, %fd783, 0d3FE2C8B439581062, %fd782;
	cvt.rn.f64.u16 	%fd785, %rs181;
	fma.rn.f64 	%fd786, %fd785, 0d3FBD2F1A9FBE76C9, %fd784;
	cvt.rzi.u32.f64 	%r2121, %fd786;
	st.local.u8 	[%rd235+4], %r2121;
	add.s64 	%rd247, %rd239, %rd242;
	add.s64 	%rd248, %rd228, %rd247;
	ld.global.u8 	%rs184, [%rd248];
	ld.global.u8 	%rs185, [%rd248+1];
	ld.global.u8 	%rs186, [%rd248+2];
	cvt.u32.u16 	%r2122, %rs186;
	st.local.u32 	[%rd232+20], %r2122;
	cvt.u32.u16 	%r2123, %rs185;
	st.local.u32 	[%rd233+20], %r2123;
	cvt.u32.u16 	%r2124, %rs184;
	st.local.u32 	[%rd234+20], %r2124;
	cvt.rn.f64.u16 	%fd787, %rs186;
	mul.f64 	%fd788, %fd787, 0d3FD322D0E5604189;
	cvt.rn.f64.u16 	%fd789, %rs185;
	fma.rn.f64 	%fd790, %fd789, 0d3FE2C8B439581062, %fd788;
	cvt.rn.f64.u16 	%fd791, %rs184;
	fma.rn.f64 	%fd792, %fd791, 0d3FBD2F1A9FBE76C9, %fd790;
	cvt.rzi.u32.f64 	%r2125, %fd792;
	st.local.u8 	[%rd235+5], %r2125;
	add.s32 	%r2126, %r2100, %r7175;
	div.u32 	%r2127, %r2126, %r7775;
	max.s32 	%r2128, %r2127, 0;
	min.s32 	%r2129, %r2128, %r2083;
	mul.lo.s32 	%r2130, %r2129, %r7352;
	cvt.u64.u32 	%rd249, %r2130;
	add.s64 	%rd250, %rd249, %rd226;
	add.s64 	%rd251, %rd228, %rd250;
	ld.global.u8 	%rs187, [%rd251];
	ld.global.u8 	%rs188, [%rd251+1];
	ld.global.u8 	%rs189, [%rd251+2];
	cvt.u32.u16 	%r2131, %rs189;
	st.local.u32 	[%rd232+24], %r2131;
	cvt.u32.u16 	%r2132, %rs188;
	st.local.u32 	[%rd233+24], %r2132;
	cvt.u32.u16 	%r2133, %rs187;
	st.local.u32 	[%rd234+24], %r2133;
	cvt.rn.f64.u16 	%fd793, %rs189;
	mul.f64 	%fd794, %fd793, 0d3FD322D0E5604189;
	cvt.rn.f64.u16 	%fd795, %rs188;
	fma.rn.f64 	%fd796, %fd795, 0d3FE2C8B439581062, %fd794;
	cvt.rn.f64.u16 	%fd797, %rs187;
	fma.rn.f64 	%fd798, %fd797, 0d3FBD2F1A9FBE76C9, %fd796;
	cvt.rzi.u32.f64 	%r2134, %fd798;
	st.local.u8 	[%rd235+6], %r2134;
	add.s64 	%rd252, %rd249, %rd242;
	add.s64 	%rd253, %rd228, %rd252;
	ld.global.u8 	%rs190, [%rd253];
	ld.global.u8 	%rs191, [%rd253+1];
	ld.global.u8 	%rs192, [%rd253+2];
	cvt.u32.u16 	%r2135, %rs192;
	st.local.u32 	[%rd232+28], %r2135;
	cvt.u32.u16 	%r2136, %rs191;
	st.local.u32 	[%rd233+28], %r2136;
	cvt.u32.u16 	%r2137, %rs190;
	st.local.u32 	[%rd234+28], %r2137;
	cvt.rn.f64.u16 	%fd799, %rs192;
	mul.f64 	%fd800, %fd799, 0d3FD322D0E5604189;
	cvt.rn.f64.u16 	%fd801, %rs191;
	fma.rn.f64 	%fd802, %fd801, 0d3FE2C8B439581062, %fd800;
	cvt.rn.f64.u16 	%fd803, %rs190;
	fma.rn.f64 	%fd804, %fd803, 0d3FBD2F1A9FBE76C9, %fd802;
	cvt.rzi.u32.f64 	%r2138, %fd804;
	st.local.u8 	[%rd235+7], %r2138;
	add.s32 	%r8047, %r8047, 8;
$L__BB0_64:
	ld.param.u8 	%rs1467, [_Z21render_braille_kernelPKhjjjiiiihhPhS1_S1__param_8];
	ld.param.u32 	%r7945, [_Z21render_braille_kernelPKhjjjiiiihhPhS1_S1__param_6];
	setp.gt.u16 	%p71, %rs1467, 89;
	setp.lt.u16 	%p72, %rs1467, 50;
	selp.b32 	%r2139, 3, 2, %p72;
	selp.b32 	%r2140, 1, %r2139, %p71;
	mov.u32 	%r2141, %ctaid.x;
	mov.u32 	%r2142, %ntid.x;
	mov.u32 	%r2143, %tid.x;
	mad.lo.s32 	%r2144, %r2141, %r2142, %r2143;
	sub.s32 	%r2145, %r2144, %r2140;
	add.s32 	%r2146, %r2145, 2;
	setp.lt.s32 	%p73, %r2146, 0;
	setp.ge.s32 	%p74, %r2146, %r7945;
	or.pred  	%p4, %p73, %p74;
	or.pred  	%p75, %p4, %p1;
	@%p75 bra 	$L__BB0_66;
	ld.param.u8 	%rs1468, [_Z21render_braille_kernelPKhjjjiiiihhPhS1_S1__param_8];
	ld.param.u32 	%r7776, [_Z21render_braille_kernelPKhjjjiiiihhPhS1_S1__param_5];
	ld.param.u32 	%r7683, [_Z21render_braille_kernelPKhjjjiiiihhPhS1_S1__param_4];
	ld.param.u32 	%r7353, [_Z21render_braille_kernelPKhjjjiiiihhPhS1_S1__param_3];
	ld.param.u32 	%r7176, [_Z21render_braille_kernelPKhjjjiiiihhPhS1_S1__param_2];
	ld.param.u32 	%r7082, [_Z21render_braille_kernelPKhjjjiiiihhPhS1_S1__param_1];
	ld.param.u64 	%rd3530, [_Z21render_braille_kernelPKhjjjiiiihhPhS1_S1__param_0];
	setp.gt.u16 	%p76, %rs1468, 89;
	setp.lt.u16 	%p77, %rs1468, 50;
	selp.b32 	%r2147, 3, 2, %p77;
	selp.b32 	%r2148, 1, %r2147, %p76;
	mov.u32 	%r2149, %ctaid.x;
	mov.u32 	%r2150, %ntid.x;
	mov.u32 	%r2151, %tid.x;
	mad.lo.s32 	%r2152, %r2149, %r2150, %r2151;
	sub.s32 	%r2153, %r2152, %r2148;
	mad.lo.s32 	%r2154, %r7082, %r2153, %r7082;
	add.s32 	%r2155, %r2154, %r7082;
	shl.b32 	%r2156, %r2155, 1;
	div.u32 	%r2157, %r2156, %r7683;
	mov.u32 	%r2158, %ctaid.y;
	mov.u32 	%r2159, %ntid.y;
	mov.u32 	%r2160, %tid.y;
	mad.lo.s32 	%r2161, %r2158, %r2159, %r2160;
	sub.s32 	%r2162, %r2161, %r2148;
	mul.lo.s32 	%r2163, %r2162, %r7176;
	shl.b32 	%r2164, %r2163, 2;
	div.u32 	%r2165, %r2164, %r7776;
	max.s32 	%r2166, %r2157, 0;
	add.s32 	%r2167, %r7082, -1;
	min.s32 	%r2168, %r2166, %r2167;
	max.s32 	%r2169, %r2165, 0;
	add.s32 	%r2170, %r7176, -1;
	min.s32 	%r2171, %r2169, %r2170;
	mul.lo.s32 	%r2172, %r2171, %r7353;
	cvt.u64.u32 	%rd254, %r2172;
	shl.b32 	%r2173, %r2168, 2;
	cvt.s64.s32 	%rd255, %r2173;
	add.s64 	%rd256, %rd254, %rd255;
	cvta.to.global.u64 	%rd257, %rd3530;
	add.s64 	%rd258, %rd257, %rd256;
	ld.global.u8 	%rs193, [%rd258];
	ld.global.u8 	%rs194, [%rd258+1];
	ld.global.u8 	%rs195, [%rd258+2];
	cvt.u32.u16 	%r2174, %rs195;
	cvt.u64.u32 	%rd259, %r8047;
	mul.wide.u32 	%rd260, %r8047, 4;
	add.s64 	%rd261, %rd2, %rd260;
	st.local.u32 	[%rd261], %r2174;
	cvt.u32.u16 	%r2175, %rs194;
	add.s64 	%rd262, %rd3, %rd260;
	st.local.u32 	[%rd262], %r2175;
	cvt.u32.u16 	%r2176, %rs193;
	add.s64 	%rd263, %rd4, %rd260;
	st.local.u32 	[%rd263], %r2176;
	cvt.rn.f64.u16 	%fd805, %rs195;
	mul.f64 	%fd806, %fd805, 0d3FD322D0E5604189;
	cvt.rn.f64.u16 	%fd807, %rs194;
	fma.rn.f64 	%fd808, %fd807, 0d3FE2C8B439581062, %fd806;
	cvt.rn.f64.u16 	%fd809, %rs193;
	fma.rn.f64 	%fd810, %fd809, 0d3FBD2F1A9FBE76C9, %fd808;
	cvt.rzi.u32.f64 	%r2177, %fd810;
	add.s64 	%rd264, %rd5, %rd259;
	st.local.u8 	[%rd264], %r2177;
	add.s32 	%r2178, %r2164, %r7176;
	div.u32 	%r2179, %r2178, %r7776;
	max.s32 	%r2180, %r2179, 0;
	min.s32 	%r2181, %r2180, %r2170;
	mul.lo.s32 	%r2182, %r2181, %r7353;
	cvt.u64.u32 	%rd265, %r2182;
	add.s64 	%rd266, %rd265, %rd255;
	add.s64 	%rd267, %rd257, %rd266;
	ld.global.u8 	%rs196, [%rd267];
	ld.global.u8 	%rs197, [%rd267+1];
	ld.global.u8 	%rs198, [%rd267+2];
	cvt.u32.u16 	%r2183, %rs198;
	st.local.u32 	[%rd261+4], %r2183;
	cvt.u32.u16 	%r2184, %rs197;
	st.local.u32 	[%rd262+4], %r2184;
	cvt.u32.u16 	%r2185, %rs196;
	st.local.u32 	[%rd263+4], %r2185;
	cvt.rn.f64.u16 	%fd811, %rs198;
	mul.f64 	%fd812, %fd811, 0d3FD322D0E5604189;
	cvt.rn.f64.u16 	%fd813, %rs197;
	fma.rn.f64 	%fd814, %fd813, 0d3FE2C8B439581062, %fd812;
	cvt.rn.f64.u16 	%fd815, %rs196;
	fma.rn.f64 	%fd816, %fd815, 0d3FBD2F1A9FBE76C9, %fd814;
	cvt.rzi.u32.f64 	%r2186, %fd816;
	st.local.u8 	[%rd264+1], %r2186;
	add.s32 	%r2187, %r2178, %r7176;
	div.u32 	%r2188, %r2187, %r7776;
	max.s32 	%r2189, %r2188, 0;
	min.s32 	%r2190, %r2189, %r2170;
	mul.lo.s32 	%r2191, %r2190, %r7353;
	cvt.u64.u32 	%rd268, %r2191;
	add.s64 	%rd269, %rd268, %rd255;
	add.s64 	%rd270, %rd257, %rd269;
	ld.global.u8 	%rs199, [%rd270];
	ld.global.u8 	%rs200, [%rd270+1];
	ld.global.u8 	%rs201, [%rd270+2];
	cvt.u32.u16 	%r2192, %rs201;
	st.local.u32 	[%rd261+8], %r2192;
	cvt.u32.u16 	%r2193, %rs200;
	st.local.u32 	[%rd262+8], %r2193;
	cvt.u32.u16 	%r2194, %rs199;
	st.local.u32 	[%rd263+8], %r2194;
	cvt.rn.f64.u16 	%fd817, %rs201;
	mul.f64 	%fd818, %fd817, 0d3FD322D0E5604189;
	cvt.rn.f64.u16 	%fd819, %rs200;
	fma.rn.f64 	%fd820, %fd819, 0d3FE2C8B439581062, %fd818;
	cvt.rn.f64.u16 	%fd821, %rs199;
	fma.rn.f64 	%fd822, %fd821, 0d3FBD2F1A9FBE76C9, %fd820;
	cvt.rzi.u32.f64 	%r2195, %fd822;
	st.local.u8 	[%rd264+2], %r2195;
	add.s32 	%r2196, %r2156, %r7082;
	div.u32 	%r2197, %r2196, %r7683;
	max.s32 	%r2198, %r2197, 0;
	min.s32 	%r2199, %r2198, %r2167;
	shl.b32 	%r2200, %r2199, 2;
	cvt.s64.s32 	%rd271, %r2200;
	add.s64 	%rd272, %rd254, %rd271;
	add.s64 	%rd273, %rd257, %rd272;
	ld.global.u8 	%rs202, [%rd273];
	ld.global.u8 	%rs203, [%rd273+1];
	ld.global.u8 	%rs204, [%rd273+2];
	cvt.u32.u16 	%r2201, %rs204;
	st.local.u32 	[%rd261+12], %r2201;
	cvt.u32.u16 	%r2202, %rs203;
	st.local.u32 	[%rd262+12], %r2202;
	cvt.u32.u16 	%r2203, %rs202;
	st.local.u32 	[%rd263+12], %r2203;
	cvt.rn.f64.u16 	%fd823, %rs204;
	mul.f64 	%fd824, %fd823, 0d3FD322D0E5604189;
	cvt.rn.f64.u16 	%fd825, %rs203;
	fma.rn.f64 	%fd826, %fd825, 0d3FE2C8B439581062, %fd824;
	cvt.rn.f64.u16 	%fd827, %rs202;
	fma.rn.f64 	%fd828, %fd827, 0d3FBD2F1A9FBE76C9, %fd826;
	cvt.rzi.u32.f64 	%r2204, %fd828;
	st.local.u8 	[%rd264+3], %r2204;
	add.s64 	%rd274, %rd265, %rd271;
	add.s64 	%rd275, %rd257, %rd274;
	ld.global.u8 	%rs205, [%rd275];
	ld.global.u8 	%rs206, [%rd275+1];
	ld.global.u8 	%rs207, [%rd275+2];
	cvt.u32.u16 	%r2205, %rs207;
	st.local.u32 	[%rd261+16], %r2205;
	cvt.u32.u16 	%r2206, %rs206;
	st.local.u32 	[%rd262+16], %r2206;
	cvt.u32.u16 	%r2207, %rs205;
	st.local.u32 	[%rd263+16], %r2207;
	cvt.rn.f64.u16 	%fd829, %rs207;
	mul.f64 	%fd830, %fd829, 0d3FD322D0E5604189;
	cvt.rn.f64.u16 	%fd831, %rs206;
	fma.rn.f64 	%fd832, %fd831, 0d3FE2C8B439581062, %fd830;
	cvt.rn.f64.u16 	%fd833, %rs205;
	fma.rn.f64 	%fd834, %fd833, 0d3FBD2F1A9FBE76C9, %fd832;
	cvt.rzi.u32.f64 	%r2208, %fd834;
	st.local.u8 	[%rd264+4], %r2208;
	add.s64 	%rd276, %rd268, %rd271;
	add.s64 	%rd277, %rd257, %rd276;
	ld.global.u8 	%rs208, [%rd277];
	ld.global.u8 	%rs209, [%rd277+1];
	ld.global.u8 	%rs210, [%rd277+2];
	cvt.u32.u16 	%r2209, %rs210;
	st.local.u32 	[%rd261+20], %r2209;
	cvt.u32.u16 	%r2210, %rs209;
	st.local.u32 	[%rd262+20], %r2210;
	cvt.u32.u16 	%r2211, %rs208;
	st.local.u32 	[%rd263+20], %r2211;
	cvt.rn.f64.u16 	%fd835, %rs210;
	mul.f64 	%fd836, %fd835, 0d3FD322D0E5604189;
	cvt.rn.f64.u16 	%fd837, %rs209;
	fma.rn.f64 	%fd838, %fd837, 0d3FE2C8B439581062, %fd836;
	cvt.rn.f64.u16 	%fd839, %rs208;
	fma.rn.f64 	%fd840, %fd839, 0d3FBD2F1A9FBE76C9, %fd838;
	cvt.rzi.u32.f64 	%r2212, %fd840;
	st.local.u8 	[%rd264+5], %r2212;
	add.s32 	%r2213, %r2187, %r7176;
	div.u32 	%r2214, %r2213, %r7776;
	max.s32 	%r2215, %r2214, 0;
	min.s32 	%r2216, %r2215, %r2170;
	mul.lo.s32 	%r2217, %r2216, %r7353;
	cvt.u64.u32 	%rd278, %r2217;
	add.s64 	%rd279, %rd278, %rd255;
	add.s64 	%rd280, %rd257, %rd279;
	ld.global.u8 	%rs211, [%rd280];
	ld.global.u8 	%rs212, [%rd280+1];
	ld.global.u8 	%rs213, [%rd280+2];
	cvt.u32.u16 	%r2218, %rs213;
	st.local.u32 	[%rd261+24], %r2218;
	cvt.u32.u16 	%r2219, %rs212;
	st.local.u32 	[%rd262+24], %r2219;
	cvt.u32.u16 	%r2220, %rs211;
	st.local.u32 	[%rd263+24], %r2220;
	cvt.rn.f64.u16 	%fd841, %rs213;
	mul.f64 	%fd842, %fd841, 0d3FD322D0E5604189;
	cvt.rn.f64.u16 	%fd843, %rs212;
	fma.rn.f64 	%fd844, %fd843, 0d3FE2C8B439581062, %fd842;
	cvt.rn.f64.u16 	%fd845, %rs211;
	fma.rn.f64 	%fd846, %fd845, 0d3FBD2F1A9FBE76C9, %fd844;
	cvt.rzi.u32.f64 	%r2221, %fd846;
	st.local.u8 	[%rd264+6], %r2221;
	add.s64 	%rd281, %rd278, %rd271;
	add.s64 	%rd282, %rd257, %rd281;
	ld.global.u8 	%rs214, [%rd282];
	ld.global.u8 	%rs215, [%rd282+1];
	ld.global.u8 	%rs216, [%rd282+2];
	cvt.u32.u16 	%r2222, %rs216;
	st.local.u32 	[%rd261+28], %r2222;
	cvt.u32.u16 	%r2223, %rs215;
	st.local.u32 	[%rd262+28], %r2223;
	cvt.u32.u16 	%r2224, %rs214;
	st.local.u32 	[%rd263+28], %r2224;
	cvt.rn.f64.u16 	%fd847, %rs216;
	mul.f64 	%fd848, %fd847, 0d3FD322D0E5604189;
	cvt.rn.f64.u16 	%fd849, %rs215;
	fma.rn.f64 	%fd850, %fd849, 0d3FE2C8B439581062, %fd848;
	cvt.rn.f64.u16 	%fd851, %rs214;
	fma.rn.f64 	%fd852, %fd851, 0d3FBD2F1A9FBE76C9, %fd850;
	cvt.rzi.u32.f64 	%r2225, %fd852;
	st.local.u8 	[%rd264+7], %r2225;
	add.s32 	%r8047, %r8047, 8;
$L__BB0_66:
	ld.param.u8 	%rs1469, [_Z21render_braille_kernelPKhjjjiiiihhPhS1_S1__param_8];
	setp.gt.u16 	%p78, %rs1469, 89;
	setp.lt.u16 	%p79, %rs1469, 50;
	selp.b32 	%r2226, 3, 2, %p79;
	selp.b32 	%r182, 1, %r2226, %p78;
	sub.s32 	%r2227, 2, %r182;
	setp.ge.s32 	%p80, %r2227, %r182;
	@%p80 bra 	$L__BB0_78;
	ld.param.u32 	%r7946, [_Z21render_braille_kernelPKhjjjiiiihhPhS1_S1__param_6];
	xor.b32  	%r2228, %r182, 3;
	mov.u32 	%r2229, %ctaid.x;
	mov.u32 	%r2230, %ntid.x;
	mov.u32 	%r2231, %tid.x;
	mad.lo.s32 	%r2232, %r2229, %r2230, %r2231;
	add.s32 	%r2233, %r2228, %r2232;
	setp.lt.s32 	%p81, %r2233, 0;
	setp.ge.s32 	%p82, %r2233, %r7946;
	or.pred  	%p83, %p81, %p82;
	or.pred  	%p84, %p83, %p1;
	@%p84 bra 	$L__BB0_69;
	ld.param.u8 	%rs1470, [_Z21render_braille_kernelPKhjjjiiiihhPhS1_S1__param_8];
	ld.param.u32 	%r7777, [_Z21render_braille_kernelPKhjjjiiiihhPhS1_S1__param_5];
	ld.param.u32 	%r7684, [_Z21render_braille_kernelPKhjjjiiiihhPhS1_S1__param_4];
	ld.param.u32 	%r7354, [_Z21render_braille_kernelPKhjjjiiiihhPhS1_S1__param_3];
	ld.param.u32 	%r7177, [_Z21render_braille_kernelPKhjjjiiiihhPhS1_S1__param_2];
	ld.param.u32 	%r7083, [_Z21render_braille_kernelPKhjjjiiiihhPhS1_S1__param_1];
	ld.param.u64 	%rd3531, [_Z21render_braille_kernelPKhjjjiiiihhPhS1_S1__param_0];
	setp.gt.u16 	%p85, %rs1470, 89;
	setp.lt.u16 	%p86, %rs1470, 50;
	selp.b32 	%r2234, 3, 2, %p86;
	selp.b32 	%r2235, 1, %r2234, %p85;
	xor.b32  	%r2236, %r2235, 3;
	mov.u32 	%r2237, %ctaid.x;
	mov.u32 	%r2238, %ntid.x;
	mov.u32 	%r2239, %tid.x;
	mad.lo.s32 	%r2240, %r2237, %r2238, %r2239;
	add.s32 	%r2241, %r2236, %r2240;
	mul.lo.s32 	%r2242, %r2241, %r7083;
	shl.b32 	%r2243, %r2242, 1;
	div.u32 	%r2244, %r2243, %r7684;
	mov.u32 	%r2245, %ctaid.y;
	mov.u32 	%r2246, %ntid.y;
	mov.u32 	%r2247, %tid.y;
	mad.lo.s32 	%r2248, %r2245, %r2246, %r2247;
	sub.s32 	%r2249, %r2248, %r2235;
	mul.lo.s32 	%r2250, %r2249, %r7177;
	shl.b32 	%r2251, %r2250, 2;
	div.u32 	%r2252, %r2251, %r7777;
	max.s32 	%r2253, %r2244, 0;
	add.s32 	%r2254, %r7083, -1;
	min.s32 	%r2255, %r2253, %r2254;
	max.s32 	%r2256, %r2252, 0;
	add.s32 	%r2257, %r7177, -1;
	min.s32 	%r2258, %r2256, %r2257;
	mul.lo.s32 	%r2259, %r2258, %r7354;
	cvt.u64.u32 	%rd283, %r2259;
	shl.b32 	%r2260, %r2255, 2;
	cvt.s64.s32 	%rd284, %r2260;
	add.s64 	%rd285, %rd283, %rd284;
	cvta.to.global.u64 	%rd286, %rd3531;
	add.s64 	%rd287, %rd286, %rd285;
	ld.global.u8 	%rs217, [%rd287];
	ld.global.u8 	%rs218, [%rd287+1];
	ld.global.u8 	%rs219, [%rd287+2];
	cvt.u32.u16 	%r2261, %rs219;
	cvt.u64.u32 	%rd288, %r8047;
	mul.wide.u32 	%rd289, %r8047, 4;
	add.s64 	%rd290, %rd2, %rd289;
	st.local.u32 	[%rd290], %r2261;
	cvt.u32.u16 	%r2262, %rs218;
	add.s64 	%rd291, %rd3, %rd289;
	st.local.u32 	[%rd291], %r2262;
	cvt.u32.u16 	%r2263, %rs217;
	add.s64 	%rd292, %rd4, %rd289;
	st.local.u32 	[%rd292], %r2263;
	cvt.rn.f64.u16 	%fd853, %rs219;
	mul.f64 	%fd854, %fd853, 0d3FD322D0E5604189;
	cvt.rn.f64.u16 	%fd855, %rs218;
	fma.rn.f64 	%fd856, %fd855, 0d3FE2C8B439581062, %fd854;
	cvt.rn.f64.u16 	%fd857, %rs217;
	fma.rn.f64 	%fd858, %fd857, 0d3FBD2F1A9FBE76C9, %fd856;
	cvt.rzi.u32.f64 	%r2264, %fd858;
	add.s64 	%rd293, %rd5, %rd288;
	st.local.u8 	[%rd293], %r2264;
	add.s32 	%r2265, %r2251, %r7177;
	div.u32 	%r2266, %r2265, %r7777;
	max.s32 	%r2267, %r2266, 0;
	min.s32 	%r2268, %r2267, %r2257;
	mul.lo.s32 	%r2269, %r2268, %r7354;
	cvt.u64.u32 	%rd294, %r2269;
	add.s64 	%rd295, %rd294, %rd284;
	add.s64 	%rd296, %rd286, %rd295;
	ld.global.u8 	%rs220, [%rd296];
	ld.global.u8 	%rs221, [%rd296+1];
	ld.global.u8 	%rs222, [%rd296+2];
	cvt.u32.u16 	%r2270, %rs222;
	st.local.u32 	[%rd290+4], %r2270;
	cvt.u32.u16 	%r2271, %rs221;
	st.local.u32 	[%rd291+4], %r2271;
	cvt.u32.u16 	%r2272, %rs220;
	st.local.u32 	[%rd292+4], %r2272;
	cvt.rn.f64.u16 	%fd859, %rs222;
	mul.f64 	%fd860, %fd859, 0d3FD322D0E5604189;
	cvt.rn.f64.u16 	%fd861, %rs221;
	fma.rn.f64 	%fd862, %fd861, 0d3FE2C8B439581062, %fd860;
	cvt.rn.f64.u16 	%fd863, %rs220;
	fma.rn.f64 	%fd864, %fd863, 0d3FBD2F1A9FBE76C9, %fd862;
	cvt.rzi.u32.f64 	%r2273, %fd864;
	st.local.u8 	[%rd293+1], %r2273;
	add.s32 	%r2274, %r2265, %r7177;
	div.u32 	%r2275, %r2274, %r7777;
	max.s32 	%r2276, %r2275, 0;
	min.s32 	%r2277, %r2276, %r2257;
	mul.lo.s32 	%r2278, %r2277, %r7354;
	cvt.u64.u32 	%rd297, %r2278;
	add.s64 	%rd298, %rd297, %rd284;
	add.s64 	%rd299, %rd286, %rd298;
	ld.global.u8 	%rs223, [%rd299];
	ld.global.u8 	%rs224, [%rd299+1];
	ld.global.u8 	%rs225, [%rd299+2];
	cvt.u32.u16 	%r2279, %rs225;
	st.local.u32 	[%rd290+8], %r2279;
	cvt.u32.u16 	%r2280, %rs224;
	st.local.u32 	[%rd291+8], %r2280;
	cvt.u32.u16 	%r2281, %rs223;
	st.local.u32 	[%rd292+8], %r2281;
	cvt.rn.f64.u16 	%fd865, %rs225;
	mul.f64 	%fd866, %fd865, 0d3FD322D0E5604189;
	cvt.rn.f64.u16 	%fd867, %rs224;
	fma.rn.f64 	%fd868, %fd867, 0d3FE2C8B439581062, %fd866;
	cvt.rn.f64.u16 	%fd869, %rs223;
	fma.rn.f64 	%fd870, %fd869, 0d3FBD2F1A9FBE76C9, %fd868;
	cvt.rzi.u32.f64 	%r2282, %fd870;
	st.local.u8 	[%rd293+2], %r2282;
	add.s32 	%r2283, %r2243, %r7083;
	div.u32 	%r2284, %r2283, %r7684;
	max.s32 	%r2285, %r2284, 0;
	min.s32 	%r2286, %r2285, %r2254;
	shl.b32 	%r2287, %r2286, 2;
	cvt.s64.s32 	%rd300, %r2287;
	add.s64 	%rd301, %rd283, %rd300;
	add.s64 	%rd302, %rd286, %rd301;
	ld.global.u8 	%rs226, [%rd302];
	ld.global.u8 	%rs227, [%rd302+1];
	ld.global.u8 	%rs228, [%rd302+2];
	cvt.u32.u16 	%r2288, %rs228;
	st.local.u32 	[%rd290+12], %r2288;
	cvt.u32.u16 	%r2289, %rs227;
	st.local.u32 	[%rd291+12], %r2289;
	cvt.u32.u16 	%r2290, %rs226;
	st.local.u32 	[%rd292+12], %r2290;
	cvt.rn.f64.u16 	%fd871, %rs228;
	mul.f64 	%fd872, %fd871, 0d3FD322D0E5604189;
	cvt.rn.f64.u16 	%fd873, %rs227;
	fma.rn.f64 	%fd874, %fd873, 0d3FE2C8B439581062, %fd872;
	cvt.rn.f64.u16 	%fd875, %rs226;
	fma.rn.f64 	%fd876, %fd875, 0d3FBD2F1A9FBE76C9, %fd874;
	cvt.rzi.u32.f64 	%r2291, %fd876;
	st.local.u8 	[%rd293+3], %r2291;
	add.s64 	%rd303, %rd294, %rd300;
	add.s64 	%rd304, %rd286, %rd303;
	ld.global.u8 	%rs229, [%rd304];
	ld.global.u8 	%rs230, [%rd304+1];
	ld.global.u8 	%rs231, [%rd304+2];
	cvt.u32.u16 	%r2292, %rs231;
	st.local.u32 	[%rd290+16], %r2292;
	cvt.u32.u16 	%r2293, %rs230;
	st.local.u32 	[%rd291+16], %r2293;
	cvt.u32.u16 	%r2294, %rs229;
	st.local.u32 	[%rd292+16], %r2294;
	cvt.rn.f64.u16 	%fd877, %rs231;
	mul.f64 	%fd878, %fd877, 0d3FD322D0E5604189;
	cvt.rn.f64.u16 	%fd879, %rs230;
	fma.rn.f64 	%fd880, %fd879, 0d3FE2C8B439581062, %fd878;
	cvt.rn.f64.u16 	%fd881, %rs229;
	fma.rn.f64 	%fd882, %fd881, 0d3FBD2F1A9FBE76C9, %fd880;
	cvt.rzi.u32.f64 	%r2295, %fd882;
	st.local.u8 	[%rd293+4], %r2295;
	add.s64 	%rd305, %rd297, %rd300;
	add.s64 	%rd306, %rd286, %rd305;
	ld.global.u8 	%rs232, [%rd306];
	ld.global.u8 	%rs233, [%rd306+1];
	ld.global.u8 	%rs234, [%rd306+2];
	cvt.u32.u16 	%r2296, %rs234;
	st.local.u32 	[%rd290+20], %r2296;
	cvt.u32.u16 	%r2297, %rs233;
	st.local.u32 	[%rd291+20], %r2297;
	cvt.u32.u16 	%r2298, %rs232;
	st.local.u32 	[%rd292+20], %r2298;
	cvt.rn.f64.u16 	%fd883, %rs234;
	mul.f64 	%fd884, %fd883, 0d3FD322D0E5604189;
	cvt.rn.f64.u16 	%fd885, %rs233;
	fma.rn.f64 	%fd886, %fd885, 0d3FE2C8B439581062, %fd884;
	cvt.rn.f64.u16 	%fd887, %rs232;
	fma.rn.f64 	%fd888, %fd887, 0d3FBD2F1A9FBE76C9, %fd886;
	cvt.rzi.u32.f64 	%r2299, %fd888;
	st.local.u8 	[%rd293+5], %r2299;
	add.s32 	%r2300, %r2274, %r7177;
	div.u32 	%r2301, %r2300, %r7777;
	max.s32 	%r2302, %r2301, 0;
	min.s32 	%r2303, %r2302, %r2257;
	mul.lo.s32 	%r2304, %r2303, %r7354;
	cvt.u64.u32 	%rd307, %r2304;
	add.s64 	%rd308, %rd307, %rd284;
	add.s64 	%rd309, %rd286, %rd308;
	ld.global.u8 	%rs235, [%rd309];
	ld.global.u8 	%rs236, [%rd309+1];
	ld.global.u8 	%rs237, [%rd309+2];
	cvt.u32.u16 	%r2305, %rs237;
	st.local.u32 	[%rd290+24], %r2305;
	cvt.u32.u16 	%r2306, %rs236;
	st.local.u32 	[%rd291+24], %r2306;
	cvt.u32.u16 	%r2307, %rs235;
	st.local.u32 	[%rd292+24], %r2307;
	cvt.rn.f64.u16 	%fd889, %rs237;
	mul.f64 	%fd890, %fd889, 0d3FD322D0E5604189;
	cvt.rn.f64.u16 	%fd891, %rs236;
	fma.rn.f64 	%fd892, %fd891, 0d3FE2C8B439581062, %fd890;
	cvt.rn.f64.u16 	%fd893, %rs235;
	fma.rn.f64 	%fd894, %fd893, 0d3FBD2F1A9FBE76C9, %fd892;
	cvt.rzi.u32.f64 	%r2308, %fd894;
	st.local.u8 	[%rd293+6], %r2308;
	add.s64 	%rd310, %rd307, %rd300;
	add.s64 	%rd311, %rd286, %rd310;
	ld.global.u8 	%rs238, [%rd311];
	ld.global.u8 	%rs239, [%rd311+1];
	ld.global.u8 	%rs240, [%rd311+2];
	cvt.u32.u16 	%r2309, %rs240;
	st.local.u32 	[%rd290+28], %r2309;
	cvt.u32.u16 	%r2310, %rs239;
	st.local.u32 	[%rd291+28], %r2310;
	cvt.u32.u16 	%r2311, %rs238;
	st.local.u32 	[%rd292+28], %r2311;
	cvt.rn.f64.u16 	%fd895, %rs240;
	mul.f64 	%fd896, %fd895, 0d3FD322D0E5604189;
	cvt.rn.f64.u16 	%fd897, %rs239;
	fma.rn.f64 	%fd898, %fd897, 0d3FE2C8B439581062, %fd896;
	cvt.rn.f64.u16 	%fd899, %rs238;
	fma.rn.f64 	%fd900, %fd899, 0d3FBD2F1A9FBE76C9, %fd898;
	cvt.rzi.u32.f64 	%r2312, %fd900;
	st.local.u8 	[%rd293+7], %r2312;
	add.s32 	%r8047, %r8047, 8;
$L__BB0_69:
	ld.param.u8 	%rs1471, [_Z21render_braille_kernelPKhjjjiiiihhPhS1_S1__param_8];
	setp.gt.u16 	%p87, %rs1471, 89;
	setp.lt.u16 	%p88, %rs1471, 50;
	selp.b32 	%r2313, 3, 2, %p88;
	selp.b32 	%r185, 1, %r2313, %p87;
	xor.b32  	%r2314, %r185, 3;
	setp.ge.u32 	%p89, %r2314, %r185;
	@%p89 bra 	$L__BB0_78;
	ld.param.u32 	%r7947, [_Z21render_braille_kernelPKhjjjiiiihhPhS1_S1__param_6];
	mov.u32 	%r2315, %ctaid.x;
	mov.u32 	%r2316, %ntid.x;
	mov.u32 	%r2317, %tid.x;
	mad.lo.s32 	%r2318, %r2315, %r2316, %r2317;
	sub.s32 	%r2319, %r2318, %r185;
	add.s32 	%r2320, %r2319, 4;
	setp.lt.s32 	%p90, %r2320, 0;
	setp.ge.s32 	%p91, %r2320, %r7947;
	or.pred  	%p92, %p90, %p91;
	or.pred  	%p93, %p92, %p1;
	@%p93 bra 	$L__BB0_72;
	ld.param.u8 	%rs1472, [_Z21render_braille_kernelPKhjjjiiiihhPhS1_S1__param_8];
	ld.param.u32 	%r7778, [_Z21render_braille_kernelPKhjjjiiiihhPhS1_S1__param_5];
	ld.param.u32 	%r7685, [_Z21render_braille_kernelPKhjjjiiiihhPhS1_S1__param_4];
	ld.param.u32 	%r7355, [_Z21render_braille_kernelPKhjjjiiiihhPhS1_S1__param_3];
	ld.param.u32 	%r7178, [_Z21render_braille_kernelPKhjjjiiiihhPhS1_S1__param_2];
	ld.param.u32 	%r7084, [_Z21render_braille_kernelPKhjjjiiiihhPhS1_S1__param_1];
	ld.param.u64 	%rd3532, [_Z21render_braille_kernelPKhjjjiiiihhPhS1_S1__param_0];
	setp.gt.u16 	%p94, %rs1472, 89;
	setp.lt.u16 	%p95, %rs1472, 50;
	selp.b32 	%r2321, 3, 2, %p95;
	selp.b32 	%r2322, 1, %r2321, %p94;
	mov.u32 	%r2323, %ctaid.x;
	mov.u32 	%r2324, %ntid.x;
	mov.u32 	%r2325, %tid.x;
	mad.lo.s32 	%r2326, %r2323, %r2324, %r2325;
	sub.s32 	%r2327, %r2326, %r2322;
	add.s32 	%r2328, %r2327, 4;
	mul.lo.s32 	%r2329, %r2328, %r7084;
	shl.b32 	%r2330, %r2329, 1;
	div.u32 	%r2331, %r2330, %r7685;
	mov.u32 	%r2332, %ctaid.y;
	mov.u32 	%r2333, %ntid.y;
	mov.u32 	%r2334, %tid.y;
	mad.lo.s32 	%r2335, %r2332, %r2333, %r2334;
	sub.s32 	%r2336, %r2335, %r2322;
	mul.lo.s32 	%r2337, %r2336, %r7178;
	shl.b32 	%r2338, %r2337, 2;
	div.u32 	%r2339, %r2338, %r7778;
	max.s32 	%r2340, %r2331, 0;
	add.s32 	%r2341, %r7084, -1;
	min.s32 	%r2342, %r2340, %r2341;
	max.s32 	%r2343, %r2339, 0;
	add.s32 	%r2344, %r7178, -1;
	min.s32 	%r2345, %r2343, %r2344;
	mul.lo.s32 	%r2346, %r2345, %r7355;
	cvt.u64.u32 	%rd312, %r2346;
	shl.b32 	%r2347, %r2342, 2;
	cvt.s64.s32 	%rd313, %r2347;
	add.s64 	%rd314, %rd312, %rd313;
	cvta.to.global.u64 	%rd315, %rd3532;
	add.s64 	%rd316, %rd315, %rd314;
	ld.global.u8 	%rs241, [%rd316];
	ld.global.u8 	%rs242, [%rd316+1];
	ld.global.u8 	%rs243, [%rd316+2];
	cvt.u32.u16 	%r2348, %rs243;
	cvt.u64.u32 	%rd317, %r8047;
	mul.wide.u32 	%rd318, %r8047, 4;
	add.s64 	%rd319, %rd2, %rd318;
	st.local.u32 	[%rd319], %r2348;
	cvt.u32.u16 	%r2349, %rs242;
	add.s64 	%rd320, %rd3, %rd318;
	st.local.u32 	[%rd320], %r2349;
	cvt.u32.u16 	%r2350, %rs241;
	add.s64 	%rd321, %rd4, %rd318;
	st.local.u32 	[%rd321], %r2350;
	cvt.rn.f64.u16 	%fd901, %rs243;
	mul.f64 	%fd902, %fd901, 0d3FD322D0E5604189;
	cvt.rn.f64.u16 	%fd903, %rs242;
	fma.rn.f64 	%fd904, %fd903, 0d3FE2C8B439581062, %fd902;
	cvt.rn.f64.u16 	%fd905, %rs241;
	fma.rn.f64 	%fd906, %fd905, 0d3FBD2F1A9FBE76C9, %fd904;
	cvt.rzi.u32.f64 	%r2351, %fd906;
	add.s64 	%rd322, %rd5, %rd317;
	st.local.u8 	[%rd322], %r2351;
	add.s32 	%r2352, %r2338, %r7178;
	div.u32 	%r2353, %r2352, %r7778;
	max.s32 	%r2354, %r2353, 0;
	min.s32 	%r2355, %r2354, %r2344;
	mul.lo.s32 	%r2356, %r2355, %r7355;
	cvt.u64.u32 	%rd323, %r2356;
	add.s64 	%rd324, %rd323, %rd313;
	add.s64 	%rd325, %rd315, %rd324;
	ld.global.u8 	%rs244, [%rd325];
	ld.global.u8 	%rs245, [%rd325+1];
	ld.global.u8 	%rs246, [%rd325+2];
	cvt.u32.u16 	%r2357, %rs246;
	st.local.u32 	[%rd319+4], %r2357;
	cvt.u32.u16 	%r2358, %rs245;
	st.local.u32 	[%rd320+4], %r2358;
	cvt.u32.u16 	%r2359, %rs244;
	st.local.u32 	[%rd321+4], %r2359;
	cvt.rn.f64.u16 	%fd907, %rs246;
	mul.f64 	%fd908, %fd907, 0d3FD322D0E5604189;
	cvt.rn.f64.u16 	%fd909, %rs245;
	fma.rn.f64 	%fd910, %fd909, 0d3FE2C8B439581062, %fd908;
	cvt.rn.f64.u16 	%fd911, %rs244;
	fma.rn.f64 	%fd912, %fd911, 0d3FBD2F1A9FBE76C9, %fd910;
	cvt.rzi.u32.f64 	%r2360, %fd912;
	st.local.u8 	[%rd322+1], %r2360;
	add.s32 	%r2361, %r2352, %r7178;
	div.u32 	%r2362, %r2361, %r7778;
	max.s32 	%r2363, %r2362, 0;
	min.s32 	%r2364, %r2363, %r2344;
	mul.lo.s32 	%r2365, %r2364, %r7355;
	cvt.u64.u32 	%rd326, %r2365;
	add.s64 	%rd327, %rd326, %rd313;
	add.s64 	%rd328, %rd315, %rd327;
	ld.global.u8 	%rs247, [%rd328];
	ld.global.u8 	%rs248, [%rd328+1];
	ld.global.u8 	%rs249, [%rd328+2];
	cvt.u32.u16 	%r2366, %rs249;
	st.local.u32 	[%rd319+8], %r2366;
	cvt.u32.u16 	%r2367, %rs248;
	st.local.u32 	[%rd320+8], %r2367;
	cvt.u32.u16 	%r2368, %rs247;
	st.local.u32 	[%rd321+8], %r2368;
	cvt.rn.f64.u16 	%fd913, %rs249;
	mul.f64 	%fd914, %fd913, 0d3FD322D0E5604189;
	cvt.rn.f64.u16 	%fd915, %rs248;
	fma.rn.f64 	%fd916, %fd915, 0d3FE2C8B439581062, %fd914;
	cvt.rn.f64.u16 	%fd917, %rs247;
	fma.rn.f64 	%fd918, %fd917, 0d3FBD2F1A9FBE76C9, %fd916;
	cvt.rzi.u32.f64 	%r2369, %fd918;
	st.local.u8 	[%rd322+2], %r2369;
	add.s32 	%r2370, %r2330, %r7084;
	div.u32 	%r2371, %r2370, %r7685;
	max.s32 	%r2372, %r2371, 0;
	min.s32 	%r2373, %r2372, %r2341;
	shl.b32 	%r2374, %r2373, 2;
	cvt.s64.s32 	%rd329, %r2374;
	add.s64 	%rd330, %rd312, %rd329;
	add.s64 	%rd331, %rd315, %rd330;
	ld.global.u8 	%rs250, [%rd331];
	ld.global.u8 	%rs251, [%rd331+1];
	ld.global.u8 	%rs252, [%rd331+2];
	cvt.u32.u16 	%r2375, %rs252;
	st.local.u32 	[%rd319+12], %r2375;
	cvt.u32.u16 	%r2376, %rs251;
	st.local.u32 	[%rd320+12], %r2376;
	cvt.u32.u16 	%r2377, %rs250;
	st.local.u32 	[%rd321+12], %r2377;
	cvt.rn.f64.u16 	%fd919, %rs252;
	mul.f64 	%fd920, %fd919, 0d3FD322D0E5604189;
	cvt.rn.f64.u16 	%fd921, %rs251;
	fma.rn.f64 	%fd922, %fd921, 0d3FE2C8B439581062, %fd920;
	cvt.rn.f64.u16 	%fd923, %rs250;
	fma.rn.f64 	%fd924, %fd923, 0d3FBD2F1A9FBE76C9, %fd922;
	cvt.rzi.u32.f64 	%r2378, %fd924;
	st.local.u8 	[%rd322+3], %r2378;
	add.s64 	%rd332, %rd323, %rd329;
	add.s64 	%rd333, %rd315, %rd332;
	ld.global.u8 	%rs253, [%rd333];
	ld.global.u8 	%rs254, [%rd333+1];
	ld.global.u8 	%rs255, [%rd333+2];
	cvt.u32.u16 	%r2379, %rs255;
	st.local.u32 	[%rd319+16], %r2379;
	cvt.u32.u16 	%r2380, %rs254;
	st.local.u32 	[%rd320+16], %r2380;
	cvt.u32.u16 	%r2381, %rs253;
	st.local.u32 	[%rd321+16], %r2381;
	cvt.rn.f64.u16 	%fd925, %rs255;
	mul.f64 	%fd926, %fd925, 0d3FD322D0E5604189;
	cvt.rn.f64.u16 	%fd927, %rs254;
	fma.rn.f64 	%fd928, %fd927, 0d3FE2C8B439581062, %fd926;
	cvt.rn.f64.u16 	%fd929, %rs253;
	fma.rn.f64 	%fd930, %fd929, 0d3FBD2F1A9FBE76C9, %fd928;
	cvt.rzi.u32.f64 	%r2382, %fd930;
	st.local.u8 	[%rd322+4], %r2382;
	add.s64 	%rd334, %rd326, %rd329;
	add.s64 	%rd335, %rd315, %rd334;
	ld.global.u8 	%rs256, [%rd335];
	ld.global.u8 	%rs257, [%rd335+1];
	ld.global.u8 	%rs258, [%rd335+2];
	cvt.u32.u16 	%r2383, %rs258;
	st.local.u32 	[%rd319+20], %r2383;
	cvt.u32.u16 	%r2384, %rs257;
	st.local.u32 	[%rd320+20], %r2384;
	cvt.u32.u16 	%r2385, %rs256;
	st.local.u32 	[%rd321+20], %r2385;
	cvt.rn.f64.u16 	%fd931, %rs258;
	mul.f64 	%fd932, %fd931, 0d3FD322D0E5604189;
	cvt.rn.f64.u16 	%fd933, %rs257;
	fma.rn.f64 	%fd934, %fd933, 0d3FE2C8B439581062, %fd932;
	cvt.rn.f64.u16 	%fd935, %rs256;
	fma.rn.f64 	%fd936, %fd935, 0d3FBD2F1A9FBE76C9, %fd934;
	cvt.rzi.u32.f64 	%r2386, %fd936;
	st.local.u8 	[%rd322+5], %r2386;
	add.s32 	%r2387, %r2361, %r7178;
	div.u32 	%r2388, %r2387, %r7778;
	max.s32 	%r2389, %r2388, 0;
	min.s32 	%r2390, %r2389, %r2344;
	mul.lo.s32 	%r2391, %r2390, %r7355;
	cvt.u64.u32 	%rd336, %r2391;
	add.s64 	%rd337, %rd336, %rd313;
	add.s64 	%rd338, %rd315, %rd337;
	ld.global.u8 	%rs259, [%rd338];
	ld.global.u8 	%rs260, [%rd338+1];
	ld.global.u8 	%rs261, [%rd338+2];
	cvt.u32.u16 	%r2392, %rs261;
	st.local.u32 	[%rd319+24], %r2392;
	cvt.u32.u16 	%r2393, %rs260;
	st.local.u32 	[%rd320+24], %r2393;
	cvt.u32.u16 	%r2394, %rs259;
	st.local.u32 	[%rd321+24], %r2394;
	cvt.rn.f64.u16 	%fd937, %rs261;
	mul.f64 	%fd938, %fd937, 0d3FD322D0E5604189;
	cvt.rn.f64.u16 	%fd939, %rs260;
	fma.rn.f64 	%fd940, %fd939, 0d3FE2C8B439581062, %fd938;
	cvt.rn.f64.u16 	%fd941, %rs259;
	fma.rn.f64 	%fd942, %fd941, 0d3FBD2F1A9FBE76C9, %fd940;
	cvt.rzi.u32.f64 	%r2395, %fd942;
	st.local.u8 	[%rd322+6], %r2395;
	add.s64 	%rd339, %rd336, %rd329;
	add.s64 	%rd340, %rd315, %rd339;
	ld.global.u8 	%rs262, [%rd340];
	ld.global.u8 	%rs263, [%rd340+1];
	ld.global.u8 	%rs264, [%rd340+2];
	cvt.u32.u16 	%r2396, %rs264;
	st.local.u32 	[%rd319+28], %r2396;
	cvt.u32.u16 	%r2397, %rs263;
	st.local.u32 	[%rd320+28], %r2397;
	cvt.u32.u16 	%r2398, %rs262;
	st.local.u32 	[%rd321+28], %r2398;
	cvt.rn.f64.u16 	%fd943, %rs264;
	mul.f64 	%fd944, %fd943, 0d3FD322D0E5604189;
	cvt.rn.f64.u16 	%fd945, %rs263;
	fma.rn.f64 	%fd946, %fd945, 0d3FE2C8B439581062, %fd944;
	cvt.rn.f64.u16 	%fd947, %rs262;
	fma.rn.f64 	%fd948, %fd947, 0d3FBD2F1A9FBE76C9, %fd946;
	cvt.rzi.u32.f64 	%r2399, %fd948;
	st.local.u8 	[%rd322+7], %r2399;
	add.s32 	%r8047, %r8047, 8;
$L__BB0_72:
	ld.param.u8 	%rs1473, [_Z21render_braille_kernelPKhjjjiiiihhPhS1_S1__param_8];
	setp.gt.u16 	%p96, %rs1473, 89;
	setp.lt.u16 	%p97, %rs1473, 50;
	selp.b32 	%r2400, 3, 2, %p97;
	selp.b32 	%r188, 1, %r2400, %p96;
	sub.s32 	%r2401, 4, %r188;
	setp.ge.u32 	%p98, %r2401, %r188;
	@%p98 bra 	$L__BB0_78;
	ld.param.u32 	%r7948, [_Z21render_braille_kernelPKhjjjiiiihhPhS1_S1__param_6];
	mov.u32 	%r2402, %ctaid.x;
	mov.u32 	%r2403, %ntid.x;
	mov.u32 	%r2404, %tid.x;
	mad.lo.s32 	%r2405, %r2402, %r2403, %r2404;
	sub.s32 	%r2406, %r2405, %r188;
	add.s32 	%r2407, %r2406, 5;
	setp.lt.s32 	%p99, %r2407, 0;
	setp.ge.s32 	%p100, %r2407, %r7948;
	or.pred  	%p101, %p99, %p100;
	or.pred  	%p102, %p101, %p1;
	@%p102 bra 	$L__BB0_75;
	ld.param.u8 	%rs1474, [_Z21render_braille_kernelPKhjjjiiiihhPhS1_S1__param_8];
	ld.param.u32 	%r7779, [_Z21render_braille_kernelPKhjjjiiiihhPhS1_S1__param_5];
	ld.param.u32 	%r7686, [_Z21render_braille_kernelPKhjjjiiiihhPhS1_S1__param_4];
	ld.param.u32 	%r7356, [_Z21render_braille_kernelPKhjjjiiiihhPhS1_S1__param_3];
	ld.param.u32 	%r7179, [_Z21render_braille_kernelPKhjjjiiiihhPhS1_S1__param_2];
	ld.param.u32 	%r7085, [_Z21render_braille_kernelPKhjjjiiiihhPhS1_S1__param_1];
	ld.param.u64 	%rd3533, [_Z21render_braille_kernelPKhjjjiiiihhPhS1_S1__param_0];
	setp.gt.u16 	%p103, %rs1474, 89;
	setp.lt.u16 	%p104, %rs1474, 50;
	selp.b32 	%r2408, 3, 2, %p104;
	selp.b32 	%r2409, 1, %r2408, %p103;
	mov.u32 	%r2410, %ctaid.x;
	mov.u32 	%r2411, %ntid.x;
	mov.u32 	%r2412, %tid.x;
	mad.lo.s32 	%r2413, %r2410, %r2411, %r2412;
	sub.s32 	%r2414, %r2413, %r2409;
	add.s32 	%r2415, %r2414, 5;
	mul.lo.s32 	%r2416, %r2415, %r7085;
	shl.b32 	%r2417, %r2416, 1;
	div.u32 	%r2418, %r2417, %r7686;
	mov.u32 	%r2419, %ctaid.y;
	mov.u32 	%r2420, %ntid.y;
	mov.u32 	%r2421, %tid.y;
	mad.lo.s32 	%r2422, %r2419, %r2420, %r2421;
	sub.s32 	%r2423, %r2422, %r2409;
	mul.lo.s32 	%r2424, %r2423, %r7179;
	shl.b32 	%r2425, %r2424, 2;
	div.u32 	%r2426, %r2425, %r7779;
	max.s32 	%r2427, %r2418, 0;
	add.s32 	%r2428, %r7085, -1;
	min.s32 	%r2429, %r2427, %r2428;
	max.s32 	%r2430, %r2426, 0;
	add.s32 	%r2431, %r7179, -1;
	min.s32 	%r2432, %r2430, %r2431;
	mul.lo.s32 	%r2433, %r2432, %r7356;
	cvt.u64.u32 	%rd341, %r2433;
	shl.b32 	%r2434, %r2429, 2;
	cvt.s64.s32 	%rd342, %r2434;
	add.s64 	%rd343, %rd341, %rd342;
	cvta.to.global.u64 	%rd344, %rd3533;
	add.s64 	%rd345, %rd344, %rd343;
	ld.global.u8 	%rs265, [%rd345];
	ld.global.u8 	%rs266, [%rd345+1];
	ld.global.u8 	%rs267, [%rd345+2];
	cvt.u32.u16 	%r2435, %rs267;
	cvt.u64.u32 	%rd346, %r8047;
	mul.wide.u32 	%rd347, %r8047, 4;
	add.s64 	%rd348, %rd2, %rd347;
	st.local.u32 	[%rd348], %r2435;
	cvt.u32.u16 	%r2436, %rs266;
	add.s64 	%rd349, %rd3, %rd347;
	st.local.u32 	[%rd349], %r2436;
	cvt.u32.u16 	%r2437, %rs265;
	add.s64 	%rd350, %rd4, %rd347;
	st.local.u32 	[%rd350], %r2437;
	cvt.rn.f64.u16 	%fd949, %rs267;
	mul.f64 	%fd950, %fd949, 0d3FD322D0E5604189;
	cvt.rn.f64.u16 	%fd951, %rs266;
	fma.rn.f64 	%fd952, %fd951, 0d3FE2C8B439581062, %fd950;
	cvt.rn.f64.u16 	%fd953, %rs265;
	fma.rn.f64 	%fd954, %fd953, 0d3FBD2F1A9FBE76C9, %fd952;
	cvt.rzi.u32.f64 	%r2438, %fd954;
	add.s64 	%rd351, %rd5, %rd346;
	st.local.u8 	[%rd351], %r2438;
	add.s32 	%r2439, %r2425, %r7179;
	div.u32 	%r2440, %r2439, %r7779;
	max.s32 	%r2441, %r2440, 0;
	min.s32 	%r2442, %r2441, %r2431;
	mul.lo.s32 	%r2443, %r2442, %r7356;
	cvt.u64.u32 	%rd352, %r2443;
	add.s64 	%rd353, %rd352, %rd342;
	add.s64 	%rd354, %rd344, %rd353;
	ld.global.u8 	%rs268, [%rd354];
	ld.global.u8 	%rs269, [%rd354+1];
	ld.global.u8 	%rs270, [%rd354+2];
	cvt.u32.u16 	%r2444, %rs270;
	st.local.u32 	[%rd348+4], %r2444;
	cvt.u32.u16 	%r2445, %rs269;
	st.local.u32 	[%rd349+4], %r2445;
	cvt.u32.u16 	%r2446, %rs268;
	st.local.u32 	[%rd350+4], %r2446;
	cvt.rn.f64.u16 	%fd955, %rs270;
	mul.f64 	%fd956, %fd955, 0d3FD322D0E5604189;
	cvt.rn.f64.u16 	%fd957, %rs269;
	fma.rn.f64 	%fd958, %fd957, 0d3FE2C8B439581062, %fd956;
	cvt.rn.f64.u16 	%fd959, %rs268;
	fma.rn.f64 	%fd960, %fd959, 0d3FBD2F1A9FBE76C9, %fd958;
	cvt.rzi.u32.f64 	%r2447, %fd960;
	st.local.u8 	[%rd351+1], %r2447;
	add.s32 	%r2448, %r2439, %r7179;
	div.u32 	%r2449, %r2448, %r7779;
	max.s32 	%r2450, %r2449, 0;
	min.s32 	%r2451, %r2450, %r2431;
	mul.lo.s32 	%r2452, %r2451, %r7356;
	cvt.u64.u32 	%rd355, %r2452;
	add.s64 	%rd356, %rd355, %rd342;
	add.s64 	%rd357, %rd344, %rd356;
	ld.global.u8 	%rs271, [%rd357];
	ld.global.u8 	%rs272, [%rd357+1];
	ld.global.u8 	%rs273, [%rd357+2];
	cvt.u32.u16 	%r2453, %rs273;
	st.local.u32 	[%rd348+8], %r2453;
	cvt.u32.u16 	%r2454, %rs272;
	st.local.u32 	[%rd349+8], %r2454;
	cvt.u32.u16 	%r2455, %rs271;
	st.local.u32 	[%rd350+8], %r2455;
	cvt.rn.f64.u16 	%fd961, %rs273;
	mul.f64 	%fd962, %fd961, 0d3FD322D0E5604189;
	cvt.rn.f64.u16 	%fd963, %rs272;
	fma.rn.f64 	%fd964, %fd963, 0d3FE2C8B439581062, %fd962;
	cvt.rn.f64.u16 	%fd965, %rs271;
	fma.rn.f64 	%fd966, %fd965, 0d3FBD2F1A9FBE76C9, %fd964;
	cvt.rzi.u32.f64 	%r2456, %fd966;
	st.local.u8 	[%rd351+2], %r2456;
	add.s32 	%r2457, %r2417, %r7085;
	div.u32 	%r2458, %r2457, %r7686;
	max.s32 	%r2459, %r2458, 0;
	min.s32 	%r2460, %r2459, %r2428;
	shl.b32 	%r2461, %r2460, 2;
	cvt.s64.s32 	%rd358, %r2461;
	add.s64 	%rd359, %rd341, %rd358;
	add.s64 	%rd360, %rd344, %rd359;
	ld.global.u8 	%rs274, [%rd360];
	ld.global.u8 	%rs275, [%rd360+1];
	ld.global.u8 	%rs276, [%rd360+2];
	cvt.u32.u16 	%r2462, %rs276;
	st.local.u32 	[%rd348+12], %r2462;
	cvt.u32.u16 	%r2463, %rs275;
	st.local.u32 	[%rd349+12], %r2463;
	cvt.u32.u16 	%r2464, %rs274;
	st.local.u32 	[%rd350+12], %r2464;
	cvt.rn.f64.u16 	%fd967, %rs276;
	mul.f64 	%fd968, %fd967, 0d3FD322D0E5604189;
	cvt.rn.f64.u16 	%fd969, %rs275;
	fma.rn.f64 	%fd970, %fd969, 0d3FE2C8B439581062, %fd968;
	cvt.rn.f64.u16 	%fd971, %rs274;
	fma.rn.f64 	%fd972, %fd971, 0d3FBD2F1A9FBE76C9, %fd970;
	cvt.rzi.u32.f64 	%r2465, %fd972;
	st.local.u8 	[%rd351+3], %r2465;
	add.s64 	%rd361, %rd352, %rd358;
	add.s64 	%rd362, %rd344, %rd361;
	ld.global.u8 	%rs277, [%rd362];
	ld.global.u8 	%rs278, [%rd362+1];
	ld.global.u8 	%rs279, [%rd362+2];
	cvt.u32.u16 	%r2466, %rs279;
	st.local.u32 	[%rd348+16], %r2466;
	cvt.u32.u16 	%r2467, %rs278;
	st.local.u32 	[%rd349+16], %r2467;
	cvt.u32.u16 	%r2468, %rs277;
	st.local.u32 	[%rd350+16], %r2468;
	cvt.rn.f64.u16 	%fd973, %rs279;
	mul.f64 	%fd974, %fd973, 0d3FD322D0E5604189;
	cvt.rn.f64.u16 	%fd975, %rs278;
	fma.rn.f64 	%fd976, %fd975, 0d3FE2C8B439581062, %fd974;
	cvt.rn.f64.u16 	%fd977, %rs277;
	fma.rn.f64 	%fd978, %fd977, 0d3FBD2F1A9FBE76C9, %fd976;
	cvt.rzi.u32.f64 	%r2469, %fd978;
	st.local.u8 	[%rd351+4], %r2469;
	add.s64 	%rd363, %rd355, %rd358;
	add.s64 	%rd364, %rd344, %rd363;
	ld.global.u8 	%rs280, [%rd364];
	ld.global.u8 	%rs281, [%rd364+1];
	ld.global.u8 	%rs282, [%rd364+2];
	cvt.u32.u16 	%r2470, %rs282;
	st.local.u32 	[%rd348+20], %r2470;
	cvt.u32.u16 	%r2471, %rs281;
	st.local.u32 	[%rd349+20], %r2471;
	cvt.u32.u16 	%r2472, %rs280;
	st.local.u32 	[%rd350+20], %r2472;
	cvt.rn.f64.u16 	%fd979, %rs282;
	mul.f64 	%fd980, %fd979, 0d3FD322D0E5604189;
	cvt.rn.f64.u16 	%fd981, %rs281;
	fma.rn.f64 	%fd982, %fd981, 0d3FE2C8B439581062, %fd980;
	cvt.rn.f64.u16 	%fd983, %rs280;
	fma.rn.f64 	%fd984, %fd983, 0d3FBD2F1A9FBE76C9, %fd982;
	cvt.rzi.u32.f64 	%r2473, %fd984;
	st.local.u8 	[%rd351+5], %r2473;
	add.s32 	%r2474, %r2448, %r7179;
	div.u32 	%r2475, %r2474, %r7779;
	max.s32 	%r2476, %r2475, 0;
	min.s32 	%r2477, %r2476, %r2431;
	mul.lo.s32 	%r2478, %r2477, %r7356;
	cvt.u64.u32 	%rd365, %r2478;
	add.s64 	%rd366, %rd365, %rd342;
	add.s64 	%rd367, %rd344, %rd366;
	ld.global.u8 	%rs283, [%rd367];
	ld.global.u8 	%rs284, [%rd367+1];
	ld.global.u8 	%rs285, [%rd367+2];
	cvt.u32.u16 	%r2479, %rs285;
	st.local.u32 	[%rd348+24], %r2479;
	cvt.u32.u16 	%r2480, %rs284;
	st.local.u32 	[%rd349+24], %r2480;
	cvt.u32.u16 	%r2481, %rs283;
	st.local.u32 	[%rd350+24], %r2481;
	cvt.rn.f64.u16 	%fd985, %rs285;
	mul.f64 	%fd986, %fd985, 0d3FD322D0E5604189;
	cvt.rn.f64.u16 	%fd987, %rs284;
	fma.rn.f64 	%fd988, %fd987, 0d3FE2C8B439581062, %fd986;
	cvt.rn.f64.u16 	%fd989, %rs283;
	fma.rn.f64 	%fd990, %fd989, 0d3FBD2F1A9FBE76C9, %fd988;
	cvt.rzi.u32.f64 	%r2482, %fd990;
	st.local.u8 	[%rd351+6], %r2482;
	add.s64 	%rd368, %rd365, %rd358;
	add.s64 	%rd369, %rd344, %rd368;
	ld.global.u8 	%rs286, [%rd369];
	ld.global.u8 	%rs287, [%rd369+1];
	ld.global.u8 	%rs288, [%rd369+2];
	cvt.u32.u16 	%r2483, %rs288;
	st.local.u32 	[%rd348+28], %r2483;
	cvt.u32.u16 	%r2484, %rs287;
	st.local.u32 	[%rd349+28], %r2484;
	cvt.u32.u16 	%r2485, %rs286;
	st.local.u32 	[%rd350+28], %r2485;
	cvt.rn.f64.u16 	%fd991, %rs288;
	mul.f64 	%fd992, %fd991, 0d3FD322D0E5604189;
	cvt.rn.f64.u16 	%fd993, %rs287;
	fma.rn.f64 	%fd994, %fd993, 0d3FE2C8B439581062, %fd992;
	cvt.rn.f64.u16 	%fd995, %rs286;
	fma.rn.f64 	%fd996, %fd995, 0d3FBD2F1A9FBE76C9, %fd994;
	cvt.rzi.u32.f64 	%r2486, %fd996;
	st.local.u8 	[%rd351+7], %r2486;
	add.s32 	%r8047, %r8047, 8;
$L__BB0_75:
	ld.param.u8 	%rs1475, [_Z21render_braille_kernelPKhjjjiiiihhPhS1_S1__param_8];
	setp.gt.u16 	%p105, %rs1475, 89;
	setp.lt.u16 	%p106, %rs1475, 50;
	selp.b32 	%r2487, 3, 2, %p106;
	selp.b32 	%r191, 1, %r2487, %p105;
	sub.s32 	%r2488, 5, %r191;
	setp.ge.u32 	%p107, %r2488, %r191;
	@%p107 bra 	$L__BB0_78;
	ld.param.u32 	%r7949, [_Z21render_braille_kernelPKhjjjiiiihhPhS1_S1__param_6];
	mov.u32 	%r2489, %ctaid.x;
	mov.u32 	%r2490, %ntid.x;
	mov.u32 	%r2491, %tid.x;
	mad.lo.s32 	%r2492, %r2489, %r2490, %r2491;
	sub.s32 	%r2493, %r2492, %r191;
	add.s32 	%r2494, %r2493, 6;
	setp.lt.s32 	%p108, %r2494, 0;
	setp.ge.s32 	%p109, %r2494, %r7949;
	or.pred  	%p110, %p108, %p109;
	or.pred  	%p111, %p110, %p1;
	@%p111 bra 	$L__BB0_78;
	ld.param.u8 	%rs1476, [_Z21render_braille_kernelPKhjjjiiiihhPhS1_S1__param_8];
	ld.param.u32 	%r7780, [_Z21render_braille_kernelPKhjjjiiiihhPhS1_S1__param_5];
	ld.param.u32 	%r7687, [_Z21render_braille_kernelPKhjjjiiiihhPhS1_S1__param_4];
	ld.param.u32 	%r7357, [_Z21render_braille_kernelPKhjjjiiiihhPhS1_S1__param_3];
	ld.param.u32 	%r7180, [_Z21render_braille_kernelPKhjjjiiiihhPhS1_S1__param_2];
	ld.param.u32 	%r7086, [_Z21render_braille_kernelPKhjjjiiiihhPhS1_S1__param_1];
	ld.param.u64 	%rd3534, [_Z21render_braille_kernelPKhjjjiiiihhPhS1_S1__param_0];
	mov.u32 	%r2495, %ctaid.x;
	mov.u32 	%r2496, %ntid.x;
	mov.u32 	%r2497, %tid.x;
	mad.lo.s32 	%r2498, %r2495, %r2496, %r2497;
	setp.gt.u16 	%p112, %rs1476, 89;
	setp.lt.u16 	%p113, %rs1476, 50;
	selp.b32 	%r2499, 3, 2, %p113;
	selp.b32 	%r2500, 1, %r2499, %p112;
	sub.s32 	%r2501, %r2498, %r2500;
	add.s32 	%r2502, %r2501, 6;
	mul.lo.s32 	%r2503, %r2502, %r7086;
	shl.b32 	%r2504, %r2503, 1;
	div.u32 	%r2505, %r2504, %r7687;
	mov.u32 	%r2506, %ctaid.y;
	mov.u32 	%r2507, %ntid.y;
	mov.u32 	%r2508, %tid.y;
	mad.lo.s32 	%r2509, %r2506, %r2507, %r2508;
	sub.s32 	%r2510, %r2509, %r2500;
	mul.lo.s32 	%r2511, %r2510, %r7180;
	shl.b32 	%r2512, %r2511, 2;
	div.u32 	%r2513, %r2512, %r7780;
	max.s32 	%r2514, %r2505, 0;
	add.s32 	%r2515, %r7086, -1;
	min.s32 	%r2516, %r2514, %r2515;
	max.s32 	%r2517, %r2513, 0;
	add.s32 	%r2518, %r7180, -1;
	min.s32 	%r2519, %r2517, %r2518;
	mul.lo.s32 	%r2520, %r2519, %r7357;
	cvt.u64.u32 	%rd370, %r2520;
	shl.b32 	%r2521, %r2516, 2;
	cvt.s64.s32 	%rd371, %r2521;
	add.s64 	%rd372, %rd370, %rd371;
	cvta.to.global.u64 	%rd373, %rd3534;
	add.s64 	%rd374, %rd373, %rd372;
	ld.global.u8 	%rs289, [%rd374];
	ld.global.u8 	%rs290, [%rd374+1];
	ld.global.u8 	%rs291, [%rd374+2];
	cvt.u32.u16 	%r2522, %rs291;
	cvt.u64.u32 	%rd375, %r8047;
	mul.wide.u32 	%rd376, %r8047, 4;
	add.s64 	%rd377, %rd2, %rd376;
	st.local.u32 	[%rd377], %r2522;
	cvt.u32.u16 	%r2523, %rs290;
	add.s64 	%rd378, %rd3, %rd376;
	st.local.u32 	[%rd378], %r2523;
	cvt.u32.u16 	%r2524, %rs289;
	add.s64 	%rd379, %rd4, %rd376;
	st.local.u32 	[%rd379], %r2524;
	cvt.rn.f64.u16 	%fd997, %rs291;
	mul.f64 	%fd998, %fd997, 0d3FD322D0E5604189;
	cvt.rn.f64.u16 	%fd999, %rs290;
	fma.rn.f64 	%fd1000, %fd999, 0d3FE2C8B439581062, %fd998;
	cvt.rn.f64.u16 	%fd1001, %rs289;
	fma.rn.f64 	%fd1002, %fd1001, 0d3FBD2F1A9FBE76C9, %fd1000;
	cvt.rzi.u32.f64 	%r2525, %fd1002;
	add.s64 	%rd380, %rd5, %rd375;
	st.local.u8 	[%rd380], %r2525;
	add.s32 	%r2526, %r2512, %r7180;
	div.u32 	%r2527, %r2526, %r7780;
	max.s32 	%r2528, %r2527, 0;
	min.s32 	%r2529, %r2528, %r2518;
	mul.lo.s32 	%r2530, %r2529, %r7357;
	cvt.u64.u32 	%rd381, %r2530;
	add.s64 	%rd382, %rd381, %rd371;
	add.s64 	%rd383, %rd373, %rd382;
	ld.global.u8 	%rs292, [%rd383];
	ld.global.u8 	%rs293, [%rd383+1];
	ld.global.u8 	%rs294, [%rd383+2];
	cvt.u32.u16 	%r2531, %rs294;
	st.local.u32 	[%rd377+4], %r2531;
	cvt.u32.u16 	%r2532, %rs293;
	st.local.u32 	[%rd378+4], %r2532;
	cvt.u32.u16 	%r2533, %rs292;
	st.local.u32 	[%rd379+4], %r2533;
	cvt.rn.f64.u16 	%fd1003, %rs294;
	mul.f64 	%fd1004, %fd1003, 0d3FD322D0E5604189;
	cvt.rn.f64.u16 	%fd1005, %rs293;
	fma.rn.f64 	%fd1006, %fd1005, 0d3FE2C8B439581062, %fd1004;
	cvt.rn.f64.u16 	%fd1007, %rs292;
	fma.rn.f64 	%fd1008, %fd1007, 0d3FBD2F1A9FBE76C9, %fd1006;
	cvt.rzi.u32.f64 	%r2534, %fd1008;
	st.local.u8 	[%rd380+1], %r2534;
	add.s32 	%r2535, %r2526, %r7180;
	div.u32 	%r2536, %r2535, %r7780;
	max.s32 	%r2537, %r2536, 0;
	min.s32 	%r2538, %r2537, %r2518;
	mul.lo.s32 	%r2539, %r2538, %r7357;
	cvt.u64.u32 	%rd384, %r2539;
	add.s64 	%rd385, %rd384, %rd371;
	add.s64 	%rd386, %rd373, %rd385;
	ld.global.u8 	%rs295, [%rd386];
	ld.global.u8 	%rs296, [%rd386+1];
	ld.global.u8 	%rs297, [%rd386+2];
	cvt.u32.u16 	%r2540, %rs297;
	st.local.u32 	[%rd377+8], %r2540;
	cvt.u32.u16 	%r2541, %rs296;
	st.local.u32 	[%rd378+8], %r2541;
	cvt.u32.u16 	%r2542, %rs295;
	st.local.u32 	[%rd379+8], %r2542;
	cvt.rn.f64.u16 	%fd1009, %rs297;
	mul.f64 	%fd1010, %fd1009, 0d3FD322D0E5604189;
	cvt.rn.f64.u16 	%fd1011, %rs296;
	fma.rn.f64 	%fd1012, %fd1011, 0d3FE2C8B439581062, %fd1010;
	cvt.rn.f64.u16 	%fd1013, %rs295;
	fma.rn.f64 	%fd1014, %fd1013, 0d3FBD2F1A9FBE76C9, %fd1012;
	cvt.rzi.u32.f64 	%r2543, %fd1014;
	st.local.u8 	[%rd380+2], %r2543;
	add.s32 	%r2544, %r2504, %r7086;
	div.u32 	%r2545, %r2544, %r7687;
	max.s32 	%r2546, %r2545, 0;
	min.s32 	%r2547, %r2546, %r2515;
	shl.b32 	%r2548, %r2547, 2;
	cvt.s64.s32 	%rd387, %r2548;
	add.s64 	%rd388, %rd370, %rd387;
	add.s64 	%rd389, %rd373, %rd388;
	ld.global.u8 	%rs298, [%rd389];
	ld.global.u8 	%rs299, [%rd389+1];
	ld.global.u8 	%rs300, [%rd389+2];
	cvt.u32.u16 	%r2549, %rs300;
	st.local.u32 	[%rd377+12], %r2549;
	cvt.u32.u16 	%r2550, %rs299;
	st.local.u32 	[%rd378+12], %r2550;
	cvt.u32.u16 	%r2551, %rs298;
	st.local.u32 	[%rd379+12], %r2551;
	cvt.rn.f64.u16 	%fd1015, %rs300;
	mul.f64 	%fd1016, %fd1015, 0d3FD322D0E5604189;
	cvt.rn.f64.u16 	%fd1017, %rs299;
	fma.rn.f64 	%fd1018, %fd1017, 0d3FE2C8B439581062, %fd1016;
	cvt.rn.f64.u16 	%fd1019, %rs298;
	fma.rn.f64 	%fd1020, %fd1019, 0d3FBD2F1A9FBE76C9, %fd1018;
	cvt.rzi.u32.f64 	%r2552, %fd1020;
	st.local.u8 	[%rd380+3], %r2552;
	add.s64 	%rd390, %rd381, %rd387;
	add.s64 	%rd391, %rd373, %rd390;
	ld.global.u8 	%rs301, [%rd391];
	ld.global.u8 	%rs302, [%rd391+1];
	ld.global.u8 	%rs303, [%rd391+2];
	cvt.u32.u16 	%r2553, %rs303;
	st.local.u32 	[%rd377+16], %r2553;
	cvt.u32.u16 	%r2554, %rs302;
	st.local.u32 	[%rd378+16], %r2554;
	cvt.u32.u16 	%r2555, %rs301;
	st.local.u32 	[%rd379+16], %r2555;
	cvt.rn.f64.u16 	%fd1021, %rs303;
	mul.f64 	%fd1022, %fd1021, 0d3FD322D0E5604189;
	cvt.rn.f64.u16 	%fd1023, %rs302;
	fma.rn.f64 	%fd1024, %fd1023, 0d3FE2C8B439581062, %fd1022;
	cvt.rn.f64.u16 	%fd1025, %rs301;
	fma.rn.f64 	%fd1026, %fd1025, 0d3FBD2F1A9FBE76C9, %fd1024;
	cvt.rzi.u32.f64 	%r2556, %fd1026;
	st.local.u8 	[%rd380+4], %r2556;
	add.s64 	%rd392, %rd384, %rd387;
	add.s64 	%rd393, %rd373, %rd392;
	ld.global.u8 	%rs304, [%rd393];
	ld.global.u8 	%rs305, [%rd393+1];
	ld.global.u8 	%rs306, [%rd393+2];
	cvt.u32.u16 	%r2557, %rs306;
	st.local.u32 	[%rd377+20], %r2557;
	cvt.u32.u16 	%r2558, %rs305;
	st.local.u32 	[%rd378+20], %r2558;
	cvt.u32.u16 	%r2559, %rs304;
	st.local.u32 	[%rd379+20], %r2559;
	cvt.rn.f64.u16 	%fd1027, %rs306;
	mul.f64 	%fd1028, %fd1027, 0d3FD322D0E5604189;
	cvt.rn.f64.u16 	%fd1029, %rs305;
	fma.rn.f64 	%fd1030, %fd1029, 0d3FE2C8B439581062, %fd1028;
	cvt.rn.f64.u16 	%fd1031, %rs304;
	fma.rn.f64 	%fd1032, %fd1031, 0d3FBD2F1A9FBE76C9, %fd1030;
	cvt.rzi.u32.f64 	%r2560, %fd1032;
	st.local.u8 	[%rd380+5], %r2560;
	add.s32 	%r2561, %r2535, %r7180;
	div.u32 	%r2562, %r2561, %r7780;
	max.s32 	%r2563, %r2562, 0;
	min.s32 	%r2564, %r2563, %r2518;
	mul.lo.s32 	%r2565, %r2564, %r7357;
	cvt.u64.u32 	%rd394, %r2565;
	add.s64 	%rd395, %rd394, %rd371;
	add.s64 	%rd396, %rd373, %rd395;
	ld.global.u8 	%rs307, [%rd396];
	ld.global.u8 	%rs308, [%rd396+1];
	ld.global.u8 	%rs309, [%rd396+2];
	cvt.u32.u16 	%r2566, %rs309;
	st.local.u32 	[%rd377+24], %r2566;
	cvt.u32.u16 	%r2567, %rs308;
	st.local.u32 	[%rd378+24], %r2567;
	cvt.u32.u16 	%r2568, %rs307;
	st.local.u32 	[%rd379+24], %r2568;
	cvt.rn.f64.u16 	%fd1033, %rs309;
	mul.f64 	%fd1034, %fd1033, 0d3FD322D0E5604189;
	cvt.rn.f64.u16 	%fd1035, %rs308;
	fma.rn.f64 	%fd1036, %fd1035, 0d3FE2C8B439581062, %fd1034;
	cvt.rn.f64.u16 	%fd1037, %rs307;
	fma.rn.f64 	%fd1038, %fd1037, 0d3FBD2F1A9FBE76C9, %fd1036;
	cvt.rzi.u32.f64 	%r2569, %fd1038;
	st.local.u8 	[%rd380+6], %r2569;
	add.s64 	%rd397, %rd394, %rd387;
	add.s64 	%rd398, %rd373, %rd397;
	ld.global.u8 	%rs310, [%rd398];
	ld.global.u8 	%rs311, [%rd398+1];
	ld.global.u8 	%rs312, [%rd398+2];
	cvt.u32.u16 	%r2570, %rs312;
	st.local.u32 	[%rd377+28], %r2570;
	cvt.u32.u16 	%r2571, %rs311;
	st.local.u32 	[%rd378+28], %r2571;
	cvt.u32.u16 	%r2572, %rs310;
	st.local.u32 	[%rd379+28], %r2572;
	cvt.rn.f64.u16 	%fd1039, %rs312;
	mul.f64 	%fd1040, %fd1039, 0d3FD322D0E5604189;
	cvt.rn.f64.u16 	%fd1041, %rs311;
	fma.rn.f64 	%fd1042, %fd1041, 0d3FE2C8B439581062, %fd1040;
	cvt.rn.f64.u16 	%fd1043, %rs310;
	fma.rn.f64 	%fd1044, %fd1043, 0d3FBD2F1A9FBE76C9, %fd1042;
	cvt.rzi.u32.f64 	%r2573, %fd1044;
	st.local.u8 	[%rd380+7], %r2573;
	add.s32 	%r8047, %r8047, 8;
$L__BB0_78:
	ld.param.u8 	%rs1477, [_Z21render_braille_kernelPKhjjjiiiihhPhS1_S1__param_8];
	setp.gt.u16 	%p114, %rs1477, 89;
	setp.lt.u16 	%p115, %rs1477, 50;
	selp.b32 	%r2574, 3, 2, %p115;
	selp.b32 	%r2575, 1, %r2574, %p114;
	mov.u32 	%r2576, %ctaid.y;
	mov.u32 	%r2577, %ntid.y;
	mov.u32 	%r2578, %tid.y;
	mad.lo.s32 	%r2579, %r2576, %r2577, %r2578;
	sub.s32 	%r2580, %r2579, %r2575;
	add.s32 	%r2581, %r2580, 1;
	setp.lt.s32 	%p116, %r2581, 0;
	setp.ge.s32 	%p117, %r2581, %r1758;
	or.pred  	%p5, %p116, %p117;
	or.pred  	%p119, %p2, %p5;
	@%p119 bra 	$L__BB0_80;
	ld.param.u8 	%rs1478, [_Z21render_braille_kernelPKhjjjiiiihhPhS1_S1__param_8];
	ld.param.u32 	%r7781, [_Z21render_braille_kernelPKhjjjiiiihhPhS1_S1__param_5];
	ld.param.u32 	%r7688, [_Z21render_braille_kernelPKhjjjiiiihhPhS1_S1__param_4];
	ld.param.u32 	%r7358, [_Z21render_braille_kernelPKhjjjiiiihhPhS1_S1__param_3];
	ld.param.u32 	%r7181, [_Z21render_braille_kernelPKhjjjiiiihhPhS1_S1__param_2];
	ld.param.u32 	%r7087, [_Z21render_braille_kernelPKhjjjiiiihhPhS1_S1__param_1];
	ld.param.u64 	%rd3535, [_Z21render_braille_kernelPKhjjjiiiihhPhS1_S1__param_0];
	mov.u32 	%r2582, %ctaid.x;
	mov.u32 	%r2583, %ntid.x;
	mov.u32 	%r2584, %tid.x;
	mad.lo.s32 	%r2585, %r2582, %r2583, %r2584;
	setp.gt.u16 	%p120, %rs1478, 89;
	setp.lt.u16 	%p121, %rs1478, 50;
	selp.b32 	%r2586, 3, 2, %p121;
	selp.b32 	%r2587, 1, %r2586, %p120;
	sub.s32 	%r2588, %r2585, %r2587;
	mul.lo.s32 	%r2589, %r2588, %r7087;
	shl.b32 	%r2590, %r2589, 1;
	div.u32 	%r2591, %r2590, %r7688;
	mov.u32 	%r2592, %ctaid.y;
	mov.u32 	%r2593, %ntid.y;
	mov.u32 	%r2594, %tid.y;
	mad.lo.s32 	%r2595, %r2592, %r2593, %r2594;
	sub.s32 	%r2596, %r2595, %r2587;
	mad.lo.s32 	%r2597, %r7181, %r2596, %r7181;
	shl.b32 	%r2598, %r2597, 2;
	div.u32 	%r2599, %r2598, %r7781;
	max.s32 	%r2600, %r2591, 0;
	add.s32 	%r2601, %r7087, -1;
	min.s32 	%r2602, %r2600, %r2601;
	max.s32 	%r2603, %r2599, 0;
	add.s32 	%r2604, %r7181, -1;
	min.s32 	%r2605, %r2603, %r2604;
	mul.lo.s32 	%r2606, %r2605, %r7358;
	cvt.u64.u32 	%rd399, %r2606;
	shl.b32 	%r2607, %r2602, 2;
	cvt.s64.s32 	%rd400, %r2607;
	add.s64 	%rd401, %rd399, %rd400;
	cvta.to.global.u64 	%rd402, %rd3535;
	add.s64 	%rd403, %rd402, %rd401;
	ld.global.u8 	%rs313, [%rd403];
	ld.global.u8 	%rs314, [%rd403+1];
	ld.global.u8 	%rs315, [%rd403+2];
	cvt.u32.u16 	%r2608, %rs315;
	cvt.u64.u32 	%rd404, %r8047;
	mul.wide.u32 	%rd405, %r8047, 4;
	add.s64 	%rd406, %rd2, %rd405;
	st.local.u32 	[%rd406], %r2608;
	cvt.u32.u16 	%r2609, %rs314;
	add.s64 	%rd407, %rd3, %rd405;
	st.local.u32 	[%rd407], %r2609;
	cvt.u32.u16 	%r2610, %rs313;
	add.s64 	%rd408, %rd4, %rd405;
	st.local.u32 	[%rd408], %r2610;
	cvt.rn.f64.u16 	%fd1045, %rs315;
	mul.f64 	%fd1046, %fd1045, 0d3FD322D0E5604189;
	cvt.rn.f64.u16 	%fd1047, %rs314;
	fma.rn.f64 	%fd1048, %fd1047, 0d3FE2C8B439581062, %fd1046;
	cvt.rn.f64.u16 	%fd1049, %rs313;
	fma.rn.f64 	%fd1050, %fd1049, 0d3FBD2F1A9FBE76C9, %fd1048;
	cvt.rzi.u32.f64 	%r2611, %fd1050;
	add.s64 	%rd409, %rd5, %rd404;
	st.local.u8 	[%rd409], %r2611;
	add.s32 	%r2612, %r2598, %r7181;
	div.u32 	%r2613, %r2612, %r7781;
	max.s32 	%r2614, %r2613, 0;
	min.s32 	%r2615, %r2614, %r2604;
	mul.lo.s32 	%r2616, %r2615, %r7358;
	cvt.u64.u32 	%rd410, %r2616;
	add.s64 	%rd411, %rd410, %rd400;
	add.s64 	%rd412, %rd402, %rd411;
	ld.global.u8 	%rs316, [%rd412];
	ld.global.u8 	%rs317, [%rd412+1];
	ld.global.u8 	%rs318, [%rd412+2];
	cvt.u32.u16 	%r2617, %rs318;
	st.local.u32 	[%rd406+4], %r2617;
	cvt.u32.u16 	%r2618, %rs317;
	st.local.u32 	[%rd407+4], %r2618;
	cvt.u32.u16 	%r2619, %rs316;
	st.local.u32 	[%rd408+4], %r2619;
	cvt.rn.f64.u16 	%fd1051, %rs318;
	mul.f64 	%fd1052, %fd1051, 0d3FD322D0E5604189;
	cvt.rn.f64.u16 	%fd1053, %rs317;
	fma.rn.f64 	%fd1054, %fd1053, 0d3FE2C8B439581062, %fd1052;
	cvt.rn.f64.u16 	%fd1055, %rs316;
	fma.rn.f64 	%fd1056, %fd1055, 0d3FBD2F1A9FBE76C9, %fd1054;
	cvt.rzi.u32.f64 	%r2620, %fd1056;
	st.local.u8 	[%rd409+1], %r2620;
	add.s32 	%r2621, %r2612, %r7181;
	div.u32 	%r2622, %r2621, %r7781;
	max.s32 	%r2623, %r2622, 0;
	min.s32 	%r2624, %r2623, %r2604;
	mul.lo.s32 	%r2625, %r2624, %r7358;
	cvt.u64.u32 	%rd413, %r2625;
	add.s64 	%rd414, %rd413, %rd400;
	add.s64 	%rd415, %rd402, %rd414;
	ld.global.u8 	%rs319, [%rd415];
	ld.global.u8 	%rs320, [%rd415+1];
	ld.global.u8 	%rs321, [%rd415+2];
	cvt.u32.u16 	%r2626, %rs321;
	st.local.u32 	[%rd406+8], %r2626;
	cvt.u32.u16 	%r2627, %rs320;
	st.local.u32 	[%rd407+8], %r2627;
	cvt.u32.u16 	%r2628, %rs319;
	st.local.u32 	[%rd408+8], %r2628;
	cvt.rn.f64.u16 	%fd1057, %rs321;
	mul.f64 	%fd1058, %fd1057, 0d3FD322D0E5604189;
	cvt.rn.f64.u16 	%fd1059, %rs320;
	fma.rn.f64 	%fd1060, %fd1059, 0d3FE2C8B439581062, %fd1058;
	cvt.rn.f64.u16 	%fd1061, %rs319;
	fma.rn.f64 	%fd1062, %fd1061, 0d3FBD2F1A9FBE76C9, %fd1060;
	cvt.rzi.u32.f64 	%r2629, %fd1062;
	st.local.u8 	[%rd409+2], %r2629;
	add.s32 	%r2630, %r2590, %r7087;
	div.u32 	%r2631, %r2630, %r7688;
	max.s32 	%r2632, %r2631, 0;
	min.s32 	%r2633, %r2632, %r2601;
	shl.b32 	%r2634, %r2633, 2;
	cvt.s64.s32 	%rd416, %r2634;
	add.s64 	%rd417, %rd399, %rd416;
	add.s64 	%rd418, %rd402, %rd417;
	ld.global.u8 	%rs322, [%rd418];
	ld.global.u8 	%rs323, [%rd418+1];
	ld.global.u8 	%rs324, [%rd418+2];
	cvt.u32.u16 	%r2635, %rs324;
	st.local.u32 	[%rd406+12], %r2635;
	cvt.u32.u16 	%r2636, %rs323;
	st.local.u32 	[%rd407+12], %r2636;
	cvt.u32.u16 	%r2637, %rs322;
	st.local.u32 	[%rd408+12], %r2637;
	cvt.rn.f64.u16 	%fd1063, %rs324;
	mul.f64 	%fd1064, %fd1063, 0d3FD322D0E5604189;
	cvt.rn.f64.u16 	%fd1065, %rs323;
	fma.rn.f64 	%fd1066, %fd1065, 0d3FE2C8B439581062, %fd1064;
	cvt.rn.f64.u16 	%fd1067, %rs322;
	fma.rn.f64 	%fd1068, %fd1067, 0d3FBD2F1A9FBE76C9, %fd1066;
	cvt.rzi.u32.f64 	%r2638, %fd1068;
	st.local.u8 	[%rd409+3], %r2638;
	add.s64 	%rd419, %rd410, %rd416;
	add.s64 	%rd420, %rd402, %rd419;
	ld.global.u8 	%rs325, [%rd420];
	ld.global.u8 	%rs326, [%rd420+1];
	ld.global.u8 	%rs327, [%rd420+2];
	cvt.u32.u16 	%r2639, %rs327;
	st.local.u32 	[%rd406+16], %r2639;
	cvt.u32.u16 	%r2640, %rs326;
	st.local.u32 	[%rd407+16], %r2640;
	cvt.u32.u16 	%r2641, %rs325;
	st.local.u32 	[%rd408+16], %r2641;
	cvt.rn.f64.u16 	%fd1069, %rs327;
	mul.f64 	%fd1070, %fd1069, 0d3FD322D0E5604189;
	cvt.rn.f64.u16 	%fd1071, %rs326;
	fma.rn.f64 	%fd1072, %fd1071, 0d3FE2C8B439581062, %fd1070;
	cvt.rn.f64.u16 	%fd1073, %rs325;
	fma.rn.f64 	%fd1074, %fd1073, 0d3FBD2F1A9FBE76C9, %fd1072;
	cvt.rzi.u32.f64 	%r2642, %fd1074;
	st.local.u8 	[%rd409+4], %r2642;
	add.s64 	%rd421, %rd413, %rd416;
	add.s64 	%rd422, %rd402, %rd421;
	ld.global.u8 	%rs328, [%rd422];
	ld.global.u8 	%rs329, [%rd422+1];
	ld.global.u8 	%rs330, [%rd422+2];
	cvt.u32.u16 	%r2643, %rs330;
	st.local.u32 	[%rd406+20], %r2643;
	cvt.u32.u16 	%r2644, %rs329;
	st.local.u32 	[%rd407+20], %r2644;
	cvt.u32.u16 	%r2645, %rs328;
	st.local.u32 	[%rd408+20], %r2645;
	cvt.rn.f64.u16 	%fd1075, %rs330;
	mul.f64 	%fd1076, %fd1075, 0d3FD322D0E5604189;
	cvt.rn.f64.u16 	%fd1077, %rs329;
	fma.rn.f64 	%fd1078, %fd1077, 0d3FE2C8B439581062, %fd1076;
	cvt.rn.f64.u16 	%fd1079, %rs328;
	fma.rn.f64 	%fd1080, %fd1079, 0d3FBD2F1A9FBE76C9, %fd1078;
	cvt.rzi.u32.f64 	%r2646, %fd1080;
	st.local.u8 	[%rd409+5], %r2646;
	add.s32 	%r2647, %r2621, %r7181;
	div.u32 	%r2648, %r2647, %r7781;
	max.s32 	%r2649, %r2648, 0;
	min.s32 	%r2650, %r2649, %r2604;
	mul.lo.s32 	%r2651, %r2650, %r7358;
	cvt.u64.u32 	%rd423, %r2651;
	add.s64 	%rd424, %rd423, %rd400;
	add.s64 	%rd425, %rd402, %rd424;
	ld.global.u8 	%rs331, [%rd425];
	ld.global.u8 	%rs332, [%rd425+1];
	ld.global.u8 	%rs333, [%rd425+2];
	cvt.u32.u16 	%r2652, %rs333;
	st.local.u32 	[%rd406+24], %r2652;
	cvt.u32.u16 	%r2653, %rs332;
	st.local.u32 	[%rd407+24], %r2653;
	cvt.u32.u16 	%r2654, %rs331;
	st.local.u32 	[%rd408+24], %r2654;
	cvt.rn.f64.u16 	%fd1081, %rs333;
	mul.f64 	%fd1082, %fd1081, 0d3FD322D0E5604189;
	cvt.rn.f64.u16 	%fd1083, %rs332;
	fma.rn.f64 	%fd1084, %fd1083, 0d3FE2C8B439581062, %fd1082;
	cvt.rn.f64.u16 	%fd1085, %rs331;
	fma.rn.f64 	%fd1086, %fd1085, 0d3FBD2F1A9FBE76C9, %fd1084;
	cvt.rzi.u32.f64 	%r2655, %fd1086;
	st.local.u8 	[%rd409+6], %r2655;
	add.s64 	%rd426, %rd423, %rd416;
	add.s64 	%rd427, %rd402, %rd426;
	ld.global.u8 	%rs334, [%rd427];
	ld.global.u8 	%rs335, [%rd427+1];
	ld.global.u8 	%rs336, [%rd427+2];
	cvt.u32.u16 	%r2656, %rs336;
	st.local.u32 	[%rd406+28], %r2656;
	cvt.u32.u16 	%r2657, %rs335;
	st.local.u32 	[%rd407+28], %r2657;
	cvt.u32.u16 	%r2658, %rs334;
	st.local.u32 	[%rd408+28], %r2658;
	cvt.rn.f64.u16 	%fd1087, %rs336;
	mul.f64 	%fd1088, %fd1087, 0d3FD322D0E5604189;
	cvt.rn.f64.u16 	%fd1089, %rs335;
	fma.rn.f64 	%fd1090, %fd1089, 0d3FE2C8B439581062, %fd1088;
	cvt.rn.f64.u16 	%fd1091, %rs334;
	fma.rn.f64 	%fd1092, %fd1091, 0d3FBD2F1A9FBE76C9, %fd1090;
	cvt.rzi.u32.f64 	%r2659, %fd1092;
	st.local.u8 	[%rd409+7], %r2659;
	add.s32 	%r8047, %r8047, 8;
$L__BB0_80:
	or.pred  	%p122, %p3, %p5;
	@%p122 bra 	$L__BB0_82;
	ld.param.u8 	%rs1479, [_Z21render_braille_kernelPKhjjjiiiihhPhS1_S1__param_8];
	ld.param.u32 	%r7782, [_Z21render_braille_kernelPKhjjjiiiihhPhS1_S1__param_5];
	ld.param.u32 	%r7689, [_Z21render_braille_kernelPKhjjjiiiihhPhS1_S1__param_4];
	ld.param.u32 	%r7359, [_Z21render_braille_kernelPKhjjjiiiihhPhS1_S1__param_3];
	ld.param.u32 	%r7182, [_Z21render_braille_kernelPKhjjjiiiihhPhS1_S1__param_2];
	ld.param.u32 	%r7088, [_Z21render_braille_kernelPKhjjjiiiihhPhS1_S1__param_1];
	ld.param.u64 	%rd3536, [_Z21render_braille_kernelPKhjjjiiiihhPhS1_S1__param_0];
	setp.gt.u16 	%p123, %rs1479, 89;
	setp.lt.u16 	%p124, %rs1479, 50;
	selp.b32 	%r2660, 3, 2, %p124;
	selp.b32 	%r2661, 1, %r2660, %p123;
	sub.s32 	%r2662, 1, %r2661;
	mov.u32 	%r2663, %ctaid.x;
	mov.u32 	%r2664, %ntid.x;
	mov.u32 	%r2665, %tid.x;
	mad.lo.s32 	%r2666, %r2663, %r2664, %r2665;
	add.s32 	%r2667, %r2662, %r2666;
	mul.lo.s32 	%r2668, %r2667, %r7088;
	shl.b32 	%r2669, %r2668, 1;
	div.u32 	%r2670, %r2669, %r7689;
	mov.u32 	%r2671, %ctaid.y;
	mov.u32 	%r2672, %ntid.y;
	mov.u32 	%r2673, %tid.y;
	mad.lo.s32 	%r2674, %r2671, %r2672, %r2673;
	add.s32 	%r2675, %r2662, %r2674;
	mul.lo.s32 	%r2676, %r2675, %r7182;
	shl.b32 	%r2677, %r2676, 2;
	div.u32 	%r2678, %r2677, %r7782;
	max.s32 	%r2679, %r2670, 0;
	add.s32 	%r2680, %r7088, -1;
	min.s32 	%r2681, %r2679, %r2680;
	max.s32 	%r2682, %r2678, 0;
	add.s32 	%r2683, %r7182, -1;
	min.s32 	%r2684, %r2682, %r2683;
	mul.lo.s32 	%r2685, %r2684, %r7359;
	cvt.u64.u32 	%rd428, %r2685;
	shl.b32 	%r2686, %r2681, 2;
	cvt.s64.s32 	%rd429, %r2686;
	add.s64 	%rd430, %rd428, %rd429;
	cvta.to.global.u64 	%rd431, %rd3536;
	add.s64 	%rd432, %rd431, %rd430;
	ld.global.u8 	%rs337, [%rd432];
	ld.global.u8 	%rs338, [%rd432+1];
	ld.global.u8 	%rs339, [%rd432+2];
	cvt.u32.u16 	%r2687, %rs339;
	cvt.u64.u32 	%rd433, %r8047;
	mul.wide.u32 	%rd434, %r8047, 4;
	add.s64 	%rd435, %rd2, %rd434;
	st.local.u32 	[%rd435], %r2687;
	cvt.u32.u16 	%r2688, %rs338;
	add.s64 	%rd436, %rd3, %rd434;
	st.local.u32 	[%rd436], %r2688;
	cvt.u32.u16 	%r2689, %rs337;
	add.s64 	%rd437, %rd4, %rd434;
	st.local.u32 	[%rd437], %r2689;
	cvt.rn.f64.u16 	%fd1093, %rs339;
	mul.f64 	%fd1094, %fd1093, 0d3FD322D0E5604189;
	cvt.rn.f64.u16 	%fd1095, %rs338;
	fma.rn.f64 	%fd1096, %fd1095, 0d3FE2C8B439581062, %fd1094;
	cvt.rn.f64.u16 	%fd1097, %rs337;
	fma.rn.f64 	%fd1098, %fd1097, 0d3FBD2F1A9FBE76C9, %fd1096;
	cvt.rzi.u32.f64 	%r2690, %fd1098;
	add.s64 	%rd438, %rd5, %rd433;
	st.local.u8 	[%rd438], %r2690;
	add.s32 	%r2691, %r2677, %r7182;
	div.u32 	%r2692, %r2691, %r7782;
	max.s32 	%r2693, %r2692, 0;
	min.s32 	%r2694, %r2693, %r2683;
	mul.lo.s32 	%r2695, %r2694, %r7359;
	cvt.u64.u32 	%rd439, %r2695;
	add.s64 	%rd440, %rd439, %rd429;
	add.s64 	%rd441, %rd431, %rd440;
	ld.global.u8 	%rs340, [%rd441];
	ld.global.u8 	%rs341, [%rd441+1];
	ld.global.u8 	%rs342, [%rd441+2];
	cvt.u32.u16 	%r2696, %rs342;
	st.local.u32 	[%rd435+4], %r2696;
	cvt.u32.u16 	%r2697, %rs341;
	st.local.u32 	[%rd436+4], %r2697;
	cvt.u32.u16 	%r2698, %rs340;
	st.local.u32 	[%rd437+4], %r2698;
	cvt.rn.f64.u16 	%fd1099, %rs342;
	mul.f64 	%fd1100, %fd1099, 0d3FD322D0E5604189;
	cvt.rn.f64.u16 	%fd1101, %rs341;
	fma.rn.f64 	%fd1102, %fd1101, 0d3FE2C8B439581062, %fd1100;
	cvt.rn.f64.u16 	%fd1103, %rs340;
	fma.rn.f64 	%fd1104, %fd1103, 0d3FBD2F1A9FBE76C9, %fd1102;
	cvt.rzi.u32.f64 	%r2699, %fd1104;
	st.local.u8 	[%rd438+1], %r2699;
	add.s32 	%r2700, %r2691, %r7182;
	div.u32 	%r2701, %r2700, %r7782;
	max.s32 	%r2702, %r2701, 0;
	min.s32 	%r2703, %r2702, %r2683;
	mul.lo.s32 	%r2704, %r2703, %r7359;
	cvt.u64.u32 	%rd442, %r2704;
	add.s64 	%rd443, %rd442, %rd429;
	add.s64 	%rd444, %rd431, %rd443;
	ld.global.u8 	%rs343, [%rd444];
	ld.global.u8 	%rs344, [%rd444+1];
	ld.global.u8 	%rs345, [%rd444+2];
	cvt.u32.u16 	%r2705, %rs345;
	st.local.u32 	[%rd435+8], %r2705;
	cvt.u32.u16 	%r2706, %rs344;
	st.local.u32 	[%rd436+8], %r2706;
	cvt.u32.u16 	%r2707, %rs343;
	st.local.u32 	[%rd437+8], %r2707;
	cvt.rn.f64.u16 	%fd1105, %rs345;
	mul.f64 	%fd1106, %fd1105, 0d3FD322D0E5604189;
	cvt.rn.f64.u16 	%fd1107, %rs344;
	fma.rn.f64 	%fd1108, %fd1107, 0d3FE2C8B439581062, %fd1106;
	cvt.rn.f64.u16 	%fd1109, %rs343;
	fma.rn.f64 	%fd1110, %fd1109, 0d3FBD2F1A9FBE76C9, %fd1108;
	cvt.rzi.u32.f64 	%r2708, %fd1110;
	st.local.u8 	[%rd438+2], %r2708;
	add.s32 	%r2709, %r2669, %r7088;
	div.u32 	%r2710, %r2709, %r7689;
	max.s32 	%r2711, %r2710, 0;
	min.s32 	%r2712, %r2711, %r2680;
	shl.b32 	%r2713, %r2712, 2;
	cvt.s64.s32 	%rd445, %r2713;
	add.s64 	%rd446, %rd428, %rd445;
	add.s64 	%rd447, %rd431, %rd446;
	ld.global.u8 	%rs346, [%rd447];
	ld.global.u8 	%rs347, [%rd447+1];
	ld.global.u8 	%rs348, [%rd447+2];
	cvt.u32.u16 	%r2714, %rs348;
	st.local.u32 	[%rd435+12], %r2714;
	cvt.u32.u16 	%r2715, %rs347;
	st.local.u32 	[%rd436+12], %r2715;
	cvt.u32.u16 	%r2716, %rs346;
	st.local.u32 	[%rd437+12], %r2716;
	cvt.rn.f64.u16 	%fd1111, %rs348;
	mul.f64 	%fd1112, %fd1111, 0d3FD322D0E5604189;
	cvt.rn.f64.u16 	%fd1113, %rs347;
	fma.rn.f64 	%fd1114, %fd1113, 0d3FE2C8B439581062, %fd1112;
	cvt.rn.f64.u16 	%fd1115, %rs346;
	fma.rn.f64 	%fd1116, %fd1115, 0d3FBD2F1A9FBE76C9, %fd1114;
	cvt.rzi.u32.f64 	%r2717, %fd1116;
	st.local.u8 	[%rd438+3], %r2717;
	add.s64 	%rd448, %rd439, %rd445;
	add.s64 	%rd449, %rd431, %rd448;
	ld.global.u8 	%rs349, [%rd449];
	ld.global.u8 	%rs350, [%rd449+1];
	ld.global.u8 	%rs351, [%rd449+2];
	cvt.u32.u16 	%r2718, %rs351;
	st.local.u32 	[%rd435+16], %r2718;
	cvt.u32.u16 	%r2719, %rs350;
	st.local.u32 	[%rd436+16], %r2719;
	cvt.u32.u16 	%r2720, %rs349;
	st.local.u32 	[%rd437+16], %r2720;
	cvt.rn.f64.u16 	%fd1117, %rs351;
	mul.f64 	%fd1118, %fd1117, 0d3FD322D0E5604189;
	cvt.rn.f64.u16 	%fd1119, %rs350;
	fma.rn.f64 	%fd1120, %fd1119, 0d3FE2C8B439581062, %fd1118;
	cvt.rn.f64.u16 	%fd1121, %rs349;
	fma.rn.f64 	%fd1122, %fd1121, 0d3FBD2F1A9FBE76C9, %fd1120;
	cvt.rzi.u32.f64 	%r2721, %fd1122;
	st.local.u8 	[%rd438+4], %r2721;
	add.s64 	%rd450, %rd442, %rd445;
	add.s64 	%rd451, %rd431, %rd450;
	ld.global.u8 	%rs352, [%rd451];
	ld.global.u8 	%rs353, [%rd451+1];
	ld.global.u8 	%rs354, [%rd451+2];
	cvt.u32.u16 	%r2722, %rs354;
	st.local.u32 	[%rd435+20], %r2722;
	cvt.u32.u16 	%r2723, %rs353;
	st.local.u32 	[%rd436+20], %r2723;
	cvt.u32.u16 	%r2724, %rs352;
	st.local.u32 	[%rd437+20], %r2724;
	cvt.rn.f64.u16 	%fd1123, %rs354;
	mul.f64 	%fd1124, %fd1123, 0d3FD322D0E5604189;
	cvt.rn.f64.u16 	%fd1125, %rs353;
	fma.rn.f64 	%fd1126, %fd1125, 0d3FE2C8B439581062, %fd1124;
	cvt.rn.f64.u16 	%fd1127, %rs352;
	fma.rn.f64 	%fd1128, %fd1127, 0d3FBD2F1A9FBE76C9, %fd1126;
	cvt.rzi.u32.f64 	%r2725, %fd1128;
	st.local.u8 	[%rd438+5], %r2725;
	add.s32 	%r2726, %r2700, %r7182;
	div.u32 	%r2727, %r2726, %r7782;
	max.s32 	%r2728, %r2727, 0;
	min.s32 	%r2729, %r2728, %r2683;
	mul.lo.s32 	%r2730, %r2729, %r7359;
	cvt.u64.u32 	%rd452, %r2730;
	add.s64 	%rd453, %rd452, %rd429;
	add.s64 	%rd454, %rd431, %rd453;
	ld.global.u8 	%rs355, [%rd454];
	ld.global.u8 	%rs356, [%rd454+1];
	ld.global.u8 	%rs357, [%rd454+2];
	cvt.u32.u16 	%r2731, %rs357;
	st.local.u32 	[%rd435+24], %r2731;
	cvt.u32.u16 	%r2732, %rs356;
	st.local.u32 	[%rd436+24], %r2732;
	cvt.u32.u16 	%r2733, %rs355;
	st.local.u32 	[%rd437+24], %r2733;
	cvt.rn.f64.u16 	%fd1129, %rs357;
	mul.f64 	%fd1130, %fd1129, 0d3FD322D0E5604189;
	cvt.rn.f64.u16 	%fd1131, %rs356;
	fma.rn.f64 	%fd1132, %fd1131, 0d3FE2C8B439581062, %fd1130;
	cvt.rn.f64.u16 	%fd1133, %rs355;
	fma.rn.f64 	%fd1134, %fd1133, 0d3FBD2F1A9FBE76C9, %fd1132;
	cvt.rzi.u32.f64 	%r2734, %fd1134;
	st.local.u8 	[%rd438+6], %r2734;
	add.s64 	%rd455, %rd452, %rd445;
	add.s64 	%rd456, %rd431, %rd455;
	ld.global.u8 	%rs358, [%rd456];
	ld.global.u8 	%rs359, [%rd456+1];
	ld.global.u8 	%rs360, [%rd456+2];
	cvt.u32.u16 	%r2735, %rs360;
	st.local.u32 	[%rd435+28], %r2735;
	cvt.u32.u16 	%r2736, %rs359;
	st.local.u32 	[%rd436+28], %r2736;
	cvt.u32.u16 	%r2737, %rs358;
	st.local.u32 	[%rd437+28], %r2737;
	cvt.rn.f64.u16 	%fd1135, %rs360;
	mul.f64 	%fd1136, %fd1135, 0d3FD322D0E5604189;
	cvt.rn.f64.u16 	%fd1137, %rs359;
	fma.rn.f64 	%fd1138, %fd1137, 0d3FE2C8B439581062, %fd1136;
	cvt.rn.f64.u16 	%fd1139, %rs358;
	fma.rn.f64 	%fd1140, %fd1139, 0d3FBD2F1A9FBE76C9, %fd1138;
	cvt.rzi.u32.f64 	%r2738, %fd1140;
	st.local.u8 	[%rd438+7], %r2738;
	add.s32 	%r8047, %r8047, 8;
$L__BB0_82:
	setp.gt.u32 	%p125, %r8047, 199;
	mov.b32 	%r2739, 200;
	mov.u32 	%r8089, %r2739;
	@%p125 bra 	$L__BB0_132;
	or.pred  	%p126, %p4, %p5;
	mov.u32 	%r8089, %r8047;
	@%p126 bra 	$L__BB0_92;
	ld.param.u8 	%rs1480, [_Z21render_braille_kernelPKhjjjiiiihhPhS1_S1__param_8];
	ld.param.u32 	%r7783, [_Z21render_braille_kernelPKhjjjiiiihhPhS1_S1__param_5];
	ld.param.u32 	%r7690, [_Z21render_braille_kernelPKhjjjiiiihhPhS1_S1__param_4];
	ld.param.u32 	%r7360, [_Z21render_braille_kernelPKhjjjiiiihhPhS1_S1__param_3];
	ld.param.u32 	%r7183, [_Z21render_braille_kernelPKhjjjiiiihhPhS1_S1__param_2];
	ld.param.u32 	%r7089, [_Z21render_braille_kernelPKhjjjiiiihhPhS1_S1__param_1];
	ld.param.u64 	%rd3537, [_Z21render_braille_kernelPKhjjjiiiihhPhS1_S1__param_0];
	setp.gt.u16 	%p127, %rs1480, 89;
	setp.lt.u16 	%p128, %rs1480, 50;
	selp.b32 	%r2741, 3, 2, %p128;
	selp.b32 	%r2742, 1, %r2741, %p127;
	sub.s32 	%r2743, 1, %r2742;
	mov.u32 	%r2744, %ctaid.x;
	mov.u32 	%r2745, %ntid.x;
	mov.u32 	%r2746, %tid.x;
	mad.lo.s32 	%r2747, %r2744, %r2745, %r2746;
	add.s32 	%r2748, %r2743, %r2747;
	sub.s32 	%r2749, 199, %r8047;
	min.u32 	%r2750, %r2749, 7;
	add.s32 	%r198, %r2750, 1;
	mad.lo.s32 	%r2751, %r7089, %r2748, %r7089;
	shl.b32 	%r199, %r2751, 1;
	div.u32 	%r2752, %r199, %r7690;
	mov.u32 	%r2753, %ctaid.y;
	mov.u32 	%r2754, %ntid.y;
	mov.u32 	%r2755, %tid.y;
	mad.lo.s32 	%r2756, %r2753, %r2754, %r2755;
	add.s32 	%r2757, %r2743, %r2756;
	mul.lo.s32 	%r2758, %r2757, %r7183;
	shl.b32 	%r2759, %r2758, 2;
	div.u32 	%r2760, %r2759, %r7783;
	max.s32 	%r2761, %r2752, 0;
	add.s32 	%r2762, %r7089, -1;
	min.s32 	%r200, %r2761, %r2762;
	max.s32 	%r2763, %r2760, 0;
	add.s32 	%r201, %r7183, -1;
	min.s32 	%r202, %r2763, %r201;
	mul.lo.s32 	%r2764, %r202, %r7360;
	cvt.u64.u32 	%rd457, %r2764;
	shl.b32 	%r2765, %r200, 2;
	cvt.s64.s32 	%rd458, %r2765;
	add.s64 	%rd459, %rd457, %rd458;
	cvta.to.global.u64 	%rd11, %rd3537;
	add.s64 	%rd460, %rd11, %rd459;
	ld.global.u8 	%rs361, [%rd460];
	ld.global.u8 	%rs362, [%rd460+1];
	ld.global.u8 	%rs363, [%rd460+2];
	cvt.u32.u16 	%r2766, %rs363;
	cvt.u64.u32 	%rd461, %r8047;
	mul.wide.u32 	%rd462, %r8047, 4;
	add.s64 	%rd463, %rd2, %rd462;
	st.local.u32 	[%rd463], %r2766;
	cvt.u32.u16 	%r2767, %rs362;
	add.s64 	%rd464, %rd3, %rd462;
	st.local.u32 	[%rd464], %r2767;
	cvt.u32.u16 	%r2768, %rs361;
	add.s64 	%rd465, %rd4, %rd462;
	st.local.u32 	[%rd465], %r2768;
	cvt.rn.f64.u16 	%fd1141, %rs363;
	mul.f64 	%fd1142, %fd1141, 0d3FD322D0E5604189;
	cvt.rn.f64.u16 	%fd1143, %rs362;
	fma.rn.f64 	%fd1144, %fd1143, 0d3FE2C8B439581062, %fd1142;
	cvt.rn.f64.u16 	%fd1145, %rs361;
	fma.rn.f64 	%fd1146, %fd1145, 0d3FBD2F1A9FBE76C9, %fd1144;
	cvt.rzi.u32.f64 	%r2769, %fd1146;
	add.s64 	%rd466, %rd5, %rd461;
	st.local.u8 	[%rd466], %r2769;
	setp.eq.s32 	%p129, %r8047, 199;
	mov.b32 	%r8089, 200;
	@%p129 bra 	$L__BB0_92;
	ld.param.u8 	%rs1481, [_Z21render_braille_kernelPKhjjjiiiihhPhS1_S1__param_8];
	ld.param.u32 	%r7784, [_Z21render_braille_kernelPKhjjjiiiihhPhS1_S1__param_5];
	ld.param.u32 	%r7361, [_Z21render_braille_kernelPKhjjjiiiihhPhS1_S1__param_3];
	ld.param.u32 	%r7184, [_Z21render_braille_kernelPKhjjjiiiihhPhS1_S1__param_2];
	setp.gt.u16 	%p130, %rs1481, 89;
	setp.lt.u16 	%p131, %rs1481, 50;
	selp.b32 	%r2770, 3, 2, %p131;
	selp.b32 	%r2771, 1, %r2770, %p130;
	sub.s32 	%r2776, %r2756, %r2771;
	mad.lo.s32 	%r2777, %r7184, %r2776, %r7184;
	shl.b32 	%r2778, %r2777, 2;
	add.s32 	%r203, %r2778, %r7184;
	div.u32 	%r2779, %r203, %r7784;
	max.s32 	%r2780, %r2779, 0;
	min.s32 	%r204, %r2780, %r201;
	mul.lo.s32 	%r2781, %r204, %r7361;
	cvt.u64.u32 	%rd467, %r2781;
	add.s64 	%rd469, %rd467, %rd458;
	add.s64 	%rd470, %rd11, %rd469;
	ld.global.u8 	%rs364, [%rd470];
	ld.global.u8 	%rs365, [%rd470+1];
	ld.global.u8 	%rs366, [%rd470+2];
	cvt.u32.u16 	%r2783, %rs366;
	add.s64 	%rd473, %rd2, %rd462;
	st.local.u32 	[%rd473+4], %r2783;
	cvt.u32.u16 	%r2784, %rs365;
	add.s64 	%rd474, %rd3, %rd462;
	st.local.u32 	[%rd474+4], %r2784;
	cvt.u32.u16 	%r2785, %rs364;
	add.s64 	%rd475, %rd4, %rd462;
	st.local.u32 	[%rd475+4], %r2785;
	cvt.rn.f64.u16 	%fd1147, %rs366;
	mul.f64 	%fd1148, %fd1147, 0d3FD322D0E5604189;
	cvt.rn.f64.u16 	%fd1149, %rs365;
	fma.rn.f64 	%fd1150, %fd1149, 0d3FE2C8B439581062, %fd1148;
	cvt.rn.f64.u16 	%fd1151, %rs364;
	fma.rn.f64 	%fd1152, %fd1151, 0d3FBD2F1A9FBE76C9, %fd1150;
	cvt.rzi.u32.f64 	%r2786, %fd1152;
	st.local.u8 	[%rd466+1], %r2786;
	add.s32 	%r8089, %r8047, 2;
	setp.eq.s32 	%p132, %r198, 2;
	@%p132 bra 	$L__BB0_92;
	ld.param.u32 	%r7785, [_Z21render_braille_kernelPKhjjjiiiihhPhS1_S1__param_5];
	ld.param.u32 	%r7362, [_Z21render_braille_kernelPKhjjjiiiihhPhS1_S1__param_3];
	ld.param.u32 	%r7185, [_Z21render_braille_kernelPKhjjjiiiihhPhS1_S1__param_2];
	add.s32 	%r206, %r203, %r7185;
	div.u32 	%r2787, %r206, %r7785;
	max.s32 	%r2788, %r2787, 0;
	min.s32 	%r207, %r2788, %r201;
	mul.lo.s32 	%r2789, %r207, %r7362;
	cvt.u64.u32 	%rd477, %r2789;
	add.s64 	%rd479, %rd477, %rd458;
	add.s64 	%rd480, %rd11, %rd479;
	ld.global.u8 	%rs367, [%rd480];
	ld.global.u8 	%rs368, [%rd480+1];
	ld.global.u8 	%rs369, [%rd480+2];
	cvt.u32.u16 	%r2791, %rs369;
	cvt.u64.u32 	%rd481, %r8047;
	mul.wide.u32 	%rd482, %r8047, 4;
	add.s64 	%rd483, %rd2, %rd482;
	st.local.u32 	[%rd483+8], %r2791;
	cvt.u32.u16 	%r2792, %rs368;
	add.s64 	%rd484, %rd3, %rd482;
	st.local.u32 	[%rd484+8], %r2792;
	cvt.u32.u16 	%r2793, %rs367;
	add.s64 	%rd485, %rd4, %rd482;
	st.local.u32 	[%rd485+8], %r2793;
	cvt.rn.f64.u16 	%fd1153, %rs369;
	mul.f64 	%fd1154, %fd1153, 0d3FD322D0E5604189;
	cvt.rn.f64.u16 	%fd1155, %rs368;
	fma.rn.f64 	%fd1156, %fd1155, 0d3FE2C8B439581062, %fd1154;
	cvt.rn.f64.u16 	%fd1157, %rs367;
	fma.rn.f64 	%fd1158, %fd1157, 0d3FBD2F1A9FBE76C9, %fd1156;
	cvt.rzi.u32.f64 	%r2794, %fd1158;
	add.s64 	%rd486, %rd5, %rd481;
	st.local.u8 	[%rd486+2], %r2794;
	add.s32 	%r8089, %r8047, 3;
	setp.eq.s32 	%p133, %r198, 3;
	@%p133 bra 	$L__BB0_92;
	ld.param.u32 	%r7691, [_Z21render_braille_kernelPKhjjjiiiihhPhS1_S1__param_4];
	ld.param.u32 	%r7363, [_Z21render_braille_kernelPKhjjjiiiihhPhS1_S1__param_3];
	ld.param.u32 	%r7090, [_Z21render_braille_kernelPKhjjjiiiihhPhS1_S1__param_1];
	add.s32 	%r2795, %r199, %r7090;
	div.u32 	%r2796, %r2795, %r7691;
	max.s32 	%r2797, %r2796, 0;
	add.s32 	%r2798, %r7090, -1;
	min.s32 	%r209, %r2797, %r2798;
	shl.b32 	%r2799, %r209, 2;
	cvt.s64.s32 	%rd487, %r2799;
	mul.lo.s32 	%r2800, %r202, %r7363;
	cvt.u64.u32 	%rd488, %r2800;
	add.s64 	%rd489, %rd488, %rd487;
	add.s64 	%rd490, %rd11, %rd489;
	ld.global.u8 	%rs370, [%rd490];
	ld.global.u8 	%rs371, [%rd490+1];
	ld.global.u8 	%rs372, [%rd490+2];
	cvt.u32.u16 	%r2801, %rs372;
	st.local.u32 	[%rd483+12], %r2801;
	cvt.u32.u16 	%r2802, %rs371;
	add.s64 	%rd494, %rd3, %rd482;
	st.local.u32 	[%rd494+12], %r2802;
	cvt.u32.u16 	%r2803, %rs370;
	add.s64 	%rd495, %rd4, %rd482;
	st.local.u32 	[%rd495+12], %r2803;
	cvt.rn.f64.u16 	%fd1159, %rs372;
	mul.f64 	%fd1160, %fd1159, 0d3FD322D0E5604189;
	cvt.rn.f64.u16 	%fd1161, %rs371;
	fma.rn.f64 	%fd1162, %fd1161, 0d3FE2C8B439581062, %fd1160;
	cvt.rn.f64.u16 	%fd1163, %rs370;
	fma.rn.f64 	%fd1164, %fd1163, 0d3FBD2F1A9FBE76C9, %fd1162;
	cvt.rzi.u32.f64 	%r2804, %fd1164;
	st.local.u8 	[%rd486+3], %r2804;
	add.s32 	%r8089, %r8047, 4;
	setp.eq.s32 	%p134, %r198, 4;
	@%p134 bra 	$L__BB0_92;
	ld.param.u32 	%r7364, [_Z21render_braille_kernelPKhjjjiiiihhPhS1_S1__param_3];
	mul.lo.s32 	%r2806, %r204, %r7364;
	cvt.u64.u32 	%rd498, %r2806;
	add.s64 	%rd499, %rd498, %rd487;
	add.s64 	%rd500, %rd11, %rd499;
	ld.global.u8 	%rs373, [%rd500];
	ld.global.u8 	%rs374, [%rd500+1];
	ld.global.u8 	%rs375, [%rd500+2];
	cvt.u32.u16 	%r2807, %rs375;
	cvt.u64.u32 	%rd501, %r8047;
	add.s64 	%rd503, %rd2, %rd482;
	st.local.u32 	[%rd503+16], %r2807;
	cvt.u32.u16 	%r2808, %rs374;
	st.local.u32 	[%rd494+16], %r2808;
	cvt.u32.u16 	%r2809, %rs373;
	st.local.u32 	[%rd495+16], %r2809;
	cvt.rn.f64.u16 	%fd1165, %rs375;
	mul.f64 	%fd1166, %fd1165, 0d3FD322D0E5604189;
	cvt.rn.f64.u16 	%fd1167, %rs374;
	fma.rn.f64 	%fd1168, %fd1167, 0d3FE2C8B439581062, %fd1166;
	cvt.rn.f64.u16 	%fd1169, %rs373;
	fma.rn.f64 	%fd1170, %fd1169, 0d3FBD2F1A9FBE76C9, %fd1168;
	cvt.rzi.u32.f64 	%r2810, %fd1170;
	add.s64 	%rd506, %rd5, %rd501;
	st.local.u8 	[%rd506+4], %r2810;
	add.s32 	%r8089, %r8047, 5;
	setp.eq.s32 	%p135, %r198, 5;
	@%p135 bra 	$L__BB0_92;
	ld.param.u32 	%r7365, [_Z21render_braille_kernelPKhjjjiiiihhPhS1_S1__param_3];
	mul.lo.s32 	%r2812, %r207, %r7365;
	cvt.u64.u32 	%rd508, %r2812;
	add.s64 	%rd509, %rd508, %rd487;
	add.s64 	%rd510, %rd11, %rd509;
	ld.global.u8 	%rs376, [%rd510];
	ld.global.u8 	%rs377, [%rd510+1];
	ld.global.u8 	%rs378, [%rd510+2];
	cvt.u32.u16 	%r2813, %rs378;
	mul.wide.u32 	%rd512, %r8047, 4;
	add.s64 	%rd513, %rd2, %rd512;
	st.local.u32 	[%rd513+20], %r2813;
	cvt.u32.u16 	%r2814, %rs377;
	add.s64 	%rd514, %rd3, %rd512;
	st.local.u32 	[%rd514+20], %r2814;
	cvt.u32.u16 	%r2815, %rs376;
	add.s64 	%rd515, %rd4, %rd512;
	st.local.u32 	[%rd515+20], %r2815;
	cvt.rn.f64.u16 	%fd1171, %rs378;
	mul.f64 	%fd1172, %fd1171, 0d3FD322D0E5604189;
	cvt.rn.f64.u16 	%fd1173, %rs377;
	fma.rn.f64 	%fd1174, %fd1173, 0d3FE2C8B439581062, %fd1172;
	cvt.rn.f64.u16 	%fd1175, %rs376;
	fma.rn.f64 	%fd1176, %fd1175, 0d3FBD2F1A9FBE76C9, %fd1174;
	cvt.rzi.u32.f64 	%r2816, %fd1176;
	st.local.u8 	[%rd506+5], %r2816;
	add.s32 	%r8089, %r8047, 6;
	setp.eq.s32 	%p136, %r198, 6;
	@%p136 bra 	$L__BB0_92;
	ld.param.u32 	%r7786, [_Z21render_braille_kernelPKhjjjiiiihhPhS1_S1__param_5];
	ld.param.u32 	%r7366, [_Z21render_braille_kernelPKhjjjiiiihhPhS1_S1__param_3];
	ld.param.u32 	%r7186, [_Z21render_braille_kernelPKhjjjiiiihhPhS1_S1__param_2];
	add.s32 	%r2817, %r206, %r7186;
	div.u32 	%r2818, %r2817, %r7786;
	max.s32 	%r2819, %r2818, 0;
	min.s32 	%r213, %r2819, %r201;
	mul.lo.s32 	%r2820, %r213, %r7366;
	cvt.u64.u32 	%rd517, %r2820;
	cvt.s64.s32 	%rd518, %r2765;
	add.s64 	%rd519, %rd517, %rd518;
	add.s64 	%rd520, %rd11, %rd519;
	ld.global.u8 	%rs379, [%rd520];
	ld.global.u8 	%rs380, [%rd520+1];
	ld.global.u8 	%rs381, [%rd520+2];
	cvt.u32.u16 	%r2822, %rs381;
	st.local.u32 	[%rd513+24], %r2822;
	cvt.u32.u16 	%r2823, %rs380;
	st.local.u32 	[%rd514+24], %r2823;
	cvt.u32.u16 	%r2824, %rs379;
	add.s64 	%rd13, %rd4, %rd512;
	st.local.u32 	[%rd13+24], %r2824;
	cvt.rn.f64.u16 	%fd1177, %rs381;
	mul.f64 	%fd1178, %fd1177, 0d3FD322D0E5604189;
	cvt.rn.f64.u16 	%fd1179, %rs380;
	fma.rn.f64 	%fd1180, %fd1179, 0d3FE2C8B439581062, %fd1178;
	cvt.rn.f64.u16 	%fd1181, %rs379;
	fma.rn.f64 	%fd1182, %fd1181, 0d3FBD2F1A9FBE76C9, %fd1180;
	cvt.rzi.u32.f64 	%r2825, %fd1182;
	st.local.u8 	[%rd506+6], %r2825;
	add.s32 	%r8089, %r8047, 7;
	setp.eq.s32 	%p137, %r198, 7;
	@%p137 bra 	$L__BB0_92;
	ld.param.u32 	%r7367, [_Z21render_braille_kernelPKhjjjiiiihhPhS1_S1__param_3];
	cvt.s64.s32 	%rd525, %r2799;
	mul.lo.s32 	%r2827, %r213, %r7367;
	cvt.u64.u32 	%rd526, %r2827;
	add.s64 	%rd527, %rd526, %rd525;
	add.s64 	%rd528, %rd11, %rd527;
	ld.global.u8 	%rs382, [%rd528];
	ld.global.u8 	%rs383, [%rd528+1];
	ld.global.u8 	%rs384, [%rd528+2];
	cvt.u32.u16 	%r2828, %rs384;
	st.local.u32 	[%rd513+28], %r2828;
	cvt.u32.u16 	%r2829, %rs383;
	cvt.u64.u32 	%rd529, %r8047;
	add.s64 	%rd531, %rd3, %rd512;
	st.local.u32 	[%rd531+28], %r2829;
	cvt.u32.u16 	%r2830, %rs382;
	st.local.u32 	[%rd13+28], %r2830;
	cvt.rn.f64.u16 	%fd1183, %rs384;
	mul.f64 	%fd1184, %fd1183, 0d3FD322D0E5604189;
	cvt.rn.f64.u16 	%fd1185, %rs383;
	fma.rn.f64 	%fd1186, %fd1185, 0d3FE2C8B439581062, %fd1184;
	cvt.rn.f64.u16 	%fd1187, %rs382;
	fma.rn.f64 	%fd1188, %fd1187, 0d3FBD2F1A9FBE76C9, %fd1186;
	cvt.rzi.u32.f64 	%r2831, %fd1188;
	add.s64 	%rd532, %rd5, %rd529;
	st.local.u8 	[%rd532+7], %r2831;
	add.s32 	%r8089, %r8047, 8;
$L__BB0_92:
	ld.param.u8 	%rs1482, [_Z21render_braille_kernelPKhjjjiiiihhPhS1_S1__param_8];
	setp.gt.u16 	%p138, %rs1482, 89;
	setp.lt.u16 	%p139, %rs1482, 50;
	selp.b32 	%r2832, 3, 2, %p139;
	selp.b32 	%r217, 1, %r2832, %p138;
	sub.s32 	%r2833, 2, %r217;
	setp.ge.s32 	%p140, %r2833, %r217;
	setp.gt.u32 	%p141, %r8089, 199;
	or.pred  	%p142, %p140, %p141;
	@%p142 bra 	$L__BB0_132;
	ld.param.u32 	%r7950, [_Z21render_braille_kernelPKhjjjiiiihhPhS1_S1__param_6];
	xor.b32  	%r2835, %r217, 3;
	mov.u32 	%r2836, %ctaid.x;
	mov.u32 	%r2837, %ntid.x;
	mov.u32 	%r2838, %tid.x;
	mad.lo.s32 	%r2839, %r2836, %r2837, %r2838;
	add.s32 	%r2840, %r2835, %r2839;
	setp.lt.s32 	%p143, %r2840, 0;
	setp.ge.s32 	%p144, %r2840, %r7950;
	or.pred  	%p145, %p143, %p144;
	or.pred  	%p146, %p145, %p5;
	mov.u32 	%r8051, %r8089;
	@%p146 bra 	$L__BB0_102;
	ld.param.u8 	%rs1483, [_Z21render_braille_kernelPKhjjjiiiihhPhS1_S1__param_8];
	ld.param.u32 	%r7787, [_Z21render_braille_kernelPKhjjjiiiihhPhS1_S1__param_5];
	ld.param.u32 	%r7692, [_Z21render_braille_kernelPKhjjjiiiihhPhS1_S1__param_4];
	ld.param.u32 	%r7368, [_Z21render_braille_kernelPKhjjjiiiihhPhS1_S1__param_3];
	ld.param.u32 	%r7187, [_Z21render_braille_kernelPKhjjjiiiihhPhS1_S1__param_2];
	ld.param.u32 	%r7091, [_Z21render_braille_kernelPKhjjjiiiihhPhS1_S1__param_1];
	ld.param.u64 	%rd3538, [_Z21render_braille_kernelPKhjjjiiiihhPhS1_S1__param_0];
	setp.gt.u16 	%p147, %rs1483, 89;
	setp.lt.u16 	%p148, %rs1483, 50;
	selp.b32 	%r2842, 3, 2, %p148;
	selp.b32 	%r2843, 1, %r2842, %p147;
	xor.b32  	%r2844, %r2843, 3;
	add.s32 	%r2849, %r2844, %r2839;
	sub.s32 	%r2850, 199, %r8089;
	min.u32 	%r2851, %r2850, 7;
	add.s32 	%r218, %r2851, 1;
	mul.lo.s32 	%r2852, %r2849, %r7091;
	shl.b32 	%r2853, %r2852, 1;
	div.u32 	%r2854, %r2853, %r7692;
	mov.u32 	%r2855, %ctaid.y;
	mov.u32 	%r2856, %ntid.y;
	mov.u32 	%r2857, %tid.y;
	mad.lo.s32 	%r2858, %r2855, %r2856, %r2857;
	sub.s32 	%r2859, %r2858, %r2843;
	mad.lo.s32 	%r2860, %r7187, %r2859, %r7187;
	shl.b32 	%r2861, %r2860, 2;
	div.u32 	%r2862, %r2861, %r7787;
	max.s32 	%r2863, %r2854, 0;
	add.s32 	%r2864, %r7091, -1;
	min.s32 	%r219, %r2863, %r2864;
	max.s32 	%r2865, %r2862, 0;
	add.s32 	%r220, %r7187, -1;
	min.s32 	%r221, %r2865, %r220;
	mul.lo.s32 	%r2866, %r221, %r7368;
	cvt.u64.u32 	%rd533, %r2866;
	shl.b32 	%r2867, %r219, 2;
	cvt.s64.s32 	%rd534, %r2867;
	add.s64 	%rd535, %rd533, %rd534;
	cvta.to.global.u64 	%rd14, %rd3538;
	add.s64 	%rd536, %rd14, %rd535;
	ld.global.u8 	%rs385, [%rd536];
	ld.global.u8 	%rs386, [%rd536+1];
	ld.global.u8 	%rs387, [%rd536+2];
	cvt.u32.u16 	%r2868, %rs387;
	cvt.u64.u32 	%rd537, %r8089;
	mul.wide.u32 	%rd538, %r8089, 4;
	add.s64 	%rd539, %rd2, %rd538;
	st.local.u32 	[%rd539], %r2868;
	cvt.u32.u16 	%r2869, %rs386;
	add.s64 	%rd540, %rd3, %rd538;
	st.local.u32 	[%rd540], %r2869;
	cvt.u32.u16 	%r2870, %rs385;
	add.s64 	%rd541, %rd4, %rd538;
	st.local.u32 	[%rd541], %r2870;
	cvt.rn.f64.u16 	%fd1189, %rs387;
	mul.f64 	%fd1190, %fd1189, 0d3FD322D0E5604189;
	cvt.rn.f64.u16 	%fd1191, %rs386;
	fma.rn.f64 	%fd1192, %fd1191, 0d3FE2C8B439581062, %fd1190;
	cvt.rn.f64.u16 	%fd1193, %rs385;
	fma.rn.f64 	%fd1194, %fd1193, 0d3FBD2F1A9FBE76C9, %fd1192;
	cvt.rzi.u32.f64 	%r2871, %fd1194;
	add.s64 	%rd542, %rd5, %rd537;
	st.local.u8 	[%rd542], %r2871;
	setp.eq.s32 	%p149, %r8089, 199;
	mov.b32 	%r8051, 200;
	@%p149 bra 	$L__BB0_102;
	ld.param.u8 	%rs1484, [_Z21render_braille_kernelPKhjjjiiiihhPhS1_S1__param_8];
	ld.param.u32 	%r7788, [_Z21render_braille_kernelPKhjjjiiiihhPhS1_S1__param_5];
	ld.param.u32 	%r7369, [_Z21render_braille_kernelPKhjjjiiiihhPhS1_S1__param_3];
	ld.param.u32 	%r7188, [_Z21render_braille_kernelPKhjjjiiiihhPhS1_S1__param_2];
	setp.gt.u16 	%p150, %rs1484, 89;
	setp.lt.u16 	%p151, %rs1484, 50;
	selp.b32 	%r2872, 3, 2, %p151;
	selp.b32 	%r2873, 1, %r2872, %p150;
	sub.s32 	%r2878, %r2858, %r2873;
	mad.lo.s32 	%r2879, %r7188, %r2878, %r7188;
	shl.b32 	%r2880, %r2879, 2;
	add.s32 	%r222, %r2880, %r7188;
	div.u32 	%r2881, %r222, %r7788;
	max.s32 	%r2882, %r2881, 0;
	min.s32 	%r223, %r2882, %r220;
	mul.lo.s32 	%r2883, %r223, %r7369;
	cvt.u64.u32 	%rd543, %r2883;
	add.s64 	%rd545, %rd543, %rd534;
	add.s64 	%rd546, %rd14, %rd545;
	ld.global.u8 	%rs388, [%rd546];
	ld.global.u8 	%rs389, [%rd546+1];
	ld.global.u8 	%rs390, [%rd546+2];
	cvt.u32.u16 	%r2885, %rs390;
	st.local.u32 	[%rd539+4], %r2885;
	cvt.u32.u16 	%r2886, %rs389;
	add.s64 	%rd550, %rd3, %rd538;
	st.local.u32 	[%rd550+4], %r2886;
	cvt.u32.u16 	%r2887, %rs388;
	add.s64 	%rd551, %rd4, %rd538;
	st.local.u32 	[%rd551+4], %r2887;
	cvt.rn.f64.u16 	%fd1195, %rs390;
	mul.f64 	%fd1196, %fd1195, 0d3FD322D0E5604189;
	cvt.rn.f64.u16 	%fd1197, %rs389;
	fma.rn.f64 	%fd1198, %fd1197, 0d3FE2C8B439581062, %fd1196;
	cvt.rn.f64.u16 	%fd1199, %rs388;
	fma.rn.f64 	%fd1200, %fd1199, 0d3FBD2F1A9FBE76C9, %fd1198;
	cvt.rzi.u32.f64 	%r2888, %fd1200;
	st.local.u8 	[%rd542+1], %r2888;
	add.s32 	%r8051, %r8089, 2;
	setp.eq.s32 	%p152, %r218, 2;
	@%p152 bra 	$L__BB0_102;
	ld.param.u32 	%r7789, [_Z21render_braille_kernelPKhjjjiiiihhPhS1_S1__param_5];
	ld.param.u32 	%r7370, [_Z21render_braille_kernelPKhjjjiiiihhPhS1_S1__param_3];
	ld.param.u32 	%r7189, [_Z21render_braille_kernelPKhjjjiiiihhPhS1_S1__param_2];
	add.s32 	%r225, %r222, %r7189;
	div.u32 	%r2889, %r225, %r7789;
	max.s32 	%r2890, %r2889, 0;
	min.s32 	%r226, %r2890, %r220;
	mul.lo.s32 	%r2891, %r226, %r7370;
	cvt.u64.u32 	%rd553, %r2891;
	cvt.s64.s32 	%rd554, %r2867;
	add.s64 	%rd555, %rd553, %rd554;
	add.s64 	%rd556, %rd14, %rd555;
	ld.global.u8 	%rs391, [%rd556];
	ld.global.u8 	%rs392, [%rd556+1];
	ld.global.u8 	%rs393, [%rd556+2];
	cvt.u32.u16 	%r2893, %rs393;
	cvt.u64.u32 	%rd557, %r8089;
	mul.wide.u32 	%rd558, %r8089, 4;
	add.s64 	%rd559, %rd2, %rd558;
	st.local.u32 	[%rd559+8], %r2893;
	cvt.u32.u16 	%r2894, %rs392;
	add.s64 	%rd560, %rd3, %rd558;
	st.local.u32 	[%rd560+8], %r2894;
	cvt.u32.u16 	%r2895, %rs391;
	add.s64 	%rd561, %rd4, %rd558;
	st.local.u32 	[%rd561+8], %r2895;
	cvt.rn.f64.u16 	%fd1201, %rs393;
	mul.f64 	%fd1202, %fd1201, 0d3FD322D0E5604189;
	cvt.rn.f64.u16 	%fd1203, %rs392;
	fma.rn.f64 	%fd1204, %fd1203, 0d3FE2C8B439581062, %fd1202;
	cvt.rn.f64.u16 	%fd1205, %rs391;
	fma.rn.f64 	%fd1206, %fd1205, 0d3FBD2F1A9FBE76C9, %fd1204;
	cvt.rzi.u32.f64 	%r2896, %fd1206;
	add.s64 	%rd562, %rd5, %rd557;
	st.local.u8 	[%rd562+2], %r2896;
	add.s32 	%r8051, %r8089, 3;
	setp.eq.s32 	%p153, %r218, 3;
	@%p153 bra 	$L__BB0_102;
	ld.param.u8 	%rs1485, [_Z21render_braille_kernelPKhjjjiiiihhPhS1_S1__param_8];
	ld.param.u32 	%r7693, [_Z21render_braille_kernelPKhjjjiiiihhPhS1_S1__param_4];
	ld.param.u32 	%r7371, [_Z21render_braille_kernelPKhjjjiiiihhPhS1_S1__param_3];
	ld.param.u32 	%r7092, [_Z21render_braille_kernelPKhjjjiiiihhPhS1_S1__param_1];
	setp.gt.u16 	%p154, %rs1485, 89;
	setp.lt.u16 	%p155, %rs1485, 50;
	selp.b32 	%r2897, 3, 2, %p155;
	selp.b32 	%r2898, 1, %r2897, %p154;
	xor.b32  	%r2899, %r2898, 3;
	mov.u32 	%r2900, %ctaid.x;
	mov.u32 	%r2901, %ntid.x;
	mov.u32 	%r2902, %tid.x;
	mad.lo.s32 	%r2903, %r2900, %r2901, %r2902;
	add.s32 	%r2904, %r2899, %r2903;
	mul.lo.s32 	%r2905, %r2904, %r7092;
	shl.b32 	%r2906, %r2905, 1;
	add.s32 	%r2907, %r2906, %r7092;
	div.u32 	%r2908, %r2907, %r7693;
	max.s32 	%r2909, %r2908, 0;
	add.s32 	%r2910, %r7092, -1;
	min.s32 	%r228, %r2909, %r2910;
	shl.b32 	%r2911, %r228, 2;
	cvt.s64.s32 	%rd563, %r2911;
	mul.lo.s32 	%r2912, %r221, %r7371;
	cvt.u64.u32 	%rd564, %r2912;
	add.s64 	%rd565, %rd564, %rd563;
	add.s64 	%rd566, %rd14, %rd565;
	ld.global.u8 	%rs394, [%rd566];
	ld.global.u8 	%rs395, [%rd566+1];
	ld.global.u8 	%rs396, [%rd566+2];
	cvt.u32.u16 	%r2913, %rs396;
	st.local.u32 	[%rd559+12], %r2913;
	cvt.u32.u16 	%r2914, %rs395;
	add.s64 	%rd570, %rd3, %rd558;
	st.local.u32 	[%rd570+12], %r2914;
	cvt.u32.u16 	%r2915, %rs394;
	add.s64 	%rd571, %rd4, %rd558;
	st.local.u32 	[%rd571+12], %r2915;
	cvt.rn.f64.u16 	%fd1207, %rs396;
	mul.f64 	%fd1208, %fd1207, 0d3FD322D0E5604189;
	cvt.rn.f64.u16 	%fd1209, %rs395;
	fma.rn.f64 	%fd1210, %fd1209, 0d3FE2C8B439581062, %fd1208;
	cvt.rn.f64.u16 	%fd1211, %rs394;
	fma.rn.f64 	%fd1212, %fd1211, 0d3FBD2F1A9FBE76C9, %fd1210;
	cvt.rzi.u32.f64 	%r2916, %fd1212;
	st.local.u8 	[%rd562+3], %r2916;
	add.s32 	%r8051, %r8089, 4;
	setp.eq.s32 	%p156, %r218, 4;
	@%p156 bra 	$L__BB0_102;
	ld.param.u32 	%r7372, [_Z21render_braille_kernelPKhjjjiiiihhPhS1_S1__param_3];
	mul.lo.s32 	%r2918, %r223, %r7372;
	cvt.u64.u32 	%rd574, %r2918;
	add.s64 	%rd575, %rd574, %rd563;
	add.s64 	%rd576, %rd14, %rd575;
	ld.global.u8 	%rs397, [%rd576];
	ld.global.u8 	%rs398, [%rd576+1];
	ld.global.u8 	%rs399, [%rd576+2];
	cvt.u32.u16 	%r2919, %rs399;
	cvt.u64.u32 	%rd577, %r8089;
	add.s64 	%rd579, %rd2, %rd558;
	st.local.u32 	[%rd579+16], %r2919;
	cvt.u32.u16 	%r2920, %rs398;
	st.local.u32 	[%rd570+16], %r2920;
	cvt.u32.u16 	%r2921, %rs397;
	st.local.u32 	[%rd571+16], %r2921;
	cvt.rn.f64.u16 	%fd1213, %rs399;
	mul.f64 	%fd1214, %fd1213, 0d3FD322D0E5604189;
	cvt.rn.f64.u16 	%fd1215, %rs398;
	fma.rn.f64 	%fd1216, %fd1215, 0d3FE2C8B439581062, %fd1214;
	cvt.rn.f64.u16 	%fd1217, %rs397;
	fma.rn.f64 	%fd1218, %fd1217, 0d3FBD2F1A9FBE76C9, %fd1216;
	cvt.rzi.u32.f64 	%r2922, %fd1218;
	add.s64 	%rd582, %rd5, %rd577;
	st.local.u8 	[%rd582+4], %r2922;
	add.s32 	%r8051, %r8089, 5;
	setp.eq.s32 	%p157, %r218, 5;
	@%p157 bra 	$L__BB0_102;
	ld.param.u32 	%r7373, [_Z21render_braille_kernelPKhjjjiiiihhPhS1_S1__param_3];
	mul.lo.s32 	%r2924, %r226, %r7373;
	cvt.u64.u32 	%rd584, %r2924;
	add.s64 	%rd585, %rd584, %rd563;
	add.s64 	%rd586, %rd14, %rd585;
	ld.global.u8 	%rs400, [%rd586];
	ld.global.u8 	%rs401, [%rd586+1];
	ld.global.u8 	%rs402, [%rd586+2];
	cvt.u32.u16 	%r2925, %rs402;
	mul.wide.u32 	%rd588, %r8089, 4;
	add.s64 	%rd589, %rd2, %rd588;
	st.local.u32 	[%rd589+20], %r2925;
	cvt.u32.u16 	%r2926, %rs401;
	add.s64 	%rd590, %rd3, %rd588;
	st.local.u32 	[%rd590+20], %r2926;
	cvt.u32.u16 	%r2927, %rs400;
	add.s64 	%rd591, %rd4, %rd588;
	st.local.u32 	[%rd591+20], %r2927;
	cvt.rn.f64.u16 	%fd1219, %rs402;
	mul.f64 	%fd1220, %fd1219, 0d3FD322D0E5604189;
	cvt.rn.f64.u16 	%fd1221, %rs401;
	fma.rn.f64 	%fd1222, %fd1221, 0d3FE2C8B439581062, %fd1220;
	cvt.rn.f64.u16 	%fd1223, %rs400;
	fma.rn.f64 	%fd1224, %fd1223, 0d3FBD2F1A9FBE76C9, %fd1222;
	cvt.rzi.u32.f64 	%r2928, %fd1224;
	st.local.u8 	[%rd582+5], %r2928;
	add.s32 	%r8051, %r8089, 6;
	setp.eq.s32 	%p158, %r218, 6;
	@%p158 bra 	$L__BB0_102;
	ld.param.u32 	%r7790, [_Z21render_braille_kernelPKhjjjiiiihhPhS1_S1__param_5];
	ld.param.u32 	%r7374, [_Z21render_braille_kernelPKhjjjiiiihhPhS1_S1__param_3];
	ld.param.u32 	%r7190, [_Z21render_braille_kernelPKhjjjiiiihhPhS1_S1__param_2];
	add.s32 	%r2929, %r225, %r7190;
	div.u32 	%r2930, %r2929, %r7790;
	max.s32 	%r2931, %r2930, 0;
	min.s32 	%r232, %r2931, %r220;
	mul.lo.s32 	%r2932, %r232, %r7374;
	cvt.u64.u32 	%rd593, %r2932;
	cvt.s64.s32 	%rd594, %r2867;
	add.s64 	%rd595, %rd593, %rd594;
	add.s64 	%rd596, %rd14, %rd595;
	ld.global.u8 	%rs403, [%rd596];
	ld.global.u8 	%rs404, [%rd596+1];
	ld.global.u8 	%rs405, [%rd596+2];
	cvt.u32.u16 	%r2934, %rs405;
	st.local.u32 	[%rd589+24], %r2934;
	cvt.u32.u16 	%r2935, %rs404;
	add.s64 	%rd16, %rd3, %rd588;
	st.local.u32 	[%rd16+24], %r2935;
	cvt.u32.u16 	%r2936, %rs403;
	add.s64 	%rd599, %rd4, %rd588;
	st.local.u32 	[%rd599+24], %r2936;
	cvt.rn.f64.u16 	%fd1225, %rs405;
	mul.f64 	%fd1226, %fd1225, 0d3FD322D0E5604189;
	cvt.rn.f64.u16 	%fd1227, %rs404;
	fma.rn.f64 	%fd1228, %fd1227, 0d3FE2C8B439581062, %fd1226;
	cvt.rn.f64.u16 	%fd1229, %rs403;
	fma.rn.f64 	%fd1230, %fd1229, 0d3FBD2F1A9FBE76C9, %fd1228;
	cvt.rzi.u32.f64 	%r2937, %fd1230;
	st.local.u8 	[%rd582+6], %r2937;
	add.s32 	%r8051, %r8089, 7;
	setp.eq.s32 	%p159, %r218, 7;
	@%p159 bra 	$L__BB0_102;
	ld.param.u32 	%r7375, [_Z21render_braille_kernelPKhjjjiiiihhPhS1_S1__param_3];
	cvt.s64.s32 	%rd601, %r2911;
	mul.lo.s32 	%r2939, %r232, %r7375;
	cvt.u64.u32 	%rd602, %r2939;
	add.s64 	%rd603, %rd602, %rd601;
	add.s64 	%rd604, %rd14, %rd603;
	ld.global.u8 	%rs406, [%rd604];
	ld.global.u8 	%rs407, [%rd604+1];
	ld.global.u8 	%rs408, [%rd604+2];
	cvt.u32.u16 	%r2940, %rs408;
	st.local.u32 	[%rd589+28], %r2940;
	cvt.u32.u16 	%r2941, %rs407;
	st.local.u32 	[%rd16+28], %r2941;
	cvt.u32.u16 	%r2942, %rs406;
	cvt.u64.u32 	%rd605, %r8089;
	st.local.u32 	[%rd599+28], %r2942;
	cvt.rn.f64.u16 	%fd1231, %rs408;
	mul.f64 	%fd1232, %fd1231, 0d3FD322D0E5604189;
	cvt.rn.f64.u16 	%fd1233, %rs407;
	fma.rn.f64 	%fd1234, %fd1233, 0d3FE2C8B439581062, %fd1232;
	cvt.rn.f64.u16 	%fd1235, %rs406;
	fma.rn.f64 	%fd1236, %fd1235, 0d3FBD2F1A9FBE76C9, %fd1234;
	cvt.rzi.u32.f64 	%r2943, %fd1236;
	add.s64 	%rd608, %rd5, %rd605;
	st.local.u8 	[%rd608+7], %r2943;
	add.s32 	%r8051, %r8089, 8;
$L__BB0_102:
	ld.param.u8 	%rs1486, [_Z21render_braille_kernelPKhjjjiiiihhPhS1_S1__param_8];
	setp.gt.u16 	%p160, %rs1486, 89;
	setp.lt.u16 	%p161, %rs1486, 50;
	selp.b32 	%r2944, 3, 2, %p161;
	selp.b32 	%r236, 1, %r2944, %p160;
	xor.b32  	%r2945, %r236, 3;
	setp.ge.u32 	%p162, %r2945, %r236;
	setp.gt.u32 	%p163, %r8051, 199;
	or.pred  	%p164, %p162, %p163;
	mov.u32 	%r8089, %r8051;
	@%p164 bra 	$L__BB0_132;
	ld.param.u32 	%r7951, [_Z21render_braille_kernelPKhjjjiiiihhPhS1_S1__param_6];
	mov.u32 	%r2947, %ctaid.x;
	mov.u32 	%r2948, %ntid.x;
	mov.u32 	%r2949, %tid.x;
	mad.lo.s32 	%r2950, %r2947, %r2948, %r2949;
	sub.s32 	%r2951, %r2950, %r236;
	add.s32 	%r2952, %r2951, 4;
	setp.lt.s32 	%p165, %r2952, 0;
	setp.ge.s32 	%p166, %r2952, %r7951;
	or.pred  	%p167, %p165, %p166;
	or.pred  	%p168, %p167, %p5;
	mov.u32 	%r8089, %r8051;
	@%p168 bra 	$L__BB0_112;
	ld.param.u8 	%rs1487, [_Z21render_braille_kernelPKhjjjiiiihhPhS1_S1__param_8];
	ld.param.u32 	%r7791, [_Z21render_braille_kernelPKhjjjiiiihhPhS1_S1__param_5];
	ld.param.u32 	%r7694, [_Z21render_braille_kernelPKhjjjiiiihhPhS1_S1__param_4];
	ld.param.u32 	%r7376, [_Z21render_braille_kernelPKhjjjiiiihhPhS1_S1__param_3];
	ld.param.u32 	%r7191, [_Z21render_braille_kernelPKhjjjiiiihhPhS1_S1__param_2];
	ld.param.u32 	%r7093, [_Z21render_braille_kernelPKhjjjiiiihhPhS1_S1__param_1];
	ld.param.u64 	%rd3539, [_Z21render_braille_kernelPKhjjjiiiihhPhS1_S1__param_0];
	setp.gt.u16 	%p169, %rs1487, 89;
	setp.lt.u16 	%p170, %rs1487, 50;
	selp.b32 	%r2954, 3, 2, %p170;
	selp.b32 	%r2955, 1, %r2954, %p169;
	sub.s32 	%r2956, 1, %r2955;
	add.s32 	%r2961, %r2956, %r2950;
	add.s32 	%r2962, %r2961, 3;
	sub.s32 	%r2963, 199, %r8051;
	min.u32 	%r2964, %r2963, 7;
	add.s32 	%r237, %r2964, 1;
	mul.lo.s32 	%r2965, %r2962, %r7093;
	shl.b32 	%r238, %r2965, 1;
	div.u32 	%r2966, %r238, %r7694;
	mov.u32 	%r2967, %ctaid.y;
	mov.u32 	%r2968, %ntid.y;
	mov.u32 	%r2969, %tid.y;
	mad.lo.s32 	%r2970, %r2967, %r2968, %r2969;
	add.s32 	%r2971, %r2956, %r2970;
	mul.lo.s32 	%r2972, %r2971, %r7191;
	shl.b32 	%r2973, %r2972, 2;
	div.u32 	%r2974, %r2973, %r7791;
	max.s32 	%r2975, %r2966, 0;
	add.s32 	%r2976, %r7093, -1;
	min.s32 	%r239, %r2975, %r2976;
	max.s32 	%r2977, %r2974, 0;
	add.s32 	%r240, %r7191, -1;
	min.s32 	%r241, %r2977, %r240;
	mul.lo.s32 	%r2978, %r241, %r7376;
	cvt.u64.u32 	%rd609, %r2978;
	shl.b32 	%r2979, %r239, 2;
	cvt.s64.s32 	%rd610, %r2979;
	add.s64 	%rd611, %rd609, %rd610;
	cvta.to.global.u64 	%rd17, %rd3539;
	add.s64 	%rd612, %rd17, %rd611;
	ld.global.u8 	%rs409, [%rd612];
	ld.global.u8 	%rs410, [%rd612+1];
	ld.global.u8 	%rs411, [%rd612+2];
	cvt.u32.u16 	%r2980, %rs411;
	cvt.u64.u32 	%rd613, %r8051;
	mul.wide.u32 	%rd614, %r8051, 4;
	add.s64 	%rd615, %rd2, %rd614;
	st.local.u32 	[%rd615], %r2980;
	cvt.u32.u16 	%r2981, %rs410;
	add.s64 	%rd616, %rd3, %rd614;
	st.local.u32 	[%rd616], %r2981;
	cvt.u32.u16 	%r2982, %rs409;
	add.s64 	%rd617, %rd4, %rd614;
	st.local.u32 	[%rd617], %r2982;
	cvt.rn.f64.u16 	%fd1237, %rs411;
	mul.f64 	%fd1238, %fd1237, 0d3FD322D0E5604189;
	cvt.rn.f64.u16 	%fd1239, %rs410;
	fma.rn.f64 	%fd1240, %fd1239, 0d3FE2C8B439581062, %fd1238;
	cvt.rn.f64.u16 	%fd1241, %rs409;
	fma.rn.f64 	%fd1242, %fd1241, 0d3FBD2F1A9FBE76C9, %fd1240;
	cvt.rzi.u32.f64 	%r2983, %fd1242;
	add.s64 	%rd618, %rd5, %rd613;
	st.local.u8 	[%rd618], %r2983;
	setp.eq.s32 	%p171, %r8051, 199;
	mov.b32 	%r8089, 200;
	@%p171 bra 	$L__BB0_112;
	ld.param.u8 	%rs1488, [_Z21render_braille_kernelPKhjjjiiiihhPhS1_S1__param_8];
	ld.param.u32 	%r7792, [_Z21render_braille_kernelPKhjjjiiiihhPhS1_S1__param_5];
	ld.param.u32 	%r7377, [_Z21render_braille_kernelPKhjjjiiiihhPhS1_S1__param_3];
	ld.param.u32 	%r7192, [_Z21render_braille_kernelPKhjjjiiiihhPhS1_S1__param_2];
	setp.gt.u16 	%p172, %rs1488, 89;
	setp.lt.u16 	%p173, %rs1488, 50;
	selp.b32 	%r2984, 3, 2, %p173;
	selp.b32 	%r2985, 1, %r2984, %p172;
	sub.s32 	%r2990, %r2970, %r2985;
	mad.lo.s32 	%r2991, %r7192, %r2990, %r7192;
	shl.b32 	%r2992, %r2991, 2;
	add.s32 	%r242, %r2992, %r7192;
	div.u32 	%r2993, %r242, %r7792;
	max.s32 	%r2994, %r2993, 0;
	min.s32 	%r243, %r2994, %r240;
	mul.lo.s32 	%r2995, %r243, %r7377;
	cvt.u64.u32 	%rd619, %r2995;
	add.s64 	%rd621, %rd619, %rd610;
	add.s64 	%rd622, %rd17, %rd621;
	ld.global.u8 	%rs412, [%rd622];
	ld.global.u8 	%rs413, [%rd622+1];
	ld.global.u8 	%rs414, [%rd622+2];
	cvt.u32.u16 	%r2997, %rs414;
	add.s64 	%rd625, %rd2, %rd614;
	st.local.u32 	[%rd625+4], %r2997;
	cvt.u32.u16 	%r2998, %rs413;
	add.s64 	%rd626, %rd3, %rd614;
	st.local.u32 	[%rd626+4], %r2998;
	cvt.u32.u16 	%r2999, %rs412;
	add.s64 	%rd627, %rd4, %rd614;
	st.local.u32 	[%rd627+4], %r2999;
	cvt.rn.f64.u16 	%fd1243, %rs414;
	mul.f64 	%fd1244, %fd1243, 0d3FD322D0E5604189;
	cvt.rn.f64.u16 	%fd1245, %rs413;
	fma.rn.f64 	%fd1246, %fd1245, 0d3FE2C8B439581062, %fd1244;
	cvt.rn.f64.u16 	%fd1247, %rs412;
	fma.rn.f64 	%fd1248, %fd1247, 0d3FBD2F1A9FBE76C9, %fd1246;
	cvt.rzi.u32.f64 	%r3000, %fd1248;
	st.local.u8 	[%rd618+1], %r3000;
	add.s32 	%r8089, %r8051, 2;
	setp.eq.s32 	%p174, %r237, 2;
	@%p174 bra 	$L__BB0_112;
	ld.param.u32 	%r7793, [_Z21render_braille_kernelPKhjjjiiiihhPhS1_S1__param_5];
	ld.param.u32 	%r7378, [_Z21render_braille_kernelPKhjjjiiiihhPhS1_S1__param_3];
	ld.param.u32 	%r7193, [_Z21render_braille_kernelPKhjjjiiiihhPhS1_S1__param_2];
	add.s32 	%r245, %r242, %r7193;
	div.u32 	%r3001, %r245, %r7793;
	max.s32 	%r3002, %r3001, 0;
	min.s32 	%r246, %r3002, %r240;
	mul.lo.s32 	%r3003, %r246, %r7378;
	cvt.u64.u32 	%rd629, %r3003;
	add.s64 	%rd631, %rd629, %rd610;
	add.s64 	%rd632, %rd17, %rd631;
	ld.global.u8 	%rs415, [%rd632];
	ld.global.u8 	%rs416, [%rd632+1];
	ld.global.u8 	%rs417, [%rd632+2];
	cvt.u32.u16 	%r3005, %rs417;
	cvt.u64.u32 	%rd633, %r8051;
	mul.wide.u32 	%rd634, %r8051, 4;
	add.s64 	%rd635, %rd2, %rd634;
	st.local.u32 	[%rd635+8], %r3005;
	cvt.u32.u16 	%r3006, %rs416;
	add.s64 	%rd636, %rd3, %rd634;
	st.local.u32 	[%rd636+8], %r3006;
	cvt.u32.u16 	%r3007, %rs415;
	add.s64 	%rd637, %rd4, %rd634;
	st.local.u32 	[%rd637+8], %r3007;
	cvt.rn.f64.u16 	%fd1249, %rs417;
	mul.f64 	%fd1250, %fd1249, 0d3FD322D0E5604189;
	cvt.rn.f64.u16 	%fd1251, %rs416;
	fma.rn.f64 	%fd1252, %fd1251, 0d3FE2C8B439581062, %fd1250;
	cvt.rn.f64.u16 	%fd1253, %rs415;
	fma.rn.f64 	%fd1254, %fd1253, 0d3FBD2F1A9FBE76C9, %fd1252;
	cvt.rzi.u32.f64 	%r3008, %fd1254;
	add.s64 	%rd638, %rd5, %rd633;
	st.local.u8 	[%rd638+2], %r3008;
	add.s32 	%r8089, %r8051, 3;
	setp.eq.s32 	%p175, %r237, 3;
	@%p175 bra 	$L__BB0_112;
	ld.param.u32 	%r7695, [_Z21render_braille_kernelPKhjjjiiiihhPhS1_S1__param_4];
	ld.param.u32 	%r7379, [_Z21render_braille_kernelPKhjjjiiiihhPhS1_S1__param_3];
	ld.param.u32 	%r7094, [_Z21render_braille_kernelPKhjjjiiiihhPhS1_S1__param_1];
	add.s32 	%r3009, %r238, %r7094;
	div.u32 	%r3010, %r3009, %r7695;
	max.s32 	%r3011, %r3010, 0;
	add.s32 	%r3012, %r7094, -1;
	min.s32 	%r248, %r3011, %r3012;
	shl.b32 	%r3013, %r248, 2;
	cvt.s64.s32 	%rd639, %r3013;
	mul.lo.s32 	%r3014, %r241, %r7379;
	cvt.u64.u32 	%rd640, %r3014;
	add.s64 	%rd641, %rd640, %rd639;
	add.s64 	%rd642, %rd17, %rd641;
	ld.global.u8 	%rs418, [%rd642];
	ld.global.u8 	%rs419, [%rd642+1];
	ld.global.u8 	%rs420, [%rd642+2];
	cvt.u32.u16 	%r3015, %rs420;
	st.local.u32 	[%rd635+12], %r3015;
	cvt.u32.u16 	%r3016, %rs419;
	add.s64 	%rd646, %rd3, %rd634;
	st.local.u32 	[%rd646+12], %r3016;
	cvt.u32.u16 	%r3017, %rs418;
	add.s64 	%rd647, %rd4, %rd634;
	st.local.u32 	[%rd647+12], %r3017;
	cvt.rn.f64.u16 	%fd1255, %rs420;
	mul.f64 	%fd1256, %fd1255, 0d3FD322D0E5604189;
	cvt.rn.f64.u16 	%fd1257, %rs419;
	fma.rn.f64 	%fd1258, %fd1257, 0d3FE2C8B439581062, %fd1256;
	cvt.rn.f64.u16 	%fd1259, %rs418;
	fma.rn.f64 	%fd1260, %fd1259, 0d3FBD2F1A9FBE76C9, %fd1258;
	cvt.rzi.u32.f64 	%r3018, %fd1260;
	st.local.u8 	[%rd638+3], %r3018;
	add.s32 	%r8089, %r8051, 4;
	setp.eq.s32 	%p176, %r237, 4;
	@%p176 bra 	$L__BB0_112;
	ld.param.u32 	%r7380, [_Z21render_braille_kernelPKhjjjiiiihhPhS1_S1__param_3];
	mul.lo.s32 	%r3020, %r243, %r7380;
	cvt.u64.u32 	%rd650, %r3020;
	add.s64 	%rd651, %rd650, %rd639;
	add.s64 	%rd652, %rd17, %rd651;
	ld.global.u8 	%rs421, [%rd652];
	ld.global.u8 	%rs422, [%rd652+1];
	ld.global.u8 	%rs423, [%rd652+2];
	cvt.u32.u16 	%r3021, %rs423;
	cvt.u64.u32 	%rd653, %r8051;
	add.s64 	%rd655, %rd2, %rd634;
	st.local.u32 	[%rd655+16], %r3021;
	cvt.u32.u16 	%r3022, %rs422;
	st.local.u32 	[%rd646+16], %r3022;
	cvt.u32.u16 	%r3023, %rs421;
	st.local.u32 	[%rd647+16], %r3023;
	cvt.rn.f64.u16 	%fd1261, %rs423;
	mul.f64 	%fd1262, %fd1261, 0d3FD322D0E5604189;
	cvt.rn.f64.u16 	%fd1263, %rs422;
	fma.rn.f64 	%fd1264, %fd1263, 0d3FE2C8B439581062, %fd1262;
	cvt.rn.f64.u16 	%fd1265, %rs421;
	fma.rn.f64 	%fd1266, %fd1265, 0d3FBD2F1A9FBE76C9, %fd1264;
	cvt.rzi.u32.f64 	%r3024, %fd1266;
	add.s64 	%rd658, %rd5, %rd653;
	st.local.u8 	[%rd658+4], %r3024;
	add.s32 	%r8089, %r8051, 5;
	setp.eq.s32 	%p177, %r237, 5;
	@%p177 bra 	$L__BB0_112;
	ld.param.u32 	%r7381, [_Z21render_braille_kernelPKhjjjiiiihhPhS1_S1__param_3];
	mul.lo.s32 	%r3026, %r246, %r7381;
	cvt.u64.u32 	%rd660, %r3026;
	add.s64 	%rd661, %rd660, %rd639;
	add.s64 	%rd662, %rd17, %rd661;
	ld.global.u8 	%rs424, [%rd662];
	ld.global.u8 	%rs425, [%rd662+1];
	ld.global.u8 	%rs426, [%rd662+2];
	cvt.u32.u16 	%r3027, %rs426;
	mul.wide.u32 	%rd664, %r8051, 4;
	add.s64 	%rd665, %rd2, %rd664;
	st.local.u32 	[%rd665+20], %r3027;
	cvt.u32.u16 	%r3028, %rs425;
	add.s64 	%rd666, %rd3, %rd664;
	st.local.u32 	[%rd666+20], %r3028;
	cvt.u32.u16 	%r3029, %rs424;
	add.s64 	%rd667, %rd4, %rd664;
	st.local.u32 	[%rd667+20], %r3029;
	cvt.rn.f64.u16 	%fd1267, %rs426;
	mul.f64 	%fd1268, %fd1267, 0d3FD322D0E5604189;
	cvt.rn.f64.u16 	%fd1269, %rs425;
	fma.rn.f64 	%fd1270, %fd1269, 0d3FE2C8B439581062, %fd1268;
	cvt.rn.f64.u16 	%fd1271, %rs424;
	fma.rn.f64 	%fd1272, %fd1271, 0d3FBD2F1A9FBE76C9, %fd1270;
	cvt.rzi.u32.f64 	%r3030, %fd1272;
	st.local.u8 	[%rd658+5], %r3030;
	add.s32 	%r8089, %r8051, 6;
	setp.eq.s32 	%p178, %r237, 6;
	@%p178 bra 	$L__BB0_112;
	ld.param.u32 	%r7794, [_Z21render_braille_kernelPKhjjjiiiihhPhS1_S1__param_5];
	ld.param.u32 	%r7382, [_Z21render_braille_kernelPKhjjjiiiihhPhS1_S1__param_3];
	ld.param.u32 	%r7194, [_Z21render_braille_kernelPKhjjjiiiihhPhS1_S1__param_2];
	add.s32 	%r3031, %r245, %r7194;
	div.u32 	%r3032, %r3031, %r7794;
	max.s32 	%r3033, %r3032, 0;
	min.s32 	%r252, %r3033, %r240;
	mul.lo.s32 	%r3034, %r252, %r7382;
	cvt.u64.u32 	%rd669, %r3034;
	cvt.s64.s32 	%rd670, %r2979;
	add.s64 	%rd671, %rd669, %rd670;
	add.s64 	%rd672, %rd17, %rd671;
	ld.global.u8 	%rs427, [%rd672];
	ld.global.u8 	%rs428, [%rd672+1];
	ld.global.u8 	%rs429, [%rd672+2];
	cvt.u32.u16 	%r3036, %rs429;
	st.local.u32 	[%rd665+24], %r3036;
	cvt.u32.u16 	%r3037, %rs428;
	st.local.u32 	[%rd666+24], %r3037;
	cvt.u32.u16 	%r3038, %rs427;
	add.s64 	%rd19, %rd4, %rd664;
	st.local.u32 	[%rd19+24], %r3038;
	cvt.rn.f64.u16 	%fd1273, %rs429;
	mul.f64 	%fd1274, %fd1273, 0d3FD322D0E5604189;
	cvt.rn.f64.u16 	%fd1275, %rs428;
	fma.rn.f64 	%fd1276, %fd1275, 0d3FE2C8B439581062, %fd1274;
	cvt.rn.f64.u16 	%fd1277, %rs427;
	fma.rn.f64 	%fd1278, %fd1277, 0d3FBD2F1A9FBE76C9, %fd1276;
	cvt.rzi.u32.f64 	%r3039, %fd1278;
	st.local.u8 	[%rd658+6], %r3039;
	add.s32 	%r8089, %r8051, 7;
	setp.eq.s32 	%p179, %r237, 7;
	@%p179 bra 	$L__BB0_112;
	ld.param.u32 	%r7383, [_Z21render_braille_kernelPKhjjjiiiihhPhS1_S1__param_3];
	cvt.s64.s32 	%rd677, %r3013;
	mul.lo.s32 	%r3041, %r252, %r7383;
	cvt.u64.u32 	%rd678, %r3041;
	add.s64 	%rd679, %rd678, %rd677;
	add.s64 	%rd680, %rd17, %rd679;
	ld.global.u8 	%rs430, [%rd680];
	ld.global.u8 	%rs431, [%rd680+1];
	ld.global.u8 	%rs432, [%rd680+2];
	cvt.u32.u16 	%r3042, %rs432;
	st.local.u32 	[%rd665+28], %r3042;
	cvt.u32.u16 	%r3043, %rs431;
	cvt.u64.u32 	%rd681, %r8051;
	add.s64 	%rd683, %rd3, %rd664;
	st.local.u32 	[%rd683+28], %r3043;
	cvt.u32.u16 	%r3044, %rs430;
	st.local.u32 	[%rd19+28], %r3044;
	cvt.rn.f64.u16 	%fd1279, %rs432;
	mul.f64 	%fd1280, %fd1279, 0d3FD322D0E5604189;
	cvt.rn.f64.u16 	%fd1281, %rs431;
	fma.rn.f64 	%fd1282, %fd1281, 0d3FE2C8B439581062, %fd1280;
	cvt.rn.f64.u16 	%fd1283, %rs430;
	fma.rn.f64 	%fd1284, %fd1283, 0d3FBD2F1A9FBE76C9, %fd1282;
	cvt.rzi.u32.f64 	%r3045, %fd1284;
	add.s64 	%rd684, %rd5, %rd681;
	st.local.u8 	[%rd684+7], %r3045;
	add.s32 	%r8089, %r8051, 8;
$L__BB0_112:
	ld.param.u8 	%rs1489, [_Z21render_braille_kernelPKhjjjiiiihhPhS1_S1__param_8];
	setp.gt.u16 	%p180, %rs1489, 89;
	setp.lt.u16 	%p181, %rs1489, 50;
	selp.b32 	%r3046, 3, 2, %p181;
	selp.b32 	%r256, 1, %r3046, %p180;
	sub.s32 	%r3047, 4, %r256;
	setp.ge.u32 	%p182, %r3047, %r256;
	setp.gt.u32 	%p183, %r8089, 199;
	or.pred  	%p184, %p182, %p183;
	@%p184 bra 	$L__BB0_132;
	ld.param.u32 	%r7952, [_Z21render_braille_kernelPKhjjjiiiihhPhS1_S1__param_6];
	mov.u32 	%r3049, %ctaid.x;
	mov.u32 	%r3050, %ntid.x;
	mov.u32 	%r3051, %tid.x;
	mad.lo.s32 	%r3052, %r3049, %r3050, %r3051;
	sub.s32 	%r3053, %r3052, %r256;
	add.s32 	%r3054, %r3053, 5;
	setp.lt.s32 	%p185, %r3054, 0;
	setp.ge.s32 	%p186, %r3054, %r7952;
	or.pred  	%p187, %p185, %p186;
	or.pred  	%p188, %p187, %p5;
	mov.u32 	%r8053, %r8089;
	@%p188 bra 	$L__BB0_122;
	ld.param.u8 	%rs1490, [_Z21render_braille_kernelPKhjjjiiiihhPhS1_S1__param_8];
	ld.param.u32 	%r7795, [_Z21render_braille_kernelPKhjjjiiiihhPhS1_S1__param_5];
	ld.param.u32 	%r7696, [_Z21render_braille_kernelPKhjjjiiiihhPhS1_S1__param_4];
	ld.param.u32 	%r7384, [_Z21render_braille_kernelPKhjjjiiiihhPhS1_S1__param_3];
	ld.param.u32 	%r7195, [_Z21render_braille_kernelPKhjjjiiiihhPhS1_S1__param_2];
	ld.param.u32 	%r7095, [_Z21render_braille_kernelPKhjjjiiiihhPhS1_S1__param_1];
	ld.param.u64 	%rd3540, [_Z21render_braille_kernelPKhjjjiiiihhPhS1_S1__param_0];
	setp.gt.u16 	%p189, %rs1490, 89;
	setp.lt.u16 	%p190, %rs1490, 50;
	selp.b32 	%r3056, 3, 2, %p190;
	selp.b32 	%r3057, 1, %r3056, %p189;
	sub.s32 	%r3058, 1, %r3057;
	add.s32 	%r3063, %r3058, %r3052;
	add.s32 	%r3064, %r3063, 4;
	sub.s32 	%r3065, 199, %r8089;
	min.u32 	%r3066, %r3065, 7;
	add.s32 	%r257, %r3066, 1;
	mul.lo.s32 	%r3067, %r3064, %r7095;
	shl.b32 	%r258, %r3067, 1;
	div.u32 	%r3068, %r258, %r7696;
	mov.u32 	%r3069, %ctaid.y;
	mov.u32 	%r3070, %ntid.y;
	mov.u32 	%r3071, %tid.y;
	mad.lo.s32 	%r3072, %r3069, %r3070, %r3071;
	add.s32 	%r3073, %r3058, %r3072;
	mul.lo.s32 	%r3074, %r3073, %r7195;
	shl.b32 	%r3075, %r3074, 2;
	div.u32 	%r3076, %r3075, %r7795;
	max.s32 	%r3077, %r3068, 0;
	add.s32 	%r3078, %r7095, -1;
	min.s32 	%r259, %r3077, %r3078;
	max.s32 	%r3079, %r3076, 0;
	add.s32 	%r260, %r7195, -1;
	min.s32 	%r261, %r3079, %r260;
	mul.lo.s32 	%r3080, %r261, %r7384;
	cvt.u64.u32 	%rd685, %r3080;
	shl.b32 	%r3081, %r259, 2;
	cvt.s64.s32 	%rd686, %r3081;
	add.s64 	%rd687, %rd685, %rd686;
	cvta.to.global.u64 	%rd20, %rd3540;
	add.s64 	%rd688, %rd20, %rd687;
	ld.global.u8 	%rs433, [%rd688];
	ld.global.u8 	%rs434, [%rd688+1];
	ld.global.u8 	%rs435, [%rd688+2];
	cvt.u32.u16 	%r3082, %rs435;
	cvt.u64.u32 	%rd689, %r8089;
	mul.wide.u32 	%rd690, %r8089, 4;
	add.s64 	%rd691, %rd2, %rd690;
	st.local.u32 	[%rd691], %r3082;
	cvt.u32.u16 	%r3083, %rs434;
	add.s64 	%rd692, %rd3, %rd690;
	st.local.u32 	[%rd692], %r3083;
	cvt.u32.u16 	%r3084, %rs433;
	add.s64 	%rd693, %rd4, %rd690;
	st.local.u32 	[%rd693], %r3084;
	cvt.rn.f64.u16 	%fd1285, %rs435;
	mul.f64 	%fd1286, %fd1285, 0d3FD322D0E5604189;
	cvt.rn.f64.u16 	%fd1287, %rs434;
	fma.rn.f64 	%fd1288, %fd1287, 0d3FE2C8B439581062, %fd1286;
	cvt.rn.f64.u16 	%fd1289, %rs433;
	fma.rn.f64 	%fd1290, %fd1289, 0d3FBD2F1A9FBE76C9, %fd1288;
	cvt.rzi.u32.f64 	%r3085, %fd1290;
	add.s64 	%rd694, %rd5, %rd689;
	st.local.u8 	[%rd694], %r3085;
	setp.eq.s32 	%p191, %r8089, 199;
	mov.b32 	%r8053, 200;
	@%p191 bra 	$L__BB0_122;
	ld.param.u8 	%rs1491, [_Z21render_braille_kernelPKhjjjiiiihhPhS1_S1__param_8];
	ld.param.u32 	%r7796, [_Z21render_braille_kernelPKhjjjiiiihhPhS1_S1__param_5];
	ld.param.u32 	%r7385, [_Z21render_braille_kernelPKhjjjiiiihhPhS1_S1__param_3];
	ld.param.u32 	%r7196, [_Z21render_braille_kernelPKhjjjiiiihhPhS1_S1__param_2];
	setp.gt.u16 	%p192, %rs1491, 89;
	setp.lt.u16 	%p193, %rs1491, 50;
	selp.b32 	%r3086, 3, 2, %p193;
	selp.b32 	%r3087, 1, %r3086, %p192;
	sub.s32 	%r3092, %r3072, %r3087;
	mad.lo.s32 	%r3093, %r7196, %r3092, %r7196;
	shl.b32 	%r3094, %r3093, 2;
	add.s32 	%r262, %r3094, %r7196;
	div.u32 	%r3095, %r262, %r7796;
	max.s32 	%r3096, %r3095, 0;
	min.s32 	%r263, %r3096, %r260;
	mul.lo.s32 	%r3097, %r263, %r7385;
	cvt.u64.u32 	%rd695, %r3097;
	add.s64 	%rd697, %rd695, %rd686;
	add.s64 	%rd698, %rd20, %rd697;
	ld.global.u8 	%rs436, [%rd698];
	ld.global.u8 	%rs437, [%rd698+1];
	ld.global.u8 	%rs438, [%rd698+2];
	cvt.u32.u16 	%r3099, %rs438;
	add.s64 	%rd701, %rd2, %rd690;
	st.local.u32 	[%rd701+4], %r3099;
	cvt.u32.u16 	%r3100, %rs437;
	add.s64 	%rd702, %rd3, %rd690;
	st.local.u32 	[%rd702+4], %r3100;
	cvt.u32.u16 	%r3101, %rs436;
	add.s64 	%rd703, %rd4, %rd690;
	st.local.u32 	[%rd703+4], %r3101;
	cvt.rn.f64.u16 	%fd1291, %rs438;
	mul.f64 	%fd1292, %fd1291, 0d3FD322D0E5604189;
	cvt.rn.f64.u16 	%fd1293, %rs437;
	fma.rn.f64 	%fd1294, %fd1293, 0d3FE2C8B439581062, %fd1292;
	cvt.rn.f64.u16 	%fd1295, %rs436;
	fma.rn.f64 	%fd1296, %fd1295, 0d3FBD2F1A9FBE76C9, %fd1294;
	cvt.rzi.u32.f64 	%r3102, %fd1296;
	st.local.u8 	[%rd694+1], %r3102;
	add.s32 	%r8053, %r8089, 2;
	setp.eq.s32 	%p194, %r257, 2;
	@%p194 bra 	$L__BB0_122;
	ld.param.u32 	%r7797, [_Z21render_braille_kernelPKhjjjiiiihhPhS1_S1__param_5];
	ld.param.u32 	%r7386, [_Z21render_braille_kernelPKhjjjiiiihhPhS1_S1__param_3];
	ld.param.u32 	%r7197, [_Z21render_braille_kernelPKhjjjiiiihhPhS1_S1__param_2];
	add.s32 	%r265, %r262, %r7197;
	div.u32 	%r3103, %r265, %r7797;
	max.s32 	%r3104, %r3103, 0;
	min.s32 	%r266, %r3104, %r260;
	mul.lo.s32 	%r3105, %r266, %r7386;
	cvt.u64.u32 	%rd705, %r3105;
	add.s64 	%rd707, %rd705, %rd686;
	add.s64 	%rd708, %rd20, %rd707;
	ld.global.u8 	%rs439, [%rd708];
	ld.global.u8 	%rs440, [%rd708+1];
	ld.global.u8 	%rs441, [%rd708+2];
	cvt.u32.u16 	%r3107, %rs441;
	cvt.u64.u32 	%rd709, %r8089;
	mul.wide.u32 	%rd710, %r8089, 4;
	add.s64 	%rd711, %rd2, %rd710;
	st.local.u32 	[%rd711+8], %r3107;
	cvt.u32.u16 	%r3108, %rs440;
	add.s64 	%rd712, %rd3, %rd710;
	st.local.u32 	[%rd712+8], %r3108;
	cvt.u32.u16 	%r3109, %rs439;
	add.s64 	%rd713, %rd4, %rd710;
	st.local.u32 	[%rd713+8], %r3109;
	cvt.rn.f64.u16 	%fd1297, %rs441;
	mul.f64 	%fd1298, %fd1297, 0d3FD322D0E5604189;
	cvt.rn.f64.u16 	%fd1299, %rs440;
	fma.rn.f64 	%fd1300, %fd1299, 0d3FE2C8B439581062, %fd1298;
	cvt.rn.f64.u16 	%fd1301, %rs439;
	fma.rn.f64 	%fd1302, %fd1301, 0d3FBD2F1A9FBE76C9, %fd1300;
	cvt.rzi.u32.f64 	%r3110, %fd1302;
	add.s64 	%rd714, %rd5, %rd709;
	st.local.u8 	[%rd714+2], %r3110;
	add.s32 	%r8053, %r8089, 3;
	setp.eq.s32 	%p195, %r257, 3;
	@%p195 bra 	$L__BB0_122;
	ld.param.u32 	%r7697, [_Z21render_braille_kernelPKhjjjiiiihhPhS1_S1__param_4];
	ld.param.u32 	%r7387, [_Z21render_braille_kernelPKhjjjiiiihhPhS1_S1__param_3];
	ld.param.u32 	%r7096, [_Z21render_braille_kernelPKhjjjiiiihhPhS1_S1__param_1];
	add.s32 	%r3111, %r258, %r7096;
	div.u32 	%r3112, %r3111, %r7697;
	max.s32 	%r3113, %r3112, 0;
	add.s32 	%r3114, %r7096, -1;
	min.s32 	%r268, %r3113, %r3114;
	shl.b32 	%r3115, %r268, 2;
	cvt.s64.s32 	%rd715, %r3115;
	mul.lo.s32 	%r3116, %r261, %r7387;
	cvt.u64.u32 	%rd716, %r3116;
	add.s64 	%rd717, %rd716, %rd715;
	add.s64 	%rd718, %rd20, %rd717;
	ld.global.u8 	%rs442, [%rd718];
	ld.global.u8 	%rs443, [%rd718+1];
	ld.global.u8 	%rs444, [%rd718+2];
	cvt.u32.u16 	%r3117, %rs444;
	st.local.u32 	[%rd711+12], %r3117;
	cvt.u32.u16 	%r3118, %rs443;
	add.s64 	%rd722, %rd3, %rd710;
	st.local.u32 	[%rd722+12], %r3118;
	cvt.u32.u16 	%r3119, %rs442;
	add.s64 	%rd723, %rd4, %rd710;
	st.local.u32 	[%rd723+12], %r3119;
	cvt.rn.f64.u16 	%fd1303, %rs444;
	mul.f64 	%fd1304, %fd1303, 0d3FD322D0E5604189;
	cvt.rn.f64.u16 	%fd1305, %rs443;
	fma.rn.f64 	%fd1306, %fd1305, 0d3FE2C8B439581062, %fd1304;
	cvt.rn.f64.u16 	%fd1307, %rs442;
	fma.rn.f64 	%fd1308, %fd1307, 0d3FBD2F1A9FBE76C9, %fd1306;
	cvt.rzi.u32.f64 	%r3120, %fd1308;
	st.local.u8 	[%rd714+3], %r3120;
	add.s32 	%r8053, %r8089, 4;
	setp.eq.s32 	%p196, %r257, 4;
	@%p196 bra 	$L__BB0_122;
	ld.param.u32 	%r7388, [_Z21render_braille_kernelPKhjjjiiiihhPhS1_S1__param_3];
	mul.lo.s32 	%r3122, %r263, %r7388;
	cvt.u64.u32 	%rd726, %r3122;
	add.s64 	%rd727, %rd726, %rd715;
	add.s64 	%rd728, %rd20, %rd727;
	ld.global.u8 	%rs445, [%rd728];
	ld.global.u8 	%rs446, [%rd728+1];
	ld.global.u8 	%rs447, [%rd728+2];
	cvt.u32.u16 	%r3123, %rs447;
	cvt.u64.u32 	%rd729, %r8089;
	add.s64 	%rd731, %rd2, %rd710;
	st.local.u32 	[%rd731+16], %r3123;
	cvt.u32.u16 	%r3124, %rs446;
	st.local.u32 	[%rd722+16], %r3124;
	cvt.u32.u16 	%r3125, %rs445;
	st.local.u32 	[%rd723+16], %r3125;
	cvt.rn.f64.u16 	%fd1309, %rs447;
	mul.f64 	%fd1310, %fd1309, 0d3FD322D0E5604189;
	cvt.rn.f64.u16 	%fd1311, %rs446;
	fma.rn.f64 	%fd1312, %fd1311, 0d3FE2C8B439581062, %fd1310;
	cvt.rn.f64.u16 	%fd1313, %rs445;
	fma.rn.f64 	%fd1314, %fd1313, 0d3FBD2F1A9FBE76C9, %fd1312;
	cvt.rzi.u32.f64 	%r3126, %fd1314;
	add.s64 	%rd734, %rd5, %rd729;
	st.local.u8 	[%rd734+4], %r3126;
	add.s32 	%r8053, %r8089, 5;
	setp.eq.s32 	%p197, %r257, 5;
	@%p197 bra 	$L__BB0_122;
	ld.param.u32 	%r7389, [_Z21render_braille_kernelPKhjjjiiiihhPhS1_S1__param_3];
	mul.lo.s32 	%r3128, %r266, %r7389;
	cvt.u64.u32 	%rd736, %r3128;
	add.s64 	%rd737, %rd736, %rd715;
	add.s64 	%rd738, %rd20, %rd737;
	ld.global.u8 	%rs448, [%rd738];
	ld.global.u8 	%rs449, [%rd738+1];
	ld.global.u8 	%rs450, [%rd738+2];
	cvt.u32.u16 	%r3129, %rs450;
	mul.wide.u32 	%rd740, %r8089, 4;
	add.s64 	%rd741, %rd2, %rd740;
	st.local.u32 	[%rd741+20], %r3129;
	cvt.u32.u16 	%r3130, %rs449;
	add.s64 	%rd742, %rd3, %rd740;
	st.local.u32 	[%rd742+20], %r3130;
	cvt.u32.u16 	%r3131, %rs448;
	add.s64 	%rd743, %rd4, %rd740;
	st.local.u32 	[%rd743+20], %r3131;
	cvt.rn.f64.u16 	%fd1315, %rs450;
	mul.f64 	%fd1316, %fd1315, 0d3FD322D0E5604189;
	cvt.rn.f64.u16 	%fd1317, %rs449;
	fma.rn.f64 	%fd1318, %fd1317, 0d3FE2C8B439581062, %fd1316;
	cvt.rn.f64.u16 	%fd1319, %rs448;
	fma.rn.f64 	%fd1320, %fd1319, 0d3FBD2F1A9FBE76C9, %fd1318;
	cvt.rzi.u32.f64 	%r3132, %fd1320;
	st.local.u8 	[%rd734+5], %r3132;
	add.s32 	%r8053, %r8089, 6;
	setp.eq.s32 	%p198, %r257, 6;
	@%p198 bra 	$L__BB0_122;
	ld.param.u32 	%r7798, [_Z21render_braille_kernelPKhjjjiiiihhPhS1_S1__param_5];
	ld.param.u32 	%r7390, [_Z21render_braille_kernelPKhjjjiiiihhPhS1_S1__param_3];
	ld.param.u32 	%r7198, [_Z21render_braille_kernelPKhjjjiiiihhPhS1_S1__param_2];
	add.s32 	%r3133, %r265, %r7198;
	div.u32 	%r3134, %r3133, %r7798;
	max.s32 	%r3135, %r3134, 0;
	min.s32 	%r272, %r3135, %r260;
	mul.lo.s32 	%r3136, %r272, %r7390;
	cvt.u64.u32 	%rd745, %r3136;
	cvt.s64.s32 	%rd746, %r3081;
	add.s64 	%rd747, %rd745, %rd746;
	add.s64 	%rd748, %rd20, %rd747;
	ld.global.u8 	%rs451, [%rd748];
	ld.global.u8 	%rs452, [%rd748+1];
	ld.global.u8 	%rs453, [%rd748+2];
	cvt.u32.u16 	%r3138, %rs453;
	st.local.u32 	[%rd741+24], %r3138;
	cvt.u32.u16 	%r3139, %rs452;
	st.local.u32 	[%rd742+24], %r3139;
	cvt.u32.u16 	%r3140, %rs451;
	add.s64 	%rd752, %rd4, %rd740;
	st.local.u32 	[%rd752+24], %r3140;
	cvt.rn.f64.u16 	%fd1321, %rs453;
	mul.f64 	%fd1322, %fd1321, 0d3FD322D0E5604189;
	cvt.rn.f64.u16 	%fd1323, %rs452;
	fma.rn.f64 	%fd1324, %fd1323, 0d3FE2C8B439581062, %fd1322;
	cvt.rn.f64.u16 	%fd1325, %rs451;
	fma.rn.f64 	%fd1326, %fd1325, 0d3FBD2F1A9FBE76C9, %fd1324;
	cvt.rzi.u32.f64 	%r3141, %fd1326;
	st.local.u8 	[%rd734+6], %r3141;
	add.s32 	%r8053, %r8089, 7;
	setp.eq.s32 	%p199, %r257, 7;
	@%p199 bra 	$L__BB0_122;
	ld.param.u32 	%r7391, [_Z21render_braille_kernelPKhjjjiiiihhPhS1_S1__param_3];
	cvt.s64.s32 	%rd753, %r3115;
	mul.lo.s32 	%r3143, %r272, %r7391;
	cvt.u64.u32 	%rd754, %r3143;
	add.s64 	%rd755, %rd754, %rd753;
	add.s64 	%rd756, %rd20, %rd755;
	ld.global.u8 	%rs454, [%rd756];
	ld.global.u8 	%rs455, [%rd756+1];
	ld.global.u8 	%rs456, [%rd756+2];
	cvt.u32.u16 	%r3144, %rs456;
	st.local.u32 	[%rd741+28], %r3144;
	cvt.u32.u16 	%r3145, %rs455;
	add.s64 	%rd758, %rd3, %rd740;
	st.local.u32 	[%rd758+28], %r3145;
	cvt.u32.u16 	%r3146, %rs454;
	st.local.u32 	[%rd752+28], %r3146;
	cvt.rn.f64.u16 	%fd1327, %rs456;
	mul.f64 	%fd1328, %fd1327, 0d3FD322D0E5604189;
	cvt.rn.f64.u16 	%fd1329, %rs455;
	fma.rn.f64 	%fd1330, %fd1329, 0d3FE2C8B439581062, %fd1328;
	cvt.rn.f64.u16 	%fd1331, %rs454;
	fma.rn.f64 	%fd1332, %fd1331, 0d3FBD2F1A9FBE76C9, %fd1330;
	cvt.rzi.u32.f64 	%r3147, %fd1332;
	st.local.u8 	[%rd734+7], %r3147;
	add.s32 	%r8053, %r8089, 8;
$L__BB0_122:
	ld.param.u8 	%rs1492, [_Z21render_braille_kernelPKhjjjiiiihhPhS1_S1__param_8];
	setp.gt.u16 	%p200, %rs1492, 89;
	setp.lt.u16 	%p201, %rs1492, 50;
	selp.b32 	%r3148, 3, 2, %p201;
	selp.b32 	%r276, 1, %r3148, %p200;
	sub.s32 	%r3149, 5, %r276;
	setp.ge.u32 	%p202, %r3149, %r276;
	setp.gt.u32 	%p203, %r8053, 199;
	or.pred  	%p204, %p202, %p203;
	mov.u32 	%r8089, %r8053;
	@%p204 bra 	$L__BB0_132;
	ld.param.u32 	%r7953, [_Z21render_braille_kernelPKhjjjiiiihhPhS1_S1__param_6];
	mov.u32 	%r3151, %ctaid.x;
	mov.u32 	%r3152, %ntid.x;
	mov.u32 	%r3153, %tid.x;
	mad.lo.s32 	%r3154, %r3151, %r3152, %r3153;
	sub.s32 	%r3155, %r3154, %r276;
	add.s32 	%r3156, %r3155, 6;
	setp.lt.s32 	%p205, %r3156, 0;
	setp.ge.s32 	%p206, %r3156, %r7953;
	or.pred  	%p207, %p205, %p206;
	or.pred  	%p208, %p207, %p5;
	mov.u32 	%r8089, %r8053;
	@%p208 bra 	$L__BB0_132;
	ld.param.u8 	%rs1493, [_Z21render_braille_kernelPKhjjjiiiihhPhS1_S1__param_8];
	ld.param.u32 	%r7799, [_Z21render_braille_kernelPKhjjjiiiihhPhS1_S1__param_5];
	ld.param.u32 	%r7698, [_Z21render_braille_kernelPKhjjjiiiihhPhS1_S1__param_4];
	ld.param.u32 	%r7392, [_Z21render_braille_kernelPKhjjjiiiihhPhS1_S1__param_3];
	ld.param.u32 	%r7199, [_Z21render_braille_kernelPKhjjjiiiihhPhS1_S1__param_2];
	ld.param.u32 	%r7097, [_Z21render_braille_kernelPKhjjjiiiihhPhS1_S1__param_1];
	ld.param.u64 	%rd3541, [_Z21render_braille_kernelPKhjjjiiiihhPhS1_S1__param_0];
	setp.gt.u16 	%p209, %rs1493, 89;
	setp.lt.u16 	%p210, %rs1493, 50;
	selp.b32 	%r3162, 3, 2, %p210;
	selp.b32 	%r3163, 1, %r3162, %p209;
	sub.s32 	%r3164, %r3154, %r3163;
	add.s32 	%r3165, %r3164, 6;
	sub.s32 	%r3166, 199, %r8053;
	min.u32 	%r3167, %r3166, 7;
	add.s32 	%r277, %r3167, 1;
	mul.lo.s32 	%r3168, %r3165, %r7097;
	shl.b32 	%r3169, %r3168, 1;
	div.u32 	%r3170, %r3169, %r7698;
	mov.u32 	%r3171, %ctaid.y;
	mov.u32 	%r3172, %ntid.y;
	mov.u32 	%r3173, %tid.y;
	mad.lo.s32 	%r3174, %r3171, %r3172, %r3173;
	sub.s32 	%r3175, %r3174, %r3163;
	mad.lo.s32 	%r3176, %r7199, %r3175, %r7199;
	shl.b32 	%r3177, %r3176, 2;
	div.u32 	%r3178, %r3177, %r7799;
	max.s32 	%r3179, %r3170, 0;
	add.s32 	%r3180, %r7097, -1;
	min.s32 	%r278, %r3179, %r3180;
	max.s32 	%r3181, %r3178, 0;
	add.s32 	%r279, %r7199, -1;
	min.s32 	%r280, %r3181, %r279;
	mul.lo.s32 	%r3182, %r280, %r7392;
	cvt.u64.u32 	%rd760, %r3182;
	shl.b32 	%r3183, %r278, 2;
	cvt.s64.s32 	%rd761, %r3183;
	add.s64 	%rd762, %rd760, %rd761;
	cvta.to.global.u64 	%rd23, %rd3541;
	add.s64 	%rd763, %rd23, %rd762;
	ld.global.u8 	%rs457, [%rd763];
	ld.global.u8 	%rs458, [%rd763+1];
	ld.global.u8 	%rs459, [%rd763+2];
	cvt.u32.u16 	%r3184, %rs459;
	cvt.u64.u32 	%rd764, %r8053;
	mul.wide.u32 	%rd765, %r8053, 4;
	add.s64 	%rd766, %rd2, %rd765;
	st.local.u32 	[%rd766], %r3184;
	cvt.u32.u16 	%r3185, %rs458;
	add.s64 	%rd767, %rd3, %rd765;
	st.local.u32 	[%rd767], %r3185;
	cvt.u32.u16 	%r3186, %rs457;
	add.s64 	%rd768, %rd4, %rd765;
	st.local.u32 	[%rd768], %r3186;
	cvt.rn.f64.u16 	%fd1333, %rs459;
	mul.f64 	%fd1334, %fd1333, 0d3FD322D0E5604189;
	cvt.rn.f64.u16 	%fd1335, %rs458;
	fma.rn.f64 	%fd1336, %fd1335, 0d3FE2C8B439581062, %fd1334;
	cvt.rn.f64.u16 	%fd1337, %rs457;
	fma.rn.f64 	%fd1338, %fd1337, 0d3FBD2F1A9FBE76C9, %fd1336;
	cvt.rzi.u32.f64 	%r3187, %fd1338;
	add.s64 	%rd769, %rd5, %rd764;
	st.local.u8 	[%rd769], %r3187;
	setp.eq.s32 	%p211, %r8053, 199;
	mov.u32 	%r8089, %r2739;
	@%p211 bra 	$L__BB0_132;
	ld.param.u8 	%rs1494, [_Z21render_braille_kernelPKhjjjiiiihhPhS1_S1__param_8];
	ld.param.u32 	%r7800, [_Z21render_braille_kernelPKhjjjiiiihhPhS1_S1__param_5];
	ld.param.u32 	%r7393, [_Z21render_braille_kernelPKhjjjiiiihhPhS1_S1__param_3];
	ld.param.u32 	%r7200, [_Z21render_braille_kernelPKhjjjiiiihhPhS1_S1__param_2];
	setp.gt.u16 	%p212, %rs1494, 89;
	setp.lt.u16 	%p213, %rs1494, 50;
	selp.b32 	%r3188, 3, 2, %p213;
	selp.b32 	%r3189, 1, %r3188, %p212;
	sub.s32 	%r3194, %r3174, %r3189;
	mad.lo.s32 	%r3195, %r7200, %r3194, %r7200;
	shl.b32 	%r3196, %r3195, 2;
	add.s32 	%r281, %r3196, %r7200;
	div.u32 	%r3197, %r281, %r7800;
	max.s32 	%r3198, %r3197, 0;
	min.s32 	%r282, %r3198, %r279;
	mul.lo.s32 	%r3199, %r282, %r7393;
	cvt.u64.u32 	%rd770, %r3199;
	add.s64 	%rd772, %rd770, %rd761;
	add.s64 	%rd773, %rd23, %rd772;
	ld.global.u8 	%rs460, [%rd773];
	ld.global.u8 	%rs461, [%rd773+1];
	ld.global.u8 	%rs462, [%rd773+2];
	cvt.u32.u16 	%r3201, %rs462;
	st.local.u32 	[%rd766+4], %r3201;
	cvt.u32.u16 	%r3202, %rs461;
	add.s64 	%rd777, %rd3, %rd765;
	st.local.u32 	[%rd777+4], %r3202;
	cvt.u32.u16 	%r3203, %rs460;
	add.s64 	%rd778, %rd4, %rd765;
	st.local.u32 	[%rd778+4], %r3203;
	cvt.rn.f64.u16 	%fd1339, %rs462;
	mul.f64 	%fd1340, %fd1339, 0d3FD322D0E5604189;
	cvt.rn.f64.u16 	%fd1341, %rs461;
	fma.rn.f64 	%fd1342, %fd1341, 0d3FE2C8B439581062, %fd1340;
	cvt.rn.f64.u16 	%fd1343, %rs460;
	fma.rn.f64 	%fd1344, %fd1343, 0d3FBD2F1A9FBE76C9, %fd1342;
	cvt.rzi.u32.f64 	%r3204, %fd1344;
	st.local.u8 	[%rd769+1], %r3204;
	add.s32 	%r8089, %r8053, 2;
	setp.eq.s32 	%p214, %r277, 2;
	@%p214 bra 	$L__BB0_132;
	ld.param.u32 	%r7801, [_Z21render_braille_kernelPKhjjjiiiihhPhS1_S1__param_5];
	ld.param.u32 	%r7394, [_Z21render_braille_kernelPKhjjjiiiihhPhS1_S1__param_3];
	ld.param.u32 	%r7201, [_Z21render_braille_kernelPKhjjjiiiihhPhS1_S1__param_2];
	add.s32 	%r284, %r281, %r7201;
	div.u32 	%r3205, %r284, %r7801;
	max.s32 	%r3206, %r3205, 0;
	min.s32 	%r285, %r3206, %r279;
	mul.lo.s32 	%r3207, %r285, %r7394;
	cvt.u64.u32 	%rd780, %r3207;
	cvt.s64.s32 	%rd781, %r3183;
	add.s64 	%rd782, %rd780, %rd781;
	add.s64 	%rd783, %rd23, %rd782;
	ld.global.u8 	%rs463, [%rd783];
	ld.global.u8 	%rs464, [%rd783+1];
	ld.global.u8 	%rs465, [%rd783+2];
	cvt.u32.u16 	%r3209, %rs465;
	cvt.u64.u32 	%rd784, %r8053;
	mul.wide.u32 	%rd785, %r8053, 4;
	add.s64 	%rd786, %rd2, %rd785;
	st.local.u32 	[%rd786+8], %r3209;
	cvt.u32.u16 	%r3210, %rs464;
	add.s64 	%rd787, %rd3, %rd785;
	st.local.u32 	[%rd787+8], %r3210;
	cvt.u32.u16 	%r3211, %rs463;
	add.s64 	%rd788, %rd4, %rd785;
	st.local.u32 	[%rd788+8], %r3211;
	cvt.rn.f64.u16 	%fd1345, %rs465;
	mul.f64 	%fd1346, %fd1345, 0d3FD322D0E5604189;
	cvt.rn.f64.u16 	%fd1347, %rs464;
	fma.rn.f64 	%fd1348, %fd1347, 0d3FE2C8B439581062, %fd1346;
	cvt.rn.f64.u16 	%fd1349, %rs463;
	fma.rn.f64 	%fd1350, %fd1349, 0d3FBD2F1A9FBE76C9, %fd1348;
	cvt.rzi.u32.f64 	%r3212, %fd1350;
	add.s64 	%rd789, %rd5, %rd784;
	st.local.u8 	[%rd789+2], %r3212;
	add.s32 	%r8089, %r8053, 3;
	setp.eq.s32 	%p215, %r277, 3;
	@%p215 bra 	$L__BB0_132;
	ld.param.u8 	%rs1495, [_Z21render_braille_kernelPKhjjjiiiihhPhS1_S1__param_8];
	ld.param.u32 	%r7699, [_Z21render_braille_kernelPKhjjjiiiihhPhS1_S1__param_4];
	ld.param.u32 	%r7395, [_Z21render_braille_kernelPKhjjjiiiihhPhS1_S1__param_3];
	ld.param.u32 	%r7098, [_Z21render_braille_kernelPKhjjjiiiihhPhS1_S1__param_1];
	mov.u32 	%r3213, %ctaid.x;
	mov.u32 	%r3214, %ntid.x;
	mov.u32 	%r3215, %tid.x;
	mad.lo.s32 	%r3216, %r3213, %r3214, %r3215;
	setp.gt.u16 	%p216, %rs1495, 89;
	setp.lt.u16 	%p217, %rs1495, 50;
	selp.b32 	%r3217, 3, 2, %p217;
	selp.b32 	%r3218, 1, %r3217, %p216;
	sub.s32 	%r3219, %r3216, %r3218;
	add.s32 	%r3220, %r3219, 6;
	mul.lo.s32 	%r3221, %r3220, %r7098;
	shl.b32 	%r3222, %r3221, 1;
	add.s32 	%r3223, %r3222, %r7098;
	div.u32 	%r3224, %r3223, %r7699;
	max.s32 	%r3225, %r3224, 0;
	add.s32 	%r3226, %r7098, -1;
	min.s32 	%r287, %r3225, %r3226;
	shl.b32 	%r3227, %r287, 2;
	cvt.s64.s32 	%rd790, %r3227;
	mul.lo.s32 	%r3228, %r280, %r7395;
	cvt.u64.u32 	%rd791, %r3228;
	add.s64 	%rd792, %rd791, %rd790;
	add.s64 	%rd793, %rd23, %rd792;
	ld.global.u8 	%rs466, [%rd793];
	ld.global.u8 	%rs467, [%rd793+1];
	ld.global.u8 	%rs468, [%rd793+2];
	cvt.u32.u16 	%r3229, %rs468;
	st.local.u32 	[%rd786+12], %r3229;
	cvt.u32.u16 	%r3230, %rs467;
	add.s64 	%rd797, %rd3, %rd785;
	st.local.u32 	[%rd797+12], %r3230;
	cvt.u32.u16 	%r3231, %rs466;
	add.s64 	%rd798, %rd4, %rd785;
	st.local.u32 	[%rd798+12], %r3231;
	cvt.rn.f64.u16 	%fd1351, %rs468;
	mul.f64 	%fd1352, %fd1351, 0d3FD322D0E5604189;
	cvt.rn.f64.u16 	%fd1353, %rs467;
	fma.rn.f64 	%fd1354, %fd1353, 0d3FE2C8B439581062, %fd1352;
	cvt.rn.f64.u16 	%fd1355, %rs466;
	fma.rn.f64 	%fd1356, %fd1355, 0d3FBD2F1A9FBE76C9, %fd1354;
	cvt.rzi.u32.f64 	%r3232, %fd1356;
	st.local.u8 	[%rd789+3], %r3232;
	add.s32 	%r8089, %r8053, 4;
	setp.eq.s32 	%p218, %r277, 4;
	@%p218 bra 	$L__BB0_132;
	ld.param.u32 	%r7396, [_Z21render_braille_kernelPKhjjjiiiihhPhS1_S1__param_3];
	mul.lo.s32 	%r3234, %r282, %r7396;
	cvt.u64.u32 	%rd801, %r3234;
	add.s64 	%rd802, %rd801, %rd790;
	add.s64 	%rd803, %rd23, %rd802;
	ld.global.u8 	%rs469, [%rd803];
	ld.global.u8 	%rs470, [%rd803+1];
	ld.global.u8 	%rs471, [%rd803+2];
	cvt.u32.u16 	%r3235, %rs471;
	cvt.u64.u32 	%rd804, %r8053;
	add.s64 	%rd806, %rd2, %rd785;
	st.local.u32 	[%rd806+16], %r3235;
	cvt.u32.u16 	%r3236, %rs470;
	st.local.u32 	[%rd797+16], %r3236;
	cvt.u32.u16 	%r3237, %rs469;
	st.local.u32 	[%rd798+16], %r3237;
	cvt.rn.f64.u16 	%fd1357, %rs471;
	mul.f64 	%fd1358, %fd1357, 0d3FD322D0E5604189;
	cvt.rn.f64.u16 	%fd1359, %rs470;
	fma.rn.f64 	%fd1360, %fd1359, 0d3FE2C8B439581062, %fd1358;
	cvt.rn.f64.u16 	%fd1361, %rs469;
	fma.rn.f64 	%fd1362, %fd1361, 0d3FBD2F1A9FBE76C9, %fd1360;
	cvt.rzi.u32.f64 	%r3238, %fd1362;
	add.s64 	%rd809, %rd5, %rd804;
	st.local.u8 	[%rd809+4], %r3238;
	add.s32 	%r8089, %r8053, 5;
	setp.eq.s32 	%p219, %r277, 5;
	@%p219 bra 	$L__BB0_132;
	ld.param.u32 	%r7397, [_Z21render_braille_kernelPKhjjjiiiihhPhS1_S1__param_3];
	mul.lo.s32 	%r3240, %r285, %r7397;
	cvt.u64.u32 	%rd811, %r3240;
	add.s64 	%rd812, %rd811, %rd790;
	add.s64 	%rd813, %rd23, %rd812;
	ld.global.u8 	%rs472, [%rd813];
	ld.global.u8 	%rs473, [%rd813+1];
	ld.global.u8 	%rs474, [%rd813+2];
	cvt.u32.u16 	%r3241, %rs474;
	mul.wide.u32 	%rd815, %r8053, 4;
	add.s64 	%rd816, %rd2, %rd815;
	st.local.u32 	[%rd816+20], %r3241;
	cvt.u32.u16 	%r3242, %rs473;
	add.s64 	%rd817, %rd3, %rd815;
	st.local.u32 	[%rd817+20], %r3242;
	cvt.u32.u16 	%r3243, %rs472;
	add.s64 	%rd818, %rd4, %rd815;
	st.local.u32 	[%rd818+20], %r3243;
	cvt.rn.f64.u16 	%fd1363, %rs474;
	mul.f64 	%fd1364, %fd1363, 0d3FD322D0E5604189;
	cvt.rn.f64.u16 	%fd1365, %rs473;
	fma.rn.f64 	%fd1366, %fd1365, 0d3FE2C8B439581062, %fd1364;
	cvt.rn.f64.u16 	%fd1367, %rs472;
	fma.rn.f64 	%fd1368, %fd1367, 0d3FBD2F1A9FBE76C9, %fd1366;
	cvt.rzi.u32.f64 	%r3244, %fd1368;
	st.local.u8 	[%rd809+5], %r3244;
	add.s32 	%r8089, %r8053, 6;
	setp.eq.s32 	%p220, %r277, 6;
	@%p220 bra 	$L__BB0_132;
	ld.param.u32 	%r7802, [_Z21render_braille_kernelPKhjjjiiiihhPhS1_S1__param_5];
	ld.param.u32 	%r7398, [_Z21render_braille_kernelPKhjjjiiiihhPhS1_S1__param_3];
	ld.param.u32 	%r7202, [_Z21render_braille_kernelPKhjjjiiiihhPhS1_S1__param_2];
	add.s32 	%r3245, %r284, %r7202;
	div.u32 	%r3246, %r3245, %r7802;
	max.s32 	%r3247, %r3246, 0;
	min.s32 	%r291, %r3247, %r279;
	mul.lo.s32 	%r3248, %r291, %r7398;
	cvt.u64.u32 	%rd820, %r3248;
	cvt.s64.s32 	%rd821, %r3183;
	add.s64 	%rd822, %rd820, %rd821;
	add.s64 	%rd823, %rd23, %rd822;
	ld.global.u8 	%rs475, [%rd823];
	ld.global.u8 	%rs476, [%rd823+1];
	ld.global.u8 	%rs477, [%rd823+2];
	cvt.u32.u16 	%r3250, %rs477;
	st.local.u32 	[%rd816+24], %r3250;
	cvt.u32.u16 	%r3251, %rs476;
	add.s64 	%rd25, %rd3, %rd815;
	st.local.u32 	[%rd25+24], %r3251;
	cvt.u32.u16 	%r3252, %rs475;
	add.s64 	%rd826, %rd4, %rd815;
	st.local.u32 	[%rd826+24], %r3252;
	cvt.rn.f64.u16 	%fd1369, %rs477;
	mul.f64 	%fd1370, %fd1369, 0d3FD322D0E5604189;
	cvt.rn.f64.u16 	%fd1371, %rs476;
	fma.rn.f64 	%fd1372, %fd1371, 0d3FE2C8B439581062, %fd1370;
	cvt.rn.f64.u16 	%fd1373, %rs475;
	fma.rn.f64 	%fd1374, %fd1373, 0d3FBD2F1A9FBE76C9, %fd1372;
	cvt.rzi.u32.f64 	%r3253, %fd1374;
	st.local.u8 	[%rd809+6], %r3253;
	add.s32 	%r8089, %r8053, 7;
	setp.eq.s32 	%p221, %r277, 7;
	@%p221 bra 	$L__BB0_132;
	ld.param.u32 	%r7399, [_Z21render_braille_kernelPKhjjjiiiihhPhS1_S1__param_3];
	cvt.s64.s32 	%rd828, %r3227;
	mul.lo.s32 	%r3255, %r291, %r7399;
	cvt.u64.u32 	%rd829, %r3255;
	add.s64 	%rd830, %rd829, %rd828;
	add.s64 	%rd831, %rd23, %rd830;
	ld.global.u8 	%rs478, [%rd831];
	ld.global.u8 	%rs479, [%rd831+1];
	ld.global.u8 	%rs480, [%rd831+2];
	cvt.u32.u16 	%r3256, %rs480;
	st.local.u32 	[%rd816+28], %r3256;
	cvt.u32.u16 	%r3257, %rs479;
	st.local.u32 	[%rd25+28], %r3257;
	cvt.u32.u16 	%r3258, %rs478;
	cvt.u64.u32 	%rd832, %r8053;
	st.local.u32 	[%rd826+28], %r3258;
	cvt.rn.f64.u16 	%fd1375, %rs480;
	mul.f64 	%fd1376, %fd1375, 0d3FD322D0E5604189;
	cvt.rn.f64.u16 	%fd1377, %rs479;
	fma.rn.f64 	%fd1378, %fd1377, 0d3FE2C8B439581062, %fd1376;
	cvt.rn.f64.u16 	%fd1379, %rs478;
	fma.rn.f64 	%fd1380, %fd1379, 0d3FBD2F1A9FBE76C9, %fd1378;
	cvt.rzi.u32.f64 	%r3259, %fd1380;
	add.s64 	%rd835, %rd5, %rd832;
	st.local.u8 	[%rd835+7], %r3259;
	add.s32 	%r8089, %r8053, 8;
$L__BB0_132:
	setp.gt.u32 	%p222, %r8089, 199;
	@%p222 bra 	$L__BB0_482;
	ld.param.u8 	%rs1496, [_Z21render_braille_kernelPKhjjjiiiihhPhS1_S1__param_8];
	setp.gt.u16 	%p223, %rs1496, 89;
	setp.lt.u16 	%p224, %rs1496, 50;
	selp.b32 	%r3260, 3, 2, %p224;
	selp.b32 	%r3261, 1, %r3260, %p223;
	mov.u32 	%r3262, %ctaid.y;
	mov.u32 	%r3263, %ntid.y;
	mov.u32 	%r3264, %tid.y;
	mad.lo.s32 	%r3265, %r3262, %r3263, %r3264;
	sub.s32 	%r3266, %r3265, %r3261;
	add.s32 	%r3267, %r3266, 1;
	add.s32 	%r3268, %r3266, 2;
	setp.lt.s32 	%p225, %r3267, -1;
	setp.ge.s32 	%p226, %r3268, %r1758;
	or.pred  	%p6, %p225, %p226;
	or.pred  	%p228, %p2, %p6;
	mov.u32 	%r8055, %r8089;
	@%p228 bra 	$L__BB0_142;
	ld.param.u8 	%rs1497, [_Z21render_braille_kernelPKhjjjiiiihhPhS1_S1__param_8];
	ld.param.u32 	%r7803, [_Z21render_braille_kernelPKhjjjiiiihhPhS1_S1__param_5];
	ld.param.u32 	%r7700, [_Z21render_braille_kernelPKhjjjiiiihhPhS1_S1__param_4];
	ld.param.u32 	%r7400, [_Z21render_braille_kernelPKhjjjiiiihhPhS1_S1__param_3];
	ld.param.u32 	%r7203, [_Z21render_braille_kernelPKhjjjiiiihhPhS1_S1__param_2];
	ld.param.u32 	%r7099, [_Z21render_braille_kernelPKhjjjiiiihhPhS1_S1__param_1];
	ld.param.u64 	%rd3542, [_Z21render_braille_kernelPKhjjjiiiihhPhS1_S1__param_0];
	mov.u32 	%r3270, %ctaid.x;
	mov.u32 	%r3271, %ntid.x;
	mov.u32 	%r3272, %tid.x;
	mad.lo.s32 	%r3273, %r3270, %r3271, %r3272;
	setp.gt.u16 	%p229, %rs1497, 89;
	setp.lt.u16 	%p230, %rs1497, 50;
	selp.b32 	%r3274, 3, 2, %p230;
	selp.b32 	%r3275, 1, %r3274, %p229;
	sub.s32 	%r3276, %r3273, %r3275;
	sub.s32 	%r3277, 199, %r8089;
	min.u32 	%r3278, %r3277, 7;
	add.s32 	%r295, %r3278, 1;
	mul.lo.s32 	%r3279, %r3276, %r7099;
	shl.b32 	%r3280, %r3279, 1;
	div.u32 	%r3281, %r3280, %r7700;
	sub.s32 	%r3286, %r3265, %r3275;
	mad.lo.s32 	%r3287, %r7203, %r3286, %r7203;
	add.s32 	%r3288, %r3287, %r7203;
	shl.b32 	%r296, %r3288, 2;
	div.u32 	%r3289, %r296, %r7803;
	max.s32 	%r3290, %r3281, 0;
	add.s32 	%r3291, %r7099, -1;
	min.s32 	%r297, %r3290, %r3291;
	max.s32 	%r3292, %r3289, 0;
	add.s32 	%r298, %r7203, -1;
	min.s32 	%r299, %r3292, %r298;
	mul.lo.s32 	%r3293, %r299, %r7400;
	cvt.u64.u32 	%rd836, %r3293;
	shl.b32 	%r3294, %r297, 2;
	cvt.s64.s32 	%rd837, %r3294;
	add.s64 	%rd838, %rd836, %rd837;
	cvta.to.global.u64 	%rd26, %rd3542;
	add.s64 	%rd839, %rd26, %rd838;
	ld.global.u8 	%rs481, [%rd839];
	ld.global.u8 	%rs482, [%rd839+1];
	ld.global.u8 	%rs483, [%rd839+2];
	cvt.u32.u16 	%r3295, %rs483;
	cvt.u64.u32 	%rd840, %r8089;
	mul.wide.u32 	%rd841, %r8089, 4;
	add.s64 	%rd842, %rd2, %rd841;
	st.local.u32 	[%rd842], %r3295;
	cvt.u32.u16 	%r3296, %rs482;
	add.s64 	%rd843, %rd3, %rd841;
	st.local.u32 	[%rd843], %r3296;
	cvt.u32.u16 	%r3297, %rs481;
	add.s64 	%rd844, %rd4, %rd841;
	st.local.u32 	[%rd844], %r3297;
	cvt.rn.f64.u16 	%fd1381, %rs483;
	mul.f64 	%fd1382, %fd1381, 0d3FD322D0E5604189;
	cvt.rn.f64.u16 	%fd1383, %rs482;
	fma.rn.f64 	%fd1384, %fd1383, 0d3FE2C8B439581062, %fd1382;
	cvt.rn.f64.u16 	%fd1385, %rs481;
	fma.rn.f64 	%fd1386, %fd1385, 0d3FBD2F1A9FBE76C9, %fd1384;
	cvt.rzi.u32.f64 	%r3298, %fd1386;
	add.s64 	%rd845, %rd5, %rd840;
	st.local.u8 	[%rd845], %r3298;
	setp.eq.s32 	%p231, %r8089, 199;
	mov.b32 	%r8055, 200;
	@%p231 bra 	$L__BB0_142;
	ld.param.u32 	%r7804, [_Z21render_braille_kernelPKhjjjiiiihhPhS1_S1__param_5];
	ld.param.u32 	%r7401, [_Z21render_braille_kernelPKhjjjiiiihhPhS1_S1__param_3];
	ld.param.u32 	%r7204, [_Z21render_braille_kernelPKhjjjiiiihhPhS1_S1__param_2];
	add.s32 	%r300, %r296, %r7204;
	div.u32 	%r3299, %r300, %r7804;
	max.s32 	%r3300, %r3299, 0;
	min.s32 	%r301, %r3300, %r298;
	mul.lo.s32 	%r3301, %r301, %r7401;
	cvt.u64.u32 	%rd846, %r3301;
	add.s64 	%rd848, %rd846, %rd837;
	add.s64 	%rd849, %rd26, %rd848;
	ld.global.u8 	%rs484, [%rd849];
	ld.global.u8 	%rs485, [%rd849+1];
	ld.global.u8 	%rs486, [%rd849+2];
	cvt.u32.u16 	%r3303, %rs486;
	st.local.u32 	[%rd842+4], %r3303;
	cvt.u32.u16 	%r3304, %rs485;
	add.s64 	%rd853, %rd3, %rd841;
	st.local.u32 	[%rd853+4], %r3304;
	cvt.u32.u16 	%r3305, %rs484;
	add.s64 	%rd854, %rd4, %rd841;
	st.local.u32 	[%rd854+4], %r3305;
	cvt.rn.f64.u16 	%fd1387, %rs486;
	mul.f64 	%fd1388, %fd1387, 0d3FD322D0E5604189;
	cvt.rn.f64.u16 	%fd1389, %rs485;
	fma.rn.f64 	%fd1390, %fd1389, 0d3FE2C8B439581062, %fd1388;
	cvt.rn.f64.u16 	%fd1391, %rs484;
	fma.rn.f64 	%fd1392, %fd1391, 0d3FBD2F1A9FBE76C9, %fd1390;
	cvt.rzi.u32.f64 	%r3306, %fd1392;
	st.local.u8 	[%rd845+1], %r3306;
	add.s32 	%r8055, %r8089, 2;
	setp.eq.s32 	%p232, %r295, 2;
	@%p232 bra 	$L__BB0_142;
	ld.param.u32 	%r7805, [_Z21render_braille_kernelPKhjjjiiiihhPhS1_S1__param_5];
	ld.param.u32 	%r7402, [_Z21render_braille_kernelPKhjjjiiiihhPhS1_S1__param_3];
	ld.param.u32 	%r7205, [_Z21render_braille_kernelPKhjjjiiiihhPhS1_S1__param_2];
	add.s32 	%r303, %r300, %r7205;
	div.u32 	%r3307, %r303, %r7805;
	max.s32 	%r3308, %r3307, 0;
	min.s32 	%r304, %r3308, %r298;
	mul.lo.s32 	%r3309, %r304, %r7402;
	cvt.u64.u32 	%rd856, %r3309;
	add.s64 	%rd858, %rd856, %rd837;
	add.s64 	%rd859, %rd26, %rd858;
	ld.global.u8 	%rs487, [%rd859];
	ld.global.u8 	%rs488, [%rd859+1];
	ld.global.u8 	%rs489, [%rd859+2];
	cvt.u32.u16 	%r3311, %rs489;
	cvt.u64.u32 	%rd860, %r8089;
	mul.wide.u32 	%rd861, %r8089, 4;
	add.s64 	%rd862, %rd2, %rd861;
	st.local.u32 	[%rd862+8], %r3311;
	cvt.u32.u16 	%r3312, %rs488;
	add.s64 	%rd863, %rd3, %rd861;
	st.local.u32 	[%rd863+8], %r3312;
	cvt.u32.u16 	%r3313, %rs487;
	add.s64 	%rd864, %rd4, %rd861;
	st.local.u32 	[%rd864+8], %r3313;
	cvt.rn.f64.u16 	%fd1393, %rs489;
	mul.f64 	%fd1394, %fd1393, 0d3FD322D0E5604189;
	cvt.rn.f64.u16 	%fd1395, %rs488;
	fma.rn.f64 	%fd1396, %fd1395, 0d3FE2C8B439581062, %fd1394;
	cvt.rn.f64.u16 	%fd1397, %rs487;
	fma.rn.f64 	%fd1398, %fd1397, 0d3FBD2F1A9FBE76C9, %fd1396;
	cvt.rzi.u32.f64 	%r3314, %fd1398;
	add.s64 	%rd865, %rd5, %rd860;
	st.local.u8 	[%rd865+2], %r3314;
	add.s32 	%r8055, %r8089, 3;
	setp.eq.s32 	%p233, %r295, 3;
	@%p233 bra 	$L__BB0_142;
	ld.param.u8 	%rs1498, [_Z21render_braille_kernelPKhjjjiiiihhPhS1_S1__param_8];
	ld.param.u32 	%r7701, [_Z21render_braille_kernelPKhjjjiiiihhPhS1_S1__param_4];
	ld.param.u32 	%r7403, [_Z21render_braille_kernelPKhjjjiiiihhPhS1_S1__param_3];
	ld.param.u32 	%r7100, [_Z21render_braille_kernelPKhjjjiiiihhPhS1_S1__param_1];
	mov.u32 	%r3315, %ctaid.x;
	mov.u32 	%r3316, %ntid.x;
	mov.u32 	%r3317, %tid.x;
	mad.lo.s32 	%r3318, %r3315, %r3316, %r3317;
	setp.gt.u16 	%p234, %rs1498, 89;
	setp.lt.u16 	%p235, %rs1498, 50;
	selp.b32 	%r3319, 3, 2, %p235;
	selp.b32 	%r3320, 1, %r3319, %p234;
	sub.s32 	%r3321, %r3318, %r3320;
	mul.lo.s32 	%r3322, %r3321, %r7100;
	shl.b32 	%r3323, %r3322, 1;
	add.s32 	%r3324, %r3323, %r7100;
	div.u32 	%r3325, %r3324, %r7701;
	max.s32 	%r3326, %r3325, 0;
	add.s32 	%r3327, %r7100, -1;
	min.s32 	%r306, %r3326, %r3327;
	shl.b32 	%r3328, %r306, 2;
	cvt.s64.s32 	%rd866, %r3328;
	mul.lo.s32 	%r3329, %r299, %r7403;
	cvt.u64.u32 	%rd867, %r3329;
	add.s64 	%rd868, %rd867, %rd866;
	add.s64 	%rd869, %rd26, %rd868;
	ld.global.u8 	%rs490, [%rd869];
	ld.global.u8 	%rs491, [%rd869+1];
	ld.global.u8 	%rs492, [%rd869+2];
	cvt.u32.u16 	%r3330, %rs492;
	st.local.u32 	[%rd862+12], %r3330;
	cvt.u32.u16 	%r3331, %rs491;
	add.s64 	%rd873, %rd3, %rd861;
	st.local.u32 	[%rd873+12], %r3331;
	cvt.u32.u16 	%r3332, %rs490;
	add.s64 	%rd874, %rd4, %rd861;
	st.local.u32 	[%rd874+12], %r3332;
	cvt.rn.f64.u16 	%fd1399, %rs492;
	mul.f64 	%fd1400, %fd1399, 0d3FD322D0E5604189;
	cvt.rn.f64.u16 	%fd1401, %rs491;
	fma.rn.f64 	%fd1402, %fd1401, 0d3FE2C8B439581062, %fd1400;
	cvt.rn.f64.u16 	%fd1403, %rs490;
	fma.rn.f64 	%fd1404, %fd1403, 0d3FBD2F1A9FBE76C9, %fd1402;
	cvt.rzi.u32.f64 	%r3333, %fd1404;
	st.local.u8 	[%rd865+3], %r3333;
	add.s32 	%r8055, %r8089, 4;
	setp.eq.s32 	%p236, %r295, 4;
	@%p236 bra 	$L__BB0_142;
	ld.param.u32 	%r7404, [_Z21render_braille_kernelPKhjjjiiiihhPhS1_S1__param_3];
	mul.lo.s32 	%r3335, %r301, %r7404;
	cvt.u64.u32 	%rd877, %r3335;
	add.s64 	%rd878, %rd877, %rd866;
	add.s64 	%rd879, %rd26, %rd878;
	ld.global.u8 	%rs493, [%rd879];
	ld.global.u8 	%rs494, [%rd879+1];
	ld.global.u8 	%rs495, [%rd879+2];
	cvt.u32.u16 	%r3336, %rs495;
	cvt.u64.u32 	%rd880, %r8089;
	add.s64 	%rd882, %rd2, %rd861;
	st.local.u32 	[%rd882+16], %r3336;
	cvt.u32.u16 	%r3337, %rs494;
	st.local.u32 	[%rd873+16], %r3337;
	cvt.u32.u16 	%r3338, %rs493;
	st.local.u32 	[%rd874+16], %r3338;
	cvt.rn.f64.u16 	%fd1405, %rs495;
	mul.f64 	%fd1406, %fd1405, 0d3FD322D0E5604189;
	cvt.rn.f64.u16 	%fd1407, %rs494;
	fma.rn.f64 	%fd1408, %fd1407, 0d3FE2C8B439581062, %fd1406;
	cvt.rn.f64.u16 	%fd1409, %rs493;
	fma.rn.f64 	%fd1410, %fd1409, 0d3FBD2F1A9FBE76C9, %fd1408;
	cvt.rzi.u32.f64 	%r3339, %fd1410;
	add.s64 	%rd885, %rd5, %rd880;
	st.local.u8 	[%rd885+4], %r3339;
	add.s32 	%r8055, %r8089, 5;
	setp.eq.s32 	%p237, %r295, 5;
	@%p237 bra 	$L__BB0_142;
	ld.param.u32 	%r7405, [_Z21render_braille_kernelPKhjjjiiiihhPhS1_S1__param_3];
	mul.lo.s32 	%r3341, %r304, %r7405;
	cvt.u64.u32 	%rd887, %r3341;
	add.s64 	%rd888, %rd887, %rd866;
	add.s64 	%rd889, %rd26, %rd888;
	ld.global.u8 	%rs496, [%rd889];
	ld.global.u8 	%rs497, [%rd889+1];
	ld.global.u8 	%rs498, [%rd889+2];
	cvt.u32.u16 	%r3342, %rs498;
	mul.wide.u32 	%rd891, %r8089, 4;
	add.s64 	%rd892, %rd2, %rd891;
	st.local.u32 	[%rd892+20], %r3342;
	cvt.u32.u16 	%r3343, %rs497;
	add.s64 	%rd893, %rd3, %rd891;
	st.local.u32 	[%rd893+20], %r3343;
	cvt.u32.u16 	%r3344, %rs496;
	add.s64 	%rd894, %rd4, %rd891;
	st.local.u32 	[%rd894+20], %r3344;
	cvt.rn.f64.u16 	%fd1411, %rs498;
	mul.f64 	%fd1412, %fd1411, 0d3FD322D0E5604189;
	cvt.rn.f64.u16 	%fd1413, %rs497;
	fma.rn.f64 	%fd1414, %fd1413, 0d3FE2C8B439581062, %fd1412;
	cvt.rn.f64.u16 	%fd1415, %rs496;
	fma.rn.f64 	%fd1416, %fd1415, 0d3FBD2F1A9FBE76C9, %fd1414;
	cvt.rzi.u32.f64 	%r3345, %fd1416;
	st.local.u8 	[%rd885+5], %r3345;
	add.s32 	%r8055, %r8089, 6;
	setp.eq.s32 	%p238, %r295, 6;
	@%p238 bra 	$L__BB0_142;
	ld.param.u32 	%r7806, [_Z21render_braille_kernelPKhjjjiiiihhPhS1_S1__param_5];
	ld.param.u32 	%r7406, [_Z21render_braille_kernelPKhjjjiiiihhPhS1_S1__param_3];
	ld.param.u32 	%r7206, [_Z21render_braille_kernelPKhjjjiiiihhPhS1_S1__param_2];
	add.s32 	%r3346, %r303, %r7206;
	div.u32 	%r3347, %r3346, %r7806;
	max.s32 	%r3348, %r3347, 0;
	min.s32 	%r310, %r3348, %r298;
	mul.lo.s32 	%r3349, %r310, %r7406;
	cvt.u64.u32 	%rd896, %r3349;
	cvt.s64.s32 	%rd897, %r3294;
	add.s64 	%rd898, %rd896, %rd897;
	add.s64 	%rd899, %rd26, %rd898;
	ld.global.u8 	%rs499, [%rd899];
	ld.global.u8 	%rs500, [%rd899+1];
	ld.global.u8 	%rs501, [%rd899+2];
	cvt.u32.u16 	%r3351, %rs501;
	st.local.u32 	[%rd892+24], %r3351;
	cvt.u32.u16 	%r3352, %rs500;
	st.local.u32 	[%rd893+24], %r3352;
	cvt.u32.u16 	%r3353, %rs499;
	add.s64 	%rd903, %rd4, %rd891;
	st.local.u32 	[%rd903+24], %r3353;
	cvt.rn.f64.u16 	%fd1417, %rs501;
	mul.f64 	%fd1418, %fd1417, 0d3FD322D0E5604189;
	cvt.rn.f64.u16 	%fd1419, %rs500;
	fma.rn.f64 	%fd1420, %fd1419, 0d3FE2C8B439581062, %fd1418;
	cvt.rn.f64.u16 	%fd1421, %rs499;
	fma.rn.f64 	%fd1422, %fd1421, 0d3FBD2F1A9FBE76C9, %fd1420;
	cvt.rzi.u32.f64 	%r3354, %fd1422;
	st.local.u8 	[%rd885+6], %r3354;
	add.s32 	%r8055, %r8089, 7;
	setp.eq.s32 	%p239, %r295, 7;
	@%p239 bra 	$L__BB0_142;
	ld.param.u32 	%r7407, [_Z21render_braille_kernelPKhjjjiiiihhPhS1_S1__param_3];
	cvt.s64.s32 	%rd904, %r3328;
	mul.lo.s32 	%r3356, %r310, %r7407;
	cvt.u64.u32 	%rd905, %r3356;
	add.s64 	%rd906, %rd905, %rd904;
	add.s64 	%rd907, %rd26, %rd906;
	ld.global.u8 	%rs502, [%rd907];
	ld.global.u8 	%rs503, [%rd907+1];
	ld.global.u8 	%rs504, [%rd907+2];
	cvt.u32.u16 	%r3357, %rs504;
	st.local.u32 	[%rd892+28], %r3357;
	cvt.u32.u16 	%r3358, %rs503;
	add.s64 	%rd909, %rd3, %rd891;
	st.local.u32 	[%rd909+28], %r3358;
	cvt.u32.u16 	%r3359, %rs502;
	st.local.u32 	[%rd903+28], %r3359;
	cvt.rn.f64.u16 	%fd1423, %rs504;
	mul.f64 	%fd1424, %fd1423, 0d3FD322D0E5604189;
	cvt.rn.f64.u16 	%fd1425, %rs503;
	fma.rn.f64 	%fd1426, %fd1425, 0d3FE2C8B439581062, %fd1424;
	cvt.rn.f64.u16 	%fd1427, %rs502;
	fma.rn.f64 	%fd1428, %fd1427, 0d3FBD2F1A9FBE76C9, %fd1426;
	cvt.rzi.u32.f64 	%r3360, %fd1428;
	st.local.u8 	[%rd885+7], %r3360;
	add.s32 	%r8055, %r8089, 8;
$L__BB0_142:
	setp.gt.u32 	%p240, %r8055, 199;
	mov.u32 	%r8089, %r8055;
	@%p240 bra 	$L__BB0_202;
	or.pred  	%p241, %p3, %p6;
	mov.u32 	%r8089, %r8055;
	@%p241 bra 	$L__BB0_152;
	ld.param.u8 	%rs1499, [_Z21render_braille_kernelPKhjjjiiiihhPhS1_S1__param_8];
	ld.param.u32 	%r7807, [_Z21render_braille_kernelPKhjjjiiiihhPhS1_S1__param_5];
	ld.param.u32 	%r7702, [_Z21render_braille_kernelPKhjjjiiiihhPhS1_S1__param_4];
	ld.param.u32 	%r7408, [_Z21render_braille_kernelPKhjjjiiiihhPhS1_S1__param_3];
	ld.param.u32 	%r7207, [_Z21render_braille_kernelPKhjjjiiiihhPhS1_S1__param_2];
	ld.param.u32 	%r7101, [_Z21render_braille_kernelPKhjjjiiiihhPhS1_S1__param_1];
	ld.param.u64 	%rd3543, [_Z21render_braille_kernelPKhjjjiiiihhPhS1_S1__param_0];
	setp.gt.u16 	%p242, %rs1499, 89;
	setp.lt.u16 	%p243, %rs1499, 50;
	selp.b32 	%r3362, 3, 2, %p243;
	selp.b32 	%r3363, 1, %r3362, %p242;
	sub.s32 	%r3364, 1, %r3363;
	mov.u32 	%r3365, %ctaid.x;
	mov.u32 	%r3366, %ntid.x;
	mov.u32 	%r3367, %tid.x;
	mad.lo.s32 	%r3368, %r3365, %r3366, %r3367;
	add.s32 	%r3369, %r3364, %r3368;
	sub.s32 	%r3370, 199, %r8055;
	min.u32 	%r3371, %r3370, 7;
	add.s32 	%r314, %r3371, 1;
	mul.lo.s32 	%r3372, %r3369, %r7101;
	shl.b32 	%r3373, %r3372, 1;
	div.u32 	%r3374, %r3373, %r7702;
	mov.u32 	%r3375, %ctaid.y;
	mov.u32 	%r3376, %ntid.y;
	mov.u32 	%r3377, %tid.y;
	mad.lo.s32 	%r3378, %r3375, %r3376, %r3377;
	add.s32 	%r3379, %r3364, %r3378;
	mad.lo.s32 	%r3380, %r7207, %r3379, %r7207;
	shl.b32 	%r315, %r3380, 2;
	div.u32 	%r3381, %r315, %r7807;
	max.s32 	%r3382, %r3374, 0;
	add.s32 	%r3383, %r7101, -1;
	min.s32 	%r316, %r3382, %r3383;
	max.s32 	%r3384, %r3381, 0;
	add.s32 	%r317, %r7207, -1;
	min.s32 	%r318, %r3384, %r317;
	mul.lo.s32 	%r3385, %r318, %r7408;
	cvt.u64.u32 	%rd911, %r3385;
	shl.b32 	%r3386, %r316, 2;
	cvt.s64.s32 	%rd912, %r3386;
	add.s64 	%rd913, %rd911, %rd912;
	cvta.to.global.u64 	%rd29, %rd3543;
	add.s64 	%rd914, %rd29, %rd913;
	ld.global.u8 	%rs505, [%rd914];
	ld.global.u8 	%rs506, [%rd914+1];
	ld.global.u8 	%rs507, [%rd914+2];
	cvt.u32.u16 	%r3387, %rs507;
	cvt.u64.u32 	%rd915, %r8055;
	mul.wide.u32 	%rd916, %r8055, 4;
	add.s64 	%rd917, %rd2, %rd916;
	st.local.u32 	[%rd917], %r3387;
	cvt.u32.u16 	%r3388, %rs506;
	add.s64 	%rd918, %rd3, %rd916;
	st.local.u32 	[%rd918], %r3388;
	cvt.u32.u16 	%r3389, %rs505;
	add.s64 	%rd919, %rd4, %rd916;
	st.local.u32 	[%rd919], %r3389;
	cvt.rn.f64.u16 	%fd1429, %rs507;
	mul.f64 	%fd1430, %fd1429, 0d3FD322D0E5604189;
	cvt.rn.f64.u16 	%fd1431, %rs506;
	fma.rn.f64 	%fd1432, %fd1431, 0d3FE2C8B439581062, %fd1430;
	cvt.rn.f64.u16 	%fd1433, %rs505;
	fma.rn.f64 	%fd1434, %fd1433, 0d3FBD2F1A9FBE76C9, %fd1432;
	cvt.rzi.u32.f64 	%r3390, %fd1434;
	add.s64 	%rd920, %rd5, %rd915;
	st.local.u8 	[%rd920], %r3390;
	setp.eq.s32 	%p244, %r8055, 199;
	mov.b32 	%r8089, 200;
	@%p244 bra 	$L__BB0_152;
	ld.param.u32 	%r7808, [_Z21render_braille_kernelPKhjjjiiiihhPhS1_S1__param_5];
	ld.param.u32 	%r7409, [_Z21render_braille_kernelPKhjjjiiiihhPhS1_S1__param_3];
	ld.param.u32 	%r7208, [_Z21render_braille_kernelPKhjjjiiiihhPhS1_S1__param_2];
	add.s32 	%r319, %r315, %r7208;
	div.u32 	%r3391, %r319, %r7808;
	max.s32 	%r3392, %r3391, 0;
	min.s32 	%r320, %r3392, %r317;
	mul.lo.s32 	%r3393, %r320, %r7409;
	cvt.u64.u32 	%rd921, %r3393;
	add.s64 	%rd923, %rd921, %rd912;
	add.s64 	%rd924, %rd29, %rd923;
	ld.global.u8 	%rs508, [%rd924];
	ld.global.u8 	%rs509, [%rd924+1];
	ld.global.u8 	%rs510, [%rd924+2];
	cvt.u32.u16 	%r3395, %rs510;
	st.local.u32 	[%rd917+4], %r3395;
	cvt.u32.u16 	%r3396, %rs509;
	add.s64 	%rd928, %rd3, %rd916;
	st.local.u32 	[%rd928+4], %r3396;
	cvt.u32.u16 	%r3397, %rs508;
	add.s64 	%rd929, %rd4, %rd916;
	st.local.u32 	[%rd929+4], %r3397;
	cvt.rn.f64.u16 	%fd1435, %rs510;
	mul.f64 	%fd1436, %fd1435, 0d3FD322D0E5604189;
	cvt.rn.f64.u16 	%fd1437, %rs509;
	fma.rn.f64 	%fd1438, %fd1437, 0d3FE2C8B439581062, %fd1436;
	cvt.rn.f64.u16 	%fd1439, %rs508;
	fma.rn.f64 	%fd1440, %fd1439, 0d3FBD2F1A9FBE76C9, %fd1438;
	cvt.rzi.u32.f64 	%r3398, %fd1440;
	st.local.u8 	[%rd920+1], %r3398;
	add.s32 	%r8089, %r8055, 2;
	setp.eq.s32 	%p245, %r314, 2;
	@%p245 bra 	$L__BB0_152;
	ld.param.u32 	%r7809, [_Z21render_braille_kernelPKhjjjiiiihhPhS1_S1__param_5];
	ld.param.u32 	%r7410, [_Z21render_braille_kernelPKhjjjiiiihhPhS1_S1__param_3];
	ld.param.u32 	%r7209, [_Z21render_braille_kernelPKhjjjiiiihhPhS1_S1__param_2];
	add.s32 	%r322, %r319, %r7209;
	div.u32 	%r3399, %r322, %r7809;
	max.s32 	%r3400, %r3399, 0;
	min.s32 	%r323, %r3400, %r317;
	mul.lo.s32 	%r3401, %r323, %r7410;
	cvt.u64.u32 	%rd931, %r3401;
	add.s64 	%rd933, %rd931, %rd912;
	add.s64 	%rd934, %rd29, %rd933;
	ld.global.u8 	%rs511, [%rd934];
	ld.global.u8 	%rs512, [%rd934+1];
	ld.global.u8 	%rs513, [%rd934+2];
	cvt.u32.u16 	%r3403, %rs513;
	cvt.u64.u32 	%rd935, %r8055;
	mul.wide.u32 	%rd936, %r8055, 4;
	add.s64 	%rd937, %rd2, %rd936;
	st.local.u32 	[%rd937+8], %r3403;
	cvt.u32.u16 	%r3404, %rs512;
	add.s64 	%rd938, %rd3, %rd936;
	st.local.u32 	[%rd938+8], %r3404;
	cvt.u32.u16 	%r3405, %rs511;
	add.s64 	%rd939, %rd4, %rd936;
	st.local.u32 	[%rd939+8], %r3405;
	cvt.rn.f64.u16 	%fd1441, %rs513;
	mul.f64 	%fd1442, %fd1441, 0d3FD322D0E5604189;
	cvt.rn.f64.u16 	%fd1443, %rs512;
	fma.rn.f64 	%fd1444, %fd1443, 0d3FE2C8B439581062, %fd1442;
	cvt.rn.f64.u16 	%fd1445, %rs511;
	fma.rn.f64 	%fd1446, %fd1445, 0d3FBD2F1A9FBE76C9, %fd1444;
	cvt.rzi.u32.f64 	%r3406, %fd1446;
	add.s64 	%rd940, %rd5, %rd935;
	st.local.u8 	[%rd940+2], %r3406;
	add.s32 	%r8089, %r8055, 3;
	setp.eq.s32 	%p246, %r314, 3;
	@%p246 bra 	$L__BB0_152;
	ld.param.u8 	%rs1500, [_Z21render_braille_kernelPKhjjjiiiihhPhS1_S1__param_8];
	ld.param.u32 	%r7703, [_Z21render_braille_kernelPKhjjjiiiihhPhS1_S1__param_4];
	ld.param.u32 	%r7411, [_Z21render_braille_kernelPKhjjjiiiihhPhS1_S1__param_3];
	ld.param.u32 	%r7102, [_Z21render_braille_kernelPKhjjjiiiihhPhS1_S1__param_1];
	setp.gt.u16 	%p247, %rs1500, 89;
	setp.lt.u16 	%p248, %rs1500, 50;
	selp.b32 	%r3407, 3, 2, %p248;
	selp.b32 	%r3408, 1, %r3407, %p247;
	mov.u32 	%r3409, %ctaid.x;
	mov.u32 	%r3410, %ntid.x;
	mov.u32 	%r3411, %tid.x;
	mad.lo.s32 	%r3412, %r3409, %r3410, %r3411;
	sub.s32 	%r3413, %r3412, %r3408;
	mad.lo.s32 	%r3414, %r7102, %r3413, %r7102;
	shl.b32 	%r3415, %r3414, 1;
	add.s32 	%r3416, %r3415, %r7102;
	div.u32 	%r3417, %r3416, %r7703;
	max.s32 	%r3418, %r3417, 0;
	add.s32 	%r3419, %r7102, -1;
	min.s32 	%r325, %r3418, %r3419;
	shl.b32 	%r3420, %r325, 2;
	cvt.s64.s32 	%rd941, %r3420;
	mul.lo.s32 	%r3421, %r318, %r7411;
	cvt.u64.u32 	%rd942, %r3421;
	add.s64 	%rd943, %rd942, %rd941;
	add.s64 	%rd944, %rd29, %rd943;
	ld.global.u8 	%rs514, [%rd944];
	ld.global.u8 	%rs515, [%rd944+1];
	ld.global.u8 	%rs516, [%rd944+2];
	cvt.u32.u16 	%r3422, %rs516;
	st.local.u32 	[%rd937+12], %r3422;
	cvt.u32.u16 	%r3423, %rs515;
	add.s64 	%rd948, %rd3, %rd936;
	st.local.u32 	[%rd948+12], %r3423;
	cvt.u32.u16 	%r3424, %rs514;
	add.s64 	%rd949, %rd4, %rd936;
	st.local.u32 	[%rd949+12], %r3424;
	cvt.rn.f64.u16 	%fd1447, %rs516;
	mul.f64 	%fd1448, %fd1447, 0d3FD322D0E5604189;
	cvt.rn.f64.u16 	%fd1449, %rs515;
	fma.rn.f64 	%fd1450, %fd1449, 0d3FE2C8B439581062, %fd1448;
	cvt.rn.f64.u16 	%fd1451, %rs514;
	fma.rn.f64 	%fd1452, %fd1451, 0d3FBD2F1A9FBE76C9, %fd1450;
	cvt.rzi.u32.f64 	%r3425, %fd1452;
	st.local.u8 	[%rd940+3], %r3425;
	add.s32 	%r8089, %r8055, 4;
	setp.eq.s32 	%p249, %r314, 4;
	@%p249 bra 	$L__BB0_152;
	ld.param.u32 	%r7412, [_Z21render_braille_kernelPKhjjjiiiihhPhS1_S1__param_3];
	mul.lo.s32 	%r3427, %r320, %r7412;
	cvt.u64.u32 	%rd952, %r3427;
	add.s64 	%rd953, %rd952, %rd941;
	add.s64 	%rd954, %rd29, %rd953;
	ld.global.u8 	%rs517, [%rd954];
	ld.global.u8 	%rs518, [%rd954+1];
	ld.global.u8 	%rs519, [%rd954+2];
	cvt.u32.u16 	%r3428, %rs519;
	cvt.u64.u32 	%rd955, %r8055;
	add.s64 	%rd957, %rd2, %rd936;
	st.local.u32 	[%rd957+16], %r3428;
	cvt.u32.u16 	%r3429, %rs518;
	st.local.u32 	[%rd948+16], %r3429;
	cvt.u32.u16 	%r3430, %rs517;
	st.local.u32 	[%rd949+16], %r3430;
	cvt.rn.f64.u16 	%fd1453, %rs519;
	mul.f64 	%fd1454, %fd1453, 0d3FD322D0E5604189;
	cvt.rn.f64.u16 	%fd1455, %rs518;
	fma.rn.f64 	%fd1456, %fd1455, 0d3FE2C8B439581062, %fd1454;
	cvt.rn.f64.u16 	%fd1457, %rs517;
	fma.rn.f64 	%fd1458, %fd1457, 0d3FBD2F1A9FBE76C9, %fd1456;
	cvt.rzi.u32.f64 	%r3431, %fd1458;
	add.s64 	%rd960, %rd5, %rd955;
	st.local.u8 	[%rd960+4], %r3431;
	add.s32 	%r8089, %r8055, 5;
	setp.eq.s32 	%p250, %r314, 5;
	@%p250 bra 	$L__BB0_152;
	ld.param.u32 	%r7413, [_Z21render_braille_kernelPKhjjjiiiihhPhS1_S1__param_3];
	mul.lo.s32 	%r3433, %r323, %r7413;
	cvt.u64.u32 	%rd962, %r3433;
	add.s64 	%rd963, %rd962, %rd941;
	add.s64 	%rd964, %rd29, %rd963;
	ld.global.u8 	%rs520, [%rd964];
	ld.global.u8 	%rs521, [%rd964+1];
	ld.global.u8 	%rs522, [%rd964+2];
	cvt.u32.u16 	%r3434, %rs522;
	mul.wide.u32 	%rd966, %r8055, 4;
	add.s64 	%rd967, %rd2, %rd966;
	st.local.u32 	[%rd967+20], %r3434;
	cvt.u32.u16 	%r3435, %rs521;
	add.s64 	%rd968, %rd3, %rd966;
	st.local.u32 	[%rd968+20], %r3435;
	cvt.u32.u16 	%r3436, %rs520;
	add.s64 	%rd969, %rd4, %rd966;
	st.local.u32 	[%rd969+20], %r3436;
	cvt.rn.f64.u16 	%fd1459, %rs522;
	mul.f64 	%fd1460, %fd1459, 0d3FD322D0E5604189;
	cvt.rn.f64.u16 	%fd1461, %rs521;
	fma.rn.f64 	%fd1462, %fd1461, 0d3FE2C8B439581062, %fd1460;
	cvt.rn.f64.u16 	%fd1463, %rs520;
	fma.rn.f64 	%fd1464, %fd1463, 0d3FBD2F1A9FBE76C9, %fd1462;
	cvt.rzi.u32.f64 	%r3437, %fd1464;
	st.local.u8 	[%rd960+5], %r3437;
	add.s32 	%r8089, %r8055, 6;
	setp.eq.s32 	%p251, %r314, 6;
	@%p251 bra 	$L__BB0_152;
	ld.param.u32 	%r7810, [_Z21render_braille_kernelPKhjjjiiiihhPhS1_S1__param_5];
	ld.param.u32 	%r7414, [_Z21render_braille_kernelPKhjjjiiiihhPhS1_S1__param_3];
	ld.param.u32 	%r7210, [_Z21render_braille_kernelPKhjjjiiiihhPhS1_S1__param_2];
	add.s32 	%r3438, %r322, %r7210;
	div.u32 	%r3439, %r3438, %r7810;
	max.s32 	%r3440, %r3439, 0;
	min.s32 	%r329, %r3440, %r317;
	mul.lo.s32 	%r3441, %r329, %r7414;
	cvt.u64.u32 	%rd971, %r3441;
	cvt.s64.s32 	%rd972, %r3386;
	add.s64 	%rd973, %rd971, %rd972;
	add.s64 	%rd974, %rd29, %rd973;
	ld.global.u8 	%rs523, [%rd974];
	ld.global.u8 	%rs524, [%rd974+1];
	ld.global.u8 	%rs525, [%rd974+2];
	cvt.u32.u16 	%r3443, %rs525;
	st.local.u32 	[%rd967+24], %r3443;
	cvt.u32.u16 	%r3444, %rs524;
	st.local.u32 	[%rd968+24], %r3444;
	cvt.u32.u16 	%r3445, %rs523;
	add.s64 	%rd31, %rd4, %rd966;
	st.local.u32 	[%rd31+24], %r3445;
	cvt.rn.f64.u16 	%fd1465, %rs525;
	mul.f64 	%fd1466, %fd1465, 0d3FD322D0E5604189;
	cvt.rn.f64.u16 	%fd1467, %rs524;
	fma.rn.f64 	%fd1468, %fd1467, 0d3FE2C8B439581062, %fd1466;
	cvt.rn.f64.u16 	%fd1469, %rs523;
	fma.rn.f64 	%fd1470, %fd1469, 0d3FBD2F1A9FBE76C9, %fd1468;
	cvt.rzi.u32.f64 	%r3446, %fd1470;
	st.local.u8 	[%rd960+6], %r3446;
	add.s32 	%r8089, %r8055, 7;
	setp.eq.s32 	%p252, %r314, 7;
	@%p252 bra 	$L__BB0_152;
	ld.param.u32 	%r7415, [_Z21render_braille_kernelPKhjjjiiiihhPhS1_S1__param_3];
	cvt.s64.s32 	%rd979, %r3420;
	mul.lo.s32 	%r3448, %r329, %r7415;
	cvt.u64.u32 	%rd980, %r3448;
	add.s64 	%rd981, %rd980, %rd979;
	add.s64 	%rd982, %rd29, %rd981;
	ld.global.u8 	%rs526, [%rd982];
	ld.global.u8 	%rs527, [%rd982+1];
	ld.global.u8 	%rs528, [%rd982+2];
	cvt.u32.u16 	%r3449, %rs528;
	st.local.u32 	[%rd967+28], %r3449;
	cvt.u32.u16 	%r3450, %rs527;
	cvt.u64.u32 	%rd983, %r8055;
	add.s64 	%rd985, %rd3, %rd966;
	st.local.u32 	[%rd985+28], %r3450;
	cvt.u32.u16 	%r3451, %rs526;
	st.local.u32 	[%rd31+28], %r3451;
	cvt.rn.f64.u16 	%fd1471, %rs528;
	mul.f64 	%fd1472, %fd1471, 0d3FD322D0E5604189;
	cvt.rn.f64.u16 	%fd1473, %rs527;
	fma.rn.f64 	%fd1474, %fd1473, 0d3FE2C8B439581062, %fd1472;
	cvt.rn.f64.u16 	%fd1475, %rs526;
	fma.rn.f64 	%fd1476, %fd1475, 0d3FBD2F1A9FBE76C9, %fd1474;
	cvt.rzi.u32.f64 	%r3452, %fd1476;
	add.s64 	%rd986, %rd5, %rd983;
	st.local.u8 	[%rd986+7], %r3452;
	add.s32 	%r8089, %r8055, 8;
$L__BB0_152:
	setp.gt.u32 	%p253, %r8089, 199;
	@%p253 bra 	$L__BB0_202;
	or.pred  	%p254, %p4, %p6;
	mov.u32 	%r8057, %r8089;
	@%p254 bra 	$L__BB0_162;
	ld.param.u8 	%rs1501, [_Z21render_braille_kernelPKhjjjiiiihhPhS1_S1__param_8];
	ld.param.u32 	%r7811, [_Z21render_braille_kernelPKhjjjiiiihhPhS1_S1__param_5];
	ld.param.u32 	%r7704, [_Z21render_braille_kernelPKhjjjiiiihhPhS1_S1__param_4];
	ld.param.u32 	%r7416, [_Z21render_braille_kernelPKhjjjiiiihhPhS1_S1__param_3];
	ld.param.u32 	%r7211, [_Z21render_braille_kernelPKhjjjiiiihhPhS1_S1__param_2];
	ld.param.u32 	%r7103, [_Z21render_braille_kernelPKhjjjiiiihhPhS1_S1__param_1];
	ld.param.u64 	%rd3544, [_Z21render_braille_kernelPKhjjjiiiihhPhS1_S1__param_0];
	setp.gt.u16 	%p255, %rs1501, 89;
	setp.lt.u16 	%p256, %rs1501, 50;
	selp.b32 	%r3454, 3, 2, %p256;
	selp.b32 	%r3455, 1, %r3454, %p255;
	sub.s32 	%r3456, 1, %r3455;
	mov.u32 	%r3457, %ctaid.x;
	mov.u32 	%r3458, %ntid.x;
	mov.u32 	%r3459, %tid.x;
	mad.lo.s32 	%r3460, %r3457, %r3458, %r3459;
	add.s32 	%r3461, %r3456, %r3460;
	sub.s32 	%r3462, 199, %r8089;
	min.u32 	%r3463, %r3462, 7;
	add.s32 	%r333, %r3463, 1;
	mad.lo.s32 	%r3464, %r7103, %r3461, %r7103;
	shl.b32 	%r334, %r3464, 1;
	div.u32 	%r3465, %r334, %r7704;
	mov.u32 	%r3466, %ctaid.y;
	mov.u32 	%r3467, %ntid.y;
	mov.u32 	%r3468, %tid.y;
	mad.lo.s32 	%r3469, %r3466, %r3467, %r3468;
	add.s32 	%r3470, %r3456, %r3469;
	mad.lo.s32 	%r3471, %r7211, %r3470, %r7211;
	shl.b32 	%r335, %r3471, 2;
	div.u32 	%r3472, %r335, %r7811;
	max.s32 	%r3473, %r3465, 0;
	add.s32 	%r3474, %r7103, -1;
	min.s32 	%r336, %r3473, %r3474;
	max.s32 	%r3475, %r3472, 0;
	add.s32 	%r337, %r7211, -1;
	min.s32 	%r338, %r3475, %r337;
	mul.lo.s32 	%r3476, %r338, %r7416;
	cvt.u64.u32 	%rd987, %r3476;
	shl.b32 	%r3477, %r336, 2;
	cvt.s64.s32 	%rd988, %r3477;
	add.s64 	%rd989, %rd987, %rd988;
	cvta.to.global.u64 	%rd32, %rd3544;
	add.s64 	%rd990, %rd32, %rd989;
	ld.global.u8 	%rs529, [%rd990];
	ld.global.u8 	%rs530, [%rd990+1];
	ld.global.u8 	%rs531, [%rd990+2];
	cvt.u32.u16 	%r3478, %rs531;
	cvt.u64.u32 	%rd991, %r8089;
	mul.wide.u32 	%rd992, %r8089, 4;
	add.s64 	%rd993, %rd2, %rd992;
	st.local.u32 	[%rd993], %r3478;
	cvt.u32.u16 	%r3479, %rs530;
	add.s64 	%rd994, %rd3, %rd992;
	st.local.u32 	[%rd994], %r3479;
	cvt.u32.u16 	%r3480, %rs529;
	add.s64 	%rd995, %rd4, %rd992;
	st.local.u32 	[%rd995], %r3480;
	cvt.rn.f64.u16 	%fd1477, %rs531;
	mul.f64 	%fd1478, %fd1477, 0d3FD322D0E5604189;
	cvt.rn.f64.u16 	%fd1479, %rs530;
	fma.rn.f64 	%fd1480, %fd1479, 0d3FE2C8B439581062, %fd1478;
	cvt.rn.f64.u16 	%fd1481, %rs529;
	fma.rn.f64 	%fd1482, %fd1481, 0d3FBD2F1A9FBE76C9, %fd1480;
	cvt.rzi.u32.f64 	%r3481, %fd1482;
	add.s64 	%rd996, %rd5, %rd991;
	st.local.u8 	[%rd996], %r3481;
	setp.eq.s32 	%p257, %r8089, 199;
	mov.b32 	%r8057, 200;
	@%p257 bra 	$L__BB0_162;
	ld.param.u32 	%r7812, [_Z21render_braille_kernelPKhjjjiiiihhPhS1_S1__param_5];
	ld.param.u32 	%r7417, [_Z21render_braille_kernelPKhjjjiiiihhPhS1_S1__param_3];
	ld.param.u32 	%r7212, [_Z21render_braille_kernelPKhjjjiiiihhPhS1_S1__param_2];
	add.s32 	%r339, %r335, %r7212;
	div.u32 	%r3482, %r339, %r7812;
	max.s32 	%r3483, %r3482, 0;
	min.s32 	%r340, %r3483, %r337;
	mul.lo.s32 	%r3484, %r340, %r7417;
	cvt.u64.u32 	%rd997, %r3484;
	add.s64 	%rd999, %rd997, %rd988;
	add.s64 	%rd1000, %rd32, %rd999;
	ld.global.u8 	%rs532, [%rd1000];
	ld.global.u8 	%rs533, [%rd1000+1];
	ld.global.u8 	%rs534, [%rd1000+2];
	cvt.u32.u16 	%r3486, %rs534;
	st.local.u32 	[%rd993+4], %r3486;
	cvt.u32.u16 	%r3487, %rs533;
	add.s64 	%rd1004, %rd3, %rd992;
	st.local.u32 	[%rd1004+4], %r3487;
	cvt.u32.u16 	%r3488, %rs532;
	add.s64 	%rd1005, %rd4, %rd992;
	st.local.u32 	[%rd1005+4], %r3488;
	cvt.rn.f64.u16 	%fd1483, %rs534;
	mul.f64 	%fd1484, %fd1483, 0d3FD322D0E5604189;
	cvt.rn.f64.u16 	%fd1485, %rs533;
	fma.rn.f64 	%fd1486, %fd1485, 0d3FE2C8B439581062, %fd1484;
	cvt.rn.f64.u16 	%fd1487, %rs532;
	fma.rn.f64 	%fd1488, %fd1487, 0d3FBD2F1A9FBE76C9, %fd1486;
	cvt.rzi.u32.f64 	%r3489, %fd1488;
	st.local.u8 	[%rd996+1], %r3489;
	add.s32 	%r8057, %r8089, 2;
	setp.eq.s32 	%p258, %r333, 2;
	@%p258 bra 	$L__BB0_162;
	ld.param.u32 	%r7813, [_Z21render_braille_kernelPKhjjjiiiihhPhS1_S1__param_5];
	ld.param.u32 	%r7418, [_Z21render_braille_kernelPKhjjjiiiihhPhS1_S1__param_3];
	ld.param.u32 	%r7213, [_Z21render_braille_kernelPKhjjjiiiihhPhS1_S1__param_2];
	add.s32 	%r342, %r339, %r7213;
	div.u32 	%r3490, %r342, %r7813;
	max.s32 	%r3491, %r3490, 0;
	min.s32 	%r343, %r3491, %r337;
	mul.lo.s32 	%r3492, %r343, %r7418;
	cvt.u64.u32 	%rd1007, %r3492;
	cvt.s64.s32 	%rd1008, %r3477;
	add.s64 	%rd1009, %rd1007, %rd1008;
	add.s64 	%rd1010, %rd32, %rd1009;
	ld.global.u8 	%rs535, [%rd1010];
	ld.global.u8 	%rs536, [%rd1010+1];
	ld.global.u8 	%rs537, [%rd1010+2];
	cvt.u32.u16 	%r3494, %rs537;
	cvt.u64.u32 	%rd1011, %r8089;
	mul.wide.u32 	%rd1012, %r8089, 4;
	add.s64 	%rd1013, %rd2, %rd1012;
	st.local.u32 	[%rd1013+8], %r3494;
	cvt.u32.u16 	%r3495, %rs536;
	add.s64 	%rd1014, %rd3, %rd1012;
	st.local.u32 	[%rd1014+8], %r3495;
	cvt.u32.u16 	%r3496, %rs535;
	add.s64 	%rd1015, %rd4, %rd1012;
	st.local.u32 	[%rd1015+8], %r3496;
	cvt.rn.f64.u16 	%fd1489, %rs537;
	mul.f64 	%fd1490, %fd1489, 0d3FD322D0E5604189;
	cvt.rn.f64.u16 	%fd1491, %rs536;
	fma.rn.f64 	%fd1492, %fd1491, 0d3FE2C8B439581062, %fd1490;
	cvt.rn.f64.u16 	%fd1493, %rs535;
	fma.rn.f64 	%fd1494, %fd1493, 0d3FBD2F1A9FBE76C9, %fd1492;
	cvt.rzi.u32.f64 	%r3497, %fd1494;
	add.s64 	%rd1016, %rd5, %rd1011;
	st.local.u8 	[%rd1016+2], %r3497;
	add.s32 	%r8057, %r8089, 3;
	setp.eq.s32 	%p259, %r333, 3;
	@%p259 bra 	$L__BB0_162;
	ld.param.u32 	%r7705, [_Z21render_braille_kernelPKhjjjiiiihhPhS1_S1__param_4];
	ld.param.u32 	%r7419, [_Z21render_braille_kernelPKhjjjiiiihhPhS1_S1__param_3];
	ld.param.u32 	%r7104, [_Z21render_braille_kernelPKhjjjiiiihhPhS1_S1__param_1];
	add.s32 	%r3498, %r334, %r7104;
	div.u32 	%r3499, %r3498, %r7705;
	max.s32 	%r3500, %r3499, 0;
	add.s32 	%r3501, %r7104, -1;
	min.s32 	%r345, %r3500, %r3501;
	shl.b32 	%r3502, %r345, 2;
	cvt.s64.s32 	%rd1017, %r3502;
	mul.lo.s32 	%r3503, %r338, %r7419;
	cvt.u64.u32 	%rd1018, %r3503;
	add.s64 	%rd1019, %rd1018, %rd1017;
	add.s64 	%rd1020, %rd32, %rd1019;
	ld.global.u8 	%rs538, [%rd1020];
	ld.global.u8 	%rs539, [%rd1020+1];
	ld.global.u8 	%rs540, [%rd1020+2];
	cvt.u32.u16 	%r3504, %rs540;
	st.local.u32 	[%rd1013+12], %r3504;
	cvt.u32.u16 	%r3505, %rs539;
	add.s64 	%rd1024, %rd3, %rd1012;
	st.local.u32 	[%rd1024+12], %r3505;
	cvt.u32.u16 	%r3506, %rs538;
	add.s64 	%rd1025, %rd4, %rd1012;
	st.local.u32 	[%rd1025+12], %r3506;
	cvt.rn.f64.u16 	%fd1495, %rs540;
	mul.f64 	%fd1496, %fd1495, 0d3FD322D0E5604189;
	cvt.rn.f64.u16 	%fd1497, %rs539;
	fma.rn.f64 	%fd1498, %fd1497, 0d3FE2C8B439581062, %fd1496;
	cvt.rn.f64.u16 	%fd1499, %rs538;
	fma.rn.f64 	%fd1500, %fd1499, 0d3FBD2F1A9FBE76C9, %fd1498;
	cvt.rzi.u32.f64 	%r3507, %fd1500;
	st.local.u8 	[%rd1016+3], %r3507;
	add.s32 	%r8057, %r8089, 4;
	setp.eq.s32 	%p260, %r333, 4;
	@%p260 bra 	$L__BB0_162;
	ld.param.u32 	%r7420, [_Z21render_braille_kernelPKhjjjiiiihhPhS1_S1__param_3];
	mul.lo.s32 	%r3509, %r340, %r7420;
	cvt.u64.u32 	%rd1028, %r3509;
	add.s64 	%rd1029, %rd1028, %rd1017;
	add.s64 	%rd1030, %rd32, %rd1029;
	ld.global.u8 	%rs541, [%rd1030];
	ld.global.u8 	%rs542, [%rd1030+1];
	ld.global.u8 	%rs543, [%rd1030+2];
	cvt.u32.u16 	%r3510, %rs543;
	cvt.u64.u32 	%rd1031, %r8089;
	add.s64 	%rd1033, %rd2, %rd1012;
	st.local.u32 	[%rd1033+16], %r3510;
	cvt.u32.u16 	%r3511, %rs542;
	st.local.u32 	[%rd1024+16], %r3511;
	cvt.u32.u16 	%r3512, %rs541;
	st.local.u32 	[%rd1025+16], %r3512;
	cvt.rn.f64.u16 	%fd1501, %rs543;
	mul.f64 	%fd1502, %fd1501, 0d3FD322D0E5604189;
	cvt.rn.f64.u16 	%fd1503, %rs542;
	fma.rn.f64 	%fd1504, %fd1503, 0d3FE2C8B439581062, %fd1502;
	cvt.rn.f64.u16 	%fd1505, %rs541;
	fma.rn.f64 	%fd1506, %fd1505, 0d3FBD2F1A9FBE76C9, %fd1504;
	cvt.rzi.u32.f64 	%r3513, %fd1506;
	add.s64 	%rd1036, %rd5, %rd1031;
	st.local.u8 	[%rd1036+4], %r3513;
	add.s32 	%r8057, %r8089, 5;
	setp.eq.s32 	%p261, %r333, 5;
	@%p261 bra 	$L__BB0_162;
	ld.param.u32 	%r7421, [_Z21render_braille_kernelPKhjjjiiiihhPhS1_S1__param_3];
	mul.lo.s32 	%r3515, %r343, %r7421;
	cvt.u64.u32 	%rd1038, %r3515;
	add.s64 	%rd1039, %rd1038, %rd1017;
	add.s64 	%rd1040, %rd32, %rd1039;
	ld.global.u8 	%rs544, [%rd1040];
	ld.global.u8 	%rs545, [%rd1040+1];
	ld.global.u8 	%rs546, [%rd1040+2];
	cvt.u32.u16 	%r3516, %rs546;
	mul.wide.u32 	%rd1042, %r8089, 4;
	add.s64 	%rd1043, %rd2, %rd1042;
	st.local.u32 	[%rd1043+20], %r3516;
	cvt.u32.u16 	%r3517, %rs545;
	add.s64 	%rd1044, %rd3, %rd1042;
	st.local.u32 	[%rd1044+20], %r3517;
	cvt.u32.u16 	%r3518, %rs544;
	add.s64 	%rd1045, %rd4, %rd1042;
	st.local.u32 	[%rd1045+20], %r3518;
	cvt.rn.f64.u16 	%fd1507, %rs546;
	mul.f64 	%fd1508, %fd1507, 0d3FD322D0E5604189;
	cvt.rn.f64.u16 	%fd1509, %rs545;
	fma.rn.f64 	%fd1510, %fd1509, 0d3FE2C8B439581062, %fd1508;
	cvt.rn.f64.u16 	%fd1511, %rs544;
	fma.rn.f64 	%fd1512, %fd1511, 0d3FBD2F1A9FBE76C9, %fd1510;
	cvt.rzi.u32.f64 	%r3519, %fd1512;
	st.local.u8 	[%rd1036+5], %r3519;
	add.s32 	%r8057, %r8089, 6;
	setp.eq.s32 	%p262, %r333, 6;
	@%p262 bra 	$L__BB0_162;
	ld.param.u32 	%r7814, [_Z21render_braille_kernelPKhjjjiiiihhPhS1_S1__param_5];
	ld.param.u32 	%r7422, [_Z21render_braille_kernelPKhjjjiiiihhPhS1_S1__param_3];
	ld.param.u32 	%r7214, [_Z21render_braille_kernelPKhjjjiiiihhPhS1_S1__param_2];
	add.s32 	%r3520, %r342, %r7214;
	div.u32 	%r3521, %r3520, %r7814;
	max.s32 	%r3522, %r3521, 0;
	min.s32 	%r349, %r3522, %r337;
	mul.lo.s32 	%r3523, %r349, %r7422;
	cvt.u64.u32 	%rd1047, %r3523;
	cvt.s64.s32 	%rd1048, %r3477;
	add.s64 	%rd1049, %rd1047, %rd1048;
	add.s64 	%rd1050, %rd32, %rd1049;
	ld.global.u8 	%rs547, [%rd1050];
	ld.global.u8 	%rs548, [%rd1050+1];
	ld.global.u8 	%rs549, [%rd1050+2];
	cvt.u32.u16 	%r3525, %rs549;
	st.local.u32 	[%rd1043+24], %r3525;
	cvt.u32.u16 	%r3526, %rs548;
	st.local.u32 	[%rd1044+24], %r3526;
	cvt.u32.u16 	%r3527, %rs547;
	add.s64 	%rd34, %rd4, %rd1042;
	st.local.u32 	[%rd34+24], %r3527;
	cvt.rn.f64.u16 	%fd1513, %rs549;
	mul.f64 	%fd1514, %fd1513, 0d3FD322D0E5604189;
	cvt.rn.f64.u16 	%fd1515, %rs548;
	fma.rn.f64 	%fd1516, %fd1515, 0d3FE2C8B439581062, %fd1514;
	cvt.rn.f64.u16 	%fd1517, %rs547;
	fma.rn.f64 	%fd1518, %fd1517, 0d3FBD2F1A9FBE76C9, %fd1516;
	cvt.rzi.u32.f64 	%r3528, %fd1518;
	st.local.u8 	[%rd1036+6], %r3528;
	add.s32 	%r8057, %r8089, 7;
	setp.eq.s32 	%p263, %r333, 7;
	@%p263 bra 	$L__BB0_162;
	ld.param.u32 	%r7423, [_Z21render_braille_kernelPKhjjjiiiihhPhS1_S1__param_3];
	cvt.s64.s32 	%rd1055, %r3502;
	mul.lo.s32 	%r3530, %r349, %r7423;
	cvt.u64.u32 	%rd1056, %r3530;
	add.s64 	%rd1057, %rd1056, %rd1055;
	add.s64 	%rd1058, %rd32, %rd1057;
	ld.global.u8 	%rs550, [%rd1058];
	ld.global.u8 	%rs551, [%rd1058+1];
	ld.global.u8 	%rs552, [%rd1058+2];
	cvt.u32.u16 	%r3531, %rs552;
	st.local.u32 	[%rd1043+28], %r3531;
	cvt.u32.u16 	%r3532, %rs551;
	cvt.u64.u32 	%rd1059, %r8089;
	add.s64 	%rd1061, %rd3, %rd1042;
	st.local.u32 	[%rd1061+28], %r3532;
	cvt.u32.u16 	%r3533, %rs550;
	st.local.u32 	[%rd34+28], %r3533;
	cvt.rn.f64.u16 	%fd1519, %rs552;
	mul.f64 	%fd1520, %fd1519, 0d3FD322D0E5604189;
	cvt.rn.f64.u16 	%fd1521, %rs551;
	fma.rn.f64 	%fd1522, %fd1521, 0d3FE2C8B439581062, %fd1520;
	cvt.rn.f64.u16 	%fd1523, %rs550;
	fma.rn.f64 	%fd1524, %fd1523, 0d3FBD2F1A9FBE76C9, %fd1522;
	cvt.rzi.u32.f64 	%r3534, %fd1524;
	add.s64 	%rd1062, %rd5, %rd1059;
	st.local.u8 	[%rd1062+7], %r3534;
	add.s32 	%r8057, %r8089, 8;
$L__BB0_162:
	ld.param.u8 	%rs1502, [_Z21render_braille_kernelPKhjjjiiiihhPhS1_S1__param_8];
	setp.gt.u16 	%p264, %rs1502, 89;
	setp.lt.u16 	%p265, %rs1502, 50;
	selp.b32 	%r3535, 3, 2, %p265;
	selp.b32 	%r353, 1, %r3535, %p264;
	sub.s32 	%r3536, 2, %r353;
	setp.ge.s32 	%p266, %r3536, %r353;
	setp.gt.u32 	%p267, %r8057, 199;
	or.pred  	%p268, %p266, %p267;
	mov.u32 	%r8089, %r8057;
	@%p268 bra 	$L__BB0_202;
	ld.param.u32 	%r7954, [_Z21render_braille_kernelPKhjjjiiiihhPhS1_S1__param_6];
	xor.b32  	%r3538, %r353, 3;
	mov.u32 	%r3539, %ctaid.x;
	mov.u32 	%r3540, %ntid.x;
	mov.u32 	%r3541, %tid.x;
	mad.lo.s32 	%r3542, %r3539, %r3540, %r3541;
	add.s32 	%r3543, %r3538, %r3542;
	setp.lt.s32 	%p269, %r3543, 0;
	setp.ge.s32 	%p270, %r3543, %r7954;
	or.pred  	%p271, %p269, %p270;
	or.pred  	%p272, %p271, %p6;
	mov.u32 	%r8089, %r8057;
	@%p272 bra 	$L__BB0_172;
	ld.param.u8 	%rs1503, [_Z21render_braille_kernelPKhjjjiiiihhPhS1_S1__param_8];
	ld.param.u32 	%r7815, [_Z21render_braille_kernelPKhjjjiiiihhPhS1_S1__param_5];
	ld.param.u32 	%r7706, [_Z21render_braille_kernelPKhjjjiiiihhPhS1_S1__param_4];
	ld.param.u32 	%r7424, [_Z21render_braille_kernelPKhjjjiiiihhPhS1_S1__param_3];
	ld.param.u32 	%r7215, [_Z21render_braille_kernelPKhjjjiiiihhPhS1_S1__param_2];
	ld.param.u32 	%r7105, [_Z21render_braille_kernelPKhjjjiiiihhPhS1_S1__param_1];
	ld.param.u64 	%rd3545, [_Z21render_braille_kernelPKhjjjiiiihhPhS1_S1__param_0];
	setp.gt.u16 	%p273, %rs1503, 89;
	setp.lt.u16 	%p274, %rs1503, 50;
	selp.b32 	%r3545, 3, 2, %p274;
	selp.b32 	%r3546, 1, %r3545, %p273;
	xor.b32  	%r3547, %r3546, 3;
	add.s32 	%r3552, %r3547, %r3542;
	sub.s32 	%r3553, 199, %r8057;
	min.u32 	%r3554, %r3553, 7;
	add.s32 	%r354, %r3554, 1;
	mul.lo.s32 	%r3555, %r3552, %r7105;
	shl.b32 	%r3556, %r3555, 1;
	div.u32 	%r3557, %r3556, %r7706;
	mov.u32 	%r3558, %ctaid.y;
	mov.u32 	%r3559, %ntid.y;
	mov.u32 	%r3560, %tid.y;
	mad.lo.s32 	%r3561, %r3558, %r3559, %r3560;
	sub.s32 	%r3562, %r3561, %r3546;
	mad.lo.s32 	%r3563, %r7215, %r3562, %r7215;
	add.s32 	%r3564, %r3563, %r7215;
	shl.b32 	%r355, %r3564, 2;
	div.u32 	%r3565, %r355, %r7815;
	max.s32 	%r3566, %r3557, 0;
	add.s32 	%r3567, %r7105, -1;
	min.s32 	%r356, %r3566, %r3567;
	max.s32 	%r3568, %r3565, 0;
	add.s32 	%r357, %r7215, -1;
	min.s32 	%r358, %r3568, %r357;
	mul.lo.s32 	%r3569, %r358, %r7424;
	cvt.u64.u32 	%rd1063, %r3569;
	shl.b32 	%r3570, %r356, 2;
	cvt.s64.s32 	%rd1064, %r3570;
	add.s64 	%rd1065, %rd1063, %rd1064;
	cvta.to.global.u64 	%rd35, %rd3545;
	add.s64 	%rd1066, %rd35, %rd1065;
	ld.global.u8 	%rs553, [%rd1066];
	ld.global.u8 	%rs554, [%rd1066+1];
	ld.global.u8 	%rs555, [%rd1066+2];
	cvt.u32.u16 	%r3571, %rs555;
	cvt.u64.u32 	%rd1067, %r8057;
	mul.wide.u32 	%rd1068, %r8057, 4;
	add.s64 	%rd1069, %rd2, %rd1068;
	st.local.u32 	[%rd1069], %r3571;
	cvt.u32.u16 	%r3572, %rs554;
	add.s64 	%rd1070, %rd3, %rd1068;
	st.local.u32 	[%rd1070], %r3572;
	cvt.u32.u16 	%r3573, %rs553;
	add.s64 	%rd1071, %rd4, %rd1068;
	st.local.u32 	[%rd1071], %r3573;
	cvt.rn.f64.u16 	%fd1525, %rs555;
	mul.f64 	%fd1526, %fd1525, 0d3FD322D0E5604189;
	cvt.rn.f64.u16 	%fd1527, %rs554;
	fma.rn.f64 	%fd1528, %fd1527, 0d3FE2C8B439581062, %fd1526;
	cvt.rn.f64.u16 	%fd1529, %rs553;
	fma.rn.f64 	%fd1530, %fd1529, 0d3FBD2F1A9FBE76C9, %fd1528;
	cvt.rzi.u32.f64 	%r3574, %fd1530;
	add.s64 	%rd1072, %rd5, %rd1067;
	st.local.u8 	[%rd1072], %r3574;
	setp.eq.s32 	%p275, %r8057, 199;
	mov.b32 	%r8089, 200;
	@%p275 bra 	$L__BB0_172;
	ld.param.u32 	%r7816, [_Z21render_braille_kernelPKhjjjiiiihhPhS1_S1__param_5];
	ld.param.u32 	%r7425, [_Z21render_braille_kernelPKhjjjiiiihhPhS1_S1__param_3];
	ld.param.u32 	%r7216, [_Z21render_braille_kernelPKhjjjiiiihhPhS1_S1__param_2];
	add.s32 	%r359, %r355, %r7216;
	div.u32 	%r3575, %r359, %r7816;
	max.s32 	%r3576, %r3575, 0;
	min.s32 	%r360, %r3576, %r357;
	mul.lo.s32 	%r3577, %r360, %r7425;
	cvt.u64.u32 	%rd1073, %r3577;
	add.s64 	%rd1075, %rd1073, %rd1064;
	add.s64 	%rd1076, %rd35, %rd1075;
	ld.global.u8 	%rs556, [%rd1076];
	ld.global.u8 	%rs557, [%rd1076+1];
	ld.global.u8 	%rs558, [%rd1076+2];
	cvt.u32.u16 	%r3579, %rs558;
	st.local.u32 	[%rd1069+4], %r3579;
	cvt.u32.u16 	%r3580, %rs557;
	add.s64 	%rd1080, %rd3, %rd1068;
	st.local.u32 	[%rd1080+4], %r3580;
	cvt.u32.u16 	%r3581, %rs556;
	add.s64 	%rd1081, %rd4, %rd1068;
	st.local.u32 	[%rd1081+4], %r3581;
	cvt.rn.f64.u16 	%fd1531, %rs558;
	mul.f64 	%fd1532, %fd1531, 0d3FD322D0E5604189;
	cvt.rn.f64.u16 	%fd1533, %rs557;
	fma.rn.f64 	%fd1534, %fd1533, 0d3FE2C8B439581062, %fd1532;
	cvt.rn.f64.u16 	%fd1535, %rs556;
	fma.rn.f64 	%fd1536, %fd1535, 0d3FBD2F1A9FBE76C9, %fd1534;
	cvt.rzi.u32.f64 	%r3582, %fd1536;
	st.local.u8 	[%rd1072+1], %r3582;
	add.s32 	%r8089, %r8057, 2;
	setp.eq.s32 	%p276, %r354, 2;
	@%p276 bra 	$L__BB0_172;
	ld.param.u32 	%r7817, [_Z21render_braille_kernelPKhjjjiiiihhPhS1_S1__param_5];
	ld.param.u32 	%r7426, [_Z21render_braille_kernelPKhjjjiiiihhPhS1_S1__param_3];
	ld.param.u32 	%r7217, [_Z21render_braille_kernelPKhjjjiiiihhPhS1_S1__param_2];
	add.s32 	%r362, %r359, %r7217;
	div.u32 	%r3583, %r362, %r7817;
	max.s32 	%r3584, %r3583, 0;
	min.s32 	%r363, %r3584, %r357;
	mul.lo.s32 	%r3585, %r363, %r7426;
	cvt.u64.u32 	%rd1083, %r3585;
	add.s64 	%rd1085, %rd1083, %rd1064;
	add.s64 	%rd1086, %rd35, %rd1085;
	ld.global.u8 	%rs559, [%rd1086];
	ld.global.u8 	%rs560, [%rd1086+1];
	ld.global.u8 	%rs561, [%rd1086+2];
	cvt.u32.u16 	%r3587, %rs561;
	cvt.u64.u32 	%rd1087, %r8057;
	mul.wide.u32 	%rd1088, %r8057, 4;
	add.s64 	%rd1089, %rd2, %rd1088;
	st.local.u32 	[%rd1089+8], %r3587;
	cvt.u32.u16 	%r3588, %rs560;
	add.s64 	%rd1090, %rd3, %rd1088;
	st.local.u32 	[%rd1090+8], %r3588;
	cvt.u32.u16 	%r3589, %rs559;
	add.s64 	%rd1091, %rd4, %rd1088;
	st.local.u32 	[%rd1091+8], %r3589;
	cvt.rn.f64.u16 	%fd1537, %rs561;
	mul.f64 	%fd1538, %fd1537, 0d3FD322D0E5604189;
	cvt.rn.f64.u16 	%fd1539, %rs560;
	fma.rn.f64 	%fd1540, %fd1539, 0d3FE2C8B439581062, %fd1538;
	cvt.rn.f64.u16 	%fd1541, %rs559;
	fma.rn.f64 	%fd1542, %fd1541, 0d3FBD2F1A9FBE76C9, %fd1540;
	cvt.rzi.u32.f64 	%r3590, %fd1542;
	add.s64 	%rd1092, %rd5, %rd1087;
	st.local.u8 	[%rd1092+2], %r3590;
	add.s32 	%r8089, %r8057, 3;
	setp.eq.s32 	%p277, %r354, 3;
	@%p277 bra 	$L__BB0_172;
	ld.param.u8 	%rs1504, [_Z21render_braille_kernelPKhjjjiiiihhPhS1_S1__param_8];
	ld.param.u32 	%r7707, [_Z21render_braille_kernelPKhjjjiiiihhPhS1_S1__param_4];
	ld.param.u32 	%r7427, [_Z21render_braille_kernelPKhjjjiiiihhPhS1_S1__param_3];
	ld.param.u32 	%r7106, [_Z21render_braille_kernelPKhjjjiiiihhPhS1_S1__param_1];
	setp.gt.u16 	%p278, %rs1504, 89;
	setp.lt.u16 	%p279, %rs1504, 50;
	selp.b32 	%r3591, 3, 2, %p279;
	selp.b32 	%r3592, 1, %r3591, %p278;
	xor.b32  	%r3593, %r3592, 3;
	mov.u32 	%r3594, %ctaid.x;
	mov.u32 	%r3595, %ntid.x;
	mov.u32 	%r3596, %tid.x;
	mad.lo.s32 	%r3597, %r3594, %r3595, %r3596;
	add.s32 	%r3598, %r3593, %r3597;
	mul.lo.s32 	%r3599, %r3598, %r7106;
	shl.b32 	%r3600, %r3599, 1;
	add.s32 	%r3601, %r3600, %r7106;
	div.u32 	%r3602, %r3601, %r7707;
	max.s32 	%r3603, %r3602, 0;
	add.s32 	%r3604, %r7106, -1;
	min.s32 	%r365, %r3603, %r3604;
	shl.b32 	%r3605, %r365, 2;
	cvt.s64.s32 	%rd1093, %r3605;
	mul.lo.s32 	%r3606, %r358, %r7427;
	cvt.u64.u32 	%rd1094, %r3606;
	add.s64 	%rd1095, %rd1094, %rd1093;
	add.s64 	%rd1096, %rd35, %rd1095;
	ld.global.u8 	%rs562, [%rd1096];
	ld.global.u8 	%rs563, [%rd1096+1];
	ld.global.u8 	%rs564, [%rd1096+2];
	cvt.u32.u16 	%r3607, %rs564;
	st.local.u32 	[%rd1089+12], %r3607;
	cvt.u32.u16 	%r3608, %rs563;
	add.s64 	%rd1100, %rd3, %rd1088;
	st.local.u32 	[%rd1100+12], %r3608;
	cvt.u32.u16 	%r3609, %rs562;
	add.s64 	%rd1101, %rd4, %rd1088;
	st.local.u32 	[%rd1101+12], %r3609;
	cvt.rn.f64.u16 	%fd1543, %rs564;
	mul.f64 	%fd1544, %fd1543, 0d3FD322D0E5604189;
	cvt.rn.f64.u16 	%fd1545, %rs563;
	fma.rn.f64 	%fd1546, %fd1545, 0d3FE2C8B439581062, %fd1544;
	cvt.rn.f64.u16 	%fd1547, %rs562;
	fma.rn.f64 	%fd1548, %fd1547, 0d3FBD2F1A9FBE76C9, %fd1546;
	cvt.rzi.u32.f64 	%r3610, %fd1548;
	st.local.u8 	[%rd1092+3], %r3610;
	add.s32 	%r8089, %r8057, 4;
	setp.eq.s32 	%p280, %r354, 4;
	@%p280 bra 	$L__BB0_172;
	ld.param.u32 	%r7428, [_Z21render_braille_kernelPKhjjjiiiihhPhS1_S1__param_3];
	mul.lo.s32 	%r3612, %r360, %r7428;
	cvt.u64.u32 	%rd1104, %r3612;
	add.s64 	%rd1105, %rd1104, %rd1093;
	add.s64 	%rd1106, %rd35, %rd1105;
	ld.global.u8 	%rs565, [%rd1106];
	ld.global.u8 	%rs566, [%rd1106+1];
	ld.global.u8 	%rs567, [%rd1106+2];
	cvt.u32.u16 	%r3613, %rs567;
	cvt.u64.u32 	%rd1107, %r8057;
	add.s64 	%rd1109, %rd2, %rd1088;
	st.local.u32 	[%rd1109+16], %r3613;
	cvt.u32.u16 	%r3614, %rs566;
	st.local.u32 	[%rd1100+16], %r3614;
	cvt.u32.u16 	%r3615, %rs565;
	st.local.u32 	[%rd1101+16], %r3615;
	cvt.rn.f64.u16 	%fd1549, %rs567;
	mul.f64 	%fd1550, %fd1549, 0d3FD322D0E5604189;
	cvt.rn.f64.u16 	%fd1551, %rs566;
	fma.rn.f64 	%fd1552, %fd1551, 0d3FE2C8B439581062, %fd1550;
	cvt.rn.f64.u16 	%fd1553, %rs565;
	fma.rn.f64 	%fd1554, %fd1553, 0d3FBD2F1A9FBE76C9, %fd1552;
	cvt.rzi.u32.f64 	%r3616, %fd1554;
	add.s64 	%rd1112, %rd5, %rd1107;
	st.local.u8 	[%rd1112+4], %r3616;
	add.s32 	%r8089, %r8057, 5;
	setp.eq.s32 	%p281, %r354, 5;
	@%p281 bra 	$L__BB0_172;
	ld.param.u32 	%r7429, [_Z21render_braille_kernelPKhjjjiiiihhPhS1_S1__param_3];
	mul.lo.s32 	%r3618, %r363, %r7429;
	cvt.u64.u32 	%rd1114, %r3618;
	add.s64 	%rd1115, %rd1114, %rd1093;
	add.s64 	%rd1116, %rd35, %rd1115;
	ld.global.u8 	%rs568, [%rd1116];
	ld.global.u8 	%rs569, [%rd1116+1];
	ld.global.u8 	%rs570, [%rd1116+2];
	cvt.u32.u16 	%r3619, %rs570;
	mul.wide.u32 	%rd1118, %r8057, 4;
	add.s64 	%rd1119, %rd2, %rd1118;
	st.local.u32 	[%rd1119+20], %r3619;
	cvt.u32.u16 	%r3620, %rs569;
	add.s64 	%rd1120, %rd3, %rd1118;
	st.local.u32 	[%rd1120+20], %r3620;
	cvt.u32.u16 	%r3621, %rs568;
	add.s64 	%rd1121, %rd4, %rd1118;
	st.local.u32 	[%rd1121+20], %r3621;
	cvt.rn.f64.u16 	%fd1555, %rs570;
	mul.f64 	%fd1556, %fd1555, 0d3FD322D0E5604189;
	cvt.rn.f64.u16 	%fd1557, %rs569;
	fma.rn.f64 	%fd1558, %fd1557, 0d3FE2C8B439581062, %fd1556;
	cvt.rn.f64.u16 	%fd1559, %rs568;
	fma.rn.f64 	%fd1560, %fd1559, 0d3FBD2F1A9FBE76C9, %fd1558;
	cvt.rzi.u32.f64 	%r3622, %fd1560;
	st.local.u8 	[%rd1112+5], %r3622;
	add.s32 	%r8089, %r8057, 6;
	setp.eq.s32 	%p282, %r354, 6;
	@%p282 bra 	$L__BB0_172;
	ld.param.u32 	%r7818, [_Z21render_braille_kernelPKhjjjiiiihhPhS1_S1__param_5];
	ld.param.u32 	%r7430, [_Z21render_braille_kernelPKhjjjiiiihhPhS1_S1__param_3];
	ld.param.u32 	%r7218, [_Z21render_braille_kernelPKhjjjiiiihhPhS1_S1__param_2];
	add.s32 	%r3623, %r362, %r7218;
	div.u32 	%r3624, %r3623, %r7818;
	max.s32 	%r3625, %r3624, 0;
	min.s32 	%r369, %r3625, %r357;
	mul.lo.s32 	%r3626, %r369, %r7430;
	cvt.u64.u32 	%rd1123, %r3626;
	cvt.s64.s32 	%rd1124, %r3570;
	add.s64 	%rd1125, %rd1123, %rd1124;
	add.s64 	%rd1126, %rd35, %rd1125;
	ld.global.u8 	%rs571, [%rd1126];
	ld.global.u8 	%rs572, [%rd1126+1];
	ld.global.u8 	%rs573, [%rd1126+2];
	cvt.u32.u16 	%r3628, %rs573;
	st.local.u32 	[%rd1119+24], %r3628;
	cvt.u32.u16 	%r3629, %rs572;
	add.s64 	%rd37, %rd3, %rd1118;
	st.local.u32 	[%rd37+24], %r3629;
	cvt.u32.u16 	%r3630, %rs571;
	add.s64 	%rd1129, %rd4, %rd1118;
	st.local.u32 	[%rd1129+24], %r3630;
	cvt.rn.f64.u16 	%fd1561, %rs573;
	mul.f64 	%fd1562, %fd1561, 0d3FD322D0E5604189;
	cvt.rn.f64.u16 	%fd1563, %rs572;
	fma.rn.f64 	%fd1564, %fd1563, 0d3FE2C8B439581062, %fd1562;
	cvt.rn.f64.u16 	%fd1565, %rs571;
	fma.rn.f64 	%fd1566, %fd1565, 0d3FBD2F1A9FBE76C9, %fd1564;
	cvt.rzi.u32.f64 	%r3631, %fd1566;
	st.local.u8 	[%rd1112+6], %r3631;
	add.s32 	%r8089, %r8057, 7;
	setp.eq.s32 	%p283, %r354, 7;
	@%p283 bra 	$L__BB0_172;
	ld.param.u32 	%r7431, [_Z21render_braille_kernelPKhjjjiiiihhPhS1_S1__param_3];
	cvt.s64.s32 	%rd1131, %r3605;
	mul.lo.s32 	%r3633, %r369, %r7431;
	cvt.u64.u32 	%rd1132, %r3633;
	add.s64 	%rd1133, %rd1132, %rd1131;
	add.s64 	%rd1134, %rd35, %rd1133;
	ld.global.u8 	%rs574, [%rd1134];
	ld.global.u8 	%rs575, [%rd1134+1];
	ld.global.u8 	%rs576, [%rd1134+2];
	cvt.u32.u16 	%r3634, %rs576;
	st.local.u32 	[%rd1119+28], %r3634;
	cvt.u32.u16 	%r3635, %rs575;
	st.local.u32 	[%rd37+28], %r3635;
	cvt.u32.u16 	%r3636, %rs574;
	cvt.u64.u32 	%rd1135, %r8057;
	st.local.u32 	[%rd1129+28], %r3636;
	cvt.rn.f64.u16 	%fd1567, %rs576;
	mul.f64 	%fd1568, %fd1567, 0d3FD322D0E5604189;
	cvt.rn.f64.u16 	%fd1569, %rs575;
	fma.rn.f64 	%fd1570, %fd1569, 0d3FE2C8B439581062, %fd1568;
	cvt.rn.f64.u16 	%fd1571, %rs574;
	fma.rn.f64 	%fd1572, %fd1571, 0d3FBD2F1A9FBE76C9, %fd1570;
	cvt.rzi.u32.f64 	%r3637, %fd1572;
	add.s64 	%rd1138, %rd5, %rd1135;
	st.local.u8 	[%rd1138+7], %r3637;
	add.s32 	%r8089, %r8057, 8;
$L__BB0_172:
	ld.param.u8 	%rs1505, [_Z21render_braille_kernelPKhjjjiiiihhPhS1_S1__param_8];
	setp.gt.u16 	%p284, %rs1505, 89;
	setp.lt.u16 	%p285, %rs1505, 50;
	selp.b32 	%r3638, 3, 2, %p285;
	selp.b32 	%r373, 1, %r3638, %p284;
	xor.b32  	%r3639, %r373, 3;
	setp.ge.u32 	%p286, %r3639, %r373;
	setp.gt.u32 	%p287, %r8089, 199;
	or.pred  	%p288, %p286, %p287;
	@%p288 bra 	$L__BB0_202;
	ld.param.u32 	%r7955, [_Z21render_braille_kernelPKhjjjiiiihhPhS1_S1__param_6];
	mov.u32 	%r3641, %ctaid.x;
	mov.u32 	%r3642, %ntid.x;
	mov.u32 	%r3643, %tid.x;
	mad.lo.s32 	%r3644, %r3641, %r3642, %r3643;
	sub.s32 	%r3645, %r3644, %r373;
	add.s32 	%r3646, %r3645, 4;
	setp.lt.s32 	%p289, %r3646, 0;
	setp.ge.s32 	%p290, %r3646, %r7955;
	or.pred  	%p291, %p289, %p290;
	or.pred  	%p292, %p291, %p6;
	mov.u32 	%r8059, %r8089;
	@%p292 bra 	$L__BB0_182;
	ld.param.u8 	%rs1506, [_Z21render_braille_kernelPKhjjjiiiihhPhS1_S1__param_8];
	ld.param.u32 	%r7819, [_Z21render_braille_kernelPKhjjjiiiihhPhS1_S1__param_5];
	ld.param.u32 	%r7708, [_Z21render_braille_kernelPKhjjjiiiihhPhS1_S1__param_4];
	ld.param.u32 	%r7432, [_Z21render_braille_kernelPKhjjjiiiihhPhS1_S1__param_3];
	ld.param.u32 	%r7219, [_Z21render_braille_kernelPKhjjjiiiihhPhS1_S1__param_2];
	ld.param.u32 	%r7107, [_Z21render_braille_kernelPKhjjjiiiihhPhS1_S1__param_1];
	ld.param.u64 	%rd3546, [_Z21render_braille_kernelPKhjjjiiiihhPhS1_S1__param_0];
	setp.gt.u16 	%p293, %rs1506, 89;
	setp.lt.u16 	%p294, %rs1506, 50;
	selp.b32 	%r3648, 3, 2, %p294;
	selp.b32 	%r3649, 1, %r3648, %p293;
	sub.s32 	%r3650, 1, %r3649;
	add.s32 	%r3655, %r3650, %r3644;
	add.s32 	%r3656, %r3655, 3;
	sub.s32 	%r3657, 199, %r8089;
	min.u32 	%r3658, %r3657, 7;
	add.s32 	%r374, %r3658, 1;
	mul.lo.s32 	%r3659, %r3656, %r7107;
	shl.b32 	%r375, %r3659, 1;
	div.u32 	%r3660, %r375, %r7708;
	mov.u32 	%r3661, %ctaid.y;
	mov.u32 	%r3662, %ntid.y;
	mov.u32 	%r3663, %tid.y;
	mad.lo.s32 	%r3664, %r3661, %r3662, %r3663;
	add.s32 	%r3665, %r3650, %r3664;
	mad.lo.s32 	%r3666, %r7219, %r3665, %r7219;
	shl.b32 	%r376, %r3666, 2;
	div.u32 	%r3667, %r376, %r7819;
	max.s32 	%r3668, %r3660, 0;
	add.s32 	%r3669, %r7107, -1;
	min.s32 	%r377, %r3668, %r3669;
	max.s32 	%r3670, %r3667, 0;
	add.s32 	%r378, %r7219, -1;
	min.s32 	%r379, %r3670, %r378;
	mul.lo.s32 	%r3671, %r379, %r7432;
	cvt.u64.u32 	%rd1139, %r3671;
	shl.b32 	%r3672, %r377, 2;
	cvt.s64.s32 	%rd1140, %r3672;
	add.s64 	%rd1141, %rd1139, %rd1140;
	cvta.to.global.u64 	%rd38, %rd3546;
	add.s64 	%rd1142, %rd38, %rd1141;
	ld.global.u8 	%rs577, [%rd1142];
	ld.global.u8 	%rs578, [%rd1142+1];
	ld.global.u8 	%rs579, [%rd1142+2];
	cvt.u32.u16 	%r3673, %rs579;
	cvt.u64.u32 	%rd1143, %r8089;
	mul.wide.u32 	%rd1144, %r8089, 4;
	add.s64 	%rd1145, %rd2, %rd1144;
	st.local.u32 	[%rd1145], %r3673;
	cvt.u32.u16 	%r3674, %rs578;
	add.s64 	%rd1146, %rd3, %rd1144;
	st.local.u32 	[%rd1146], %r3674;
	cvt.u32.u16 	%r3675, %rs577;
	add.s64 	%rd1147, %rd4, %rd1144;
	st.local.u32 	[%rd1147], %r3675;
	cvt.rn.f64.u16 	%fd1573, %rs579;
	mul.f64 	%fd1574, %fd1573, 0d3FD322D0E5604189;
	cvt.rn.f64.u16 	%fd1575, %rs578;
	fma.rn.f64 	%fd1576, %fd1575, 0d3FE2C8B439581062, %fd1574;
	cvt.rn.f64.u16 	%fd1577, %rs577;
	fma.rn.f64 	%fd1578, %fd1577, 0d3FBD2F1A9FBE76C9, %fd1576;
	cvt.rzi.u32.f64 	%r3676, %fd1578;
	add.s64 	%rd1148, %rd5, %rd1143;
	st.local.u8 	[%rd1148], %r3676;
	setp.eq.s32 	%p295, %r8089, 199;
	mov.b32 	%r8059, 200;
	@%p295 bra 	$L__BB0_182;
	ld.param.u32 	%r7820, [_Z21render_braille_kernelPKhjjjiiiihhPhS1_S1__param_5];
	ld.param.u32 	%r7433, [_Z21render_braille_kernelPKhjjjiiiihhPhS1_S1__param_3];
	ld.param.u32 	%r7220, [_Z21render_braille_kernelPKhjjjiiiihhPhS1_S1__param_2];
	add.s32 	%r380, %r376, %r7220;
	div.u32 	%r3677, %r380, %r7820;
	max.s32 	%r3678, %r3677, 0;
	min.s32 	%r381, %r3678, %r378;
	mul.lo.s32 	%r3679, %r381, %r7433;
	cvt.u64.u32 	%rd1149, %r3679;
	add.s64 	%rd1151, %rd1149, %rd1140;
	add.s64 	%rd1152, %rd38, %rd1151;
	ld.global.u8 	%rs580, [%rd1152];
	ld.global.u8 	%rs581, [%rd1152+1];
	ld.global.u8 	%rs582, [%rd1152+2];
	cvt.u32.u16 	%r3681, %rs582;
	st.local.u32 	[%rd1145+4], %r3681;
	cvt.u32.u16 	%r3682, %rs581;
	add.s64 	%rd1156, %rd3, %rd1144;
	st.local.u32 	[%rd1156+4], %r3682;
	cvt.u32.u16 	%r3683, %rs580;
	add.s64 	%rd1157, %rd4, %rd1144;
	st.local.u32 	[%rd1157+4], %r3683;
	cvt.rn.f64.u16 	%fd1579, %rs582;
	mul.f64 	%fd1580, %fd1579, 0d3FD322D0E5604189;
	cvt.rn.f64.u16 	%fd1581, %rs581;
	fma.rn.f64 	%fd1582, %fd1581, 0d3FE2C8B439581062, %fd1580;
	cvt.rn.f64.u16 	%fd1583, %rs580;
	fma.rn.f64 	%fd1584, %fd1583, 0d3FBD2F1A9FBE76C9, %fd1582;
	cvt.rzi.u32.f64 	%r3684, %fd1584;
	st.local.u8 	[%rd1148+1], %r3684;
	add.s32 	%r8059, %r8089, 2;
	setp.eq.s32 	%p296, %r374, 2;
	@%p296 bra 	$L__BB0_182;
	ld.param.u32 	%r7821, [_Z21render_braille_kernelPKhjjjiiiihhPhS1_S1__param_5];
	ld.param.u32 	%r7434, [_Z21render_braille_kernelPKhjjjiiiihhPhS1_S1__param_3];
	ld.param.u32 	%r7221, [_Z21render_braille_kernelPKhjjjiiiihhPhS1_S1__param_2];
	add.s32 	%r383, %r380, %r7221;
	div.u32 	%r3685, %r383, %r7821;
	max.s32 	%r3686, %r3685, 0;
	min.s32 	%r384, %r3686, %r378;
	mul.lo.s32 	%r3687, %r384, %r7434;
	cvt.u64.u32 	%rd1159, %r3687;
	cvt.s64.s32 	%rd1160, %r3672;
	add.s64 	%rd1161, %rd1159, %rd1160;
	add.s64 	%rd1162, %rd38, %rd1161;
	ld.global.u8 	%rs583, [%rd1162];
	ld.global.u8 	%rs584, [%rd1162+1];
	ld.global.u8 	%rs585, [%rd1162+2];
	cvt.u32.u16 	%r3689, %rs585;
	cvt.u64.u32 	%rd1163, %r8089;
	mul.wide.u32 	%rd1164, %r8089, 4;
	add.s64 	%rd1165, %rd2, %rd1164;
	st.local.u32 	[%rd1165+8], %r3689;
	cvt.u32.u16 	%r3690, %rs584;
	add.s64 	%rd1166, %rd3, %rd1164;
	st.local.u32 	[%rd1166+8], %r3690;
	cvt.u32.u16 	%r3691, %rs583;
	add.s64 	%rd1167, %rd4, %rd1164;
	st.local.u32 	[%rd1167+8], %r3691;
	cvt.rn.f64.u16 	%fd1585, %rs585;
	mul.f64 	%fd1586, %fd1585, 0d3FD322D0E5604189;
	cvt.rn.f64.u16 	%fd1587, %rs584;
	fma.rn.f64 	%fd1588, %fd1587, 0d3FE2C8B439581062, %fd1586;
	cvt.rn.f64.u16 	%fd1589, %rs583;
	fma.rn.f64 	%fd1590, %fd1589, 0d3FBD2F1A9FBE76C9, %fd1588;
	cvt.rzi.u32.f64 	%r3692, %fd1590;
	add.s64 	%rd1168, %rd5, %rd1163;
	st.local.u8 	[%rd1168+2], %r3692;
	add.s32 	%r8059, %r8089, 3;
	setp.eq.s32 	%p297, %r374, 3;
	@%p297 bra 	$L__BB0_182;
	ld.param.u32 	%r7709, [_Z21render_braille_kernelPKhjjjiiiihhPhS1_S1__param_4];
	ld.param.u32 	%r7435, [_Z21render_braille_kernelPKhjjjiiiihhPhS1_S1__param_3];
	ld.param.u32 	%r7108, [_Z21render_braille_kernelPKhjjjiiiihhPhS1_S1__param_1];
	add.s32 	%r3693, %r375, %r7108;
	div.u32 	%r3694, %r3693, %r7709;
	max.s32 	%r3695, %r3694, 0;
	add.s32 	%r3696, %r7108, -1;
	min.s32 	%r386, %r3695, %r3696;
	shl.b32 	%r3697, %r386, 2;
	cvt.s64.s32 	%rd1169, %r3697;
	mul.lo.s32 	%r3698, %r379, %r7435;
	cvt.u64.u32 	%rd1170, %r3698;
	add.s64 	%rd1171, %rd1170, %rd1169;
	add.s64 	%rd1172, %rd38, %rd1171;
	ld.global.u8 	%rs586, [%rd1172];
	ld.global.u8 	%rs587, [%rd1172+1];
	ld.global.u8 	%rs588, [%rd1172+2];
	cvt.u32.u16 	%r3699, %rs588;
	st.local.u32 	[%rd1165+12], %r3699;
	cvt.u32.u16 	%r3700, %rs587;
	add.s64 	%rd1176, %rd3, %rd1164;
	st.local.u32 	[%rd1176+12], %r3700;
	cvt.u32.u16 	%r3701, %rs586;
	add.s64 	%rd1177, %rd4, %rd1164;
	st.local.u32 	[%rd1177+12], %r3701;
	cvt.rn.f64.u16 	%fd1591, %rs588;
	mul.f64 	%fd1592, %fd1591, 0d3FD322D0E5604189;
	cvt.rn.f64.u16 	%fd1593, %rs587;
	fma.rn.f64 	%fd1594, %fd1593, 0d3FE2C8B439581062, %fd1592;
	cvt.rn.f64.u16 	%fd1595, %rs586;
	fma.rn.f64 	%fd1596, %fd1595, 0d3FBD2F1A9FBE76C9, %fd1594;
	cvt.rzi.u32.f64 	%r3702, %fd1596;
	st.local.u8 	[%rd1168+3], %r3702;
	add.s32 	%r8059, %r8089, 4;
	setp.eq.s32 	%p298, %r374, 4;
	@%p298 bra 	$L__BB0_182;
	ld.param.u32 	%r7436, [_Z21render_braille_kernelPKhjjjiiiihhPhS1_S1__param_3];
	mul.lo.s32 	%r3704, %r381, %r7436;
	cvt.u64.u32 	%rd1180, %r3704;
	add.s64 	%rd1181, %rd1180, %rd1169;
	add.s64 	%rd1182, %rd38, %rd1181;
	ld.global.u8 	%rs589, [%rd1182];
	ld.global.u8 	%rs590, [%rd1182+1];
	ld.global.u8 	%rs591, [%rd1182+2];
	cvt.u32.u16 	%r3705, %rs591;
	cvt.u64.u32 	%rd1183, %r8089;
	add.s64 	%rd1185, %rd2, %rd1164;
	st.local.u32 	[%rd1185+16], %r3705;
	cvt.u32.u16 	%r3706, %rs590;
	st.local.u32 	[%rd1176+16], %r3706;
	cvt.u32.u16 	%r3707, %rs589;
	st.local.u32 	[%rd1177+16], %r3707;
	cvt.rn.f64.u16 	%fd1597, %rs591;
	mul.f64 	%fd1598, %fd1597, 0d3FD322D0E5604189;
	cvt.rn.f64.u16 	%fd1599, %rs590;
	fma.rn.f64 	%fd1600, %fd1599, 0d3FE2C8B439581062, %fd1598;
	cvt.rn.f64.u16 	%fd1601, %rs589;
	fma.rn.f64 	%fd1602, %fd1601, 0d3FBD2F1A9FBE76C9, %fd1600;
	cvt.rzi.u32.f64 	%r3708, %fd1602;
	add.s64 	%rd1188, %rd5, %rd1183;
	st.local.u8 	[%rd1188+4], %r3708;
	add.s32 	%r8059, %r8089, 5;
	setp.eq.s32 	%p299, %r374, 5;
	@%p299 bra 	$L__BB0_182;
	ld.param.u32 	%r7437, [_Z21render_braille_kernelPKhjjjiiiihhPhS1_S1__param_3];
	mul.lo.s32 	%r3710, %r384, %r7437;
	cvt.u64.u32 	%rd1190, %r3710;
	add.s64 	%rd1191, %rd1190, %rd1169;
	add.s64 	%rd1192, %rd38, %rd1191;
	ld.global.u8 	%rs592, [%rd1192];
	ld.global.u8 	%rs593, [%rd1192+1];
	ld.global.u8 	%rs594, [%rd1192+2];
	cvt.u32.u16 	%r3711, %rs594;
	mul.wide.u32 	%rd1194, %r8089, 4;
	add.s64 	%rd1195, %rd2, %rd1194;
	st.local.u32 	[%rd1195+20], %r3711;
	cvt.u32.u16 	%r3712, %rs593;
	add.s64 	%rd1196, %rd3, %rd1194;
	st.local.u32 	[%rd1196+20], %r3712;
	cvt.u32.u16 	%r3713, %rs592;
	add.s64 	%rd1197, %rd4, %rd1194;
	st.local.u32 	[%rd1197+20], %r3713;
	cvt.rn.f64.u16 	%fd1603, %rs594;
	mul.f64 	%fd1604, %fd1603, 0d3FD322D0E5604189;
	cvt.rn.f64.u16 	%fd1605, %rs593;
	fma.rn.f64 	%fd1606, %fd1605, 0d3FE2C8B439581062, %fd1604;
	cvt.rn.f64.u16 	%fd1607, %rs592;
	fma.rn.f64 	%fd1608, %fd1607, 0d3FBD2F1A9FBE76C9, %fd1606;
	cvt.rzi.u32.f64 	%r3714, %fd1608;
	st.local.u8 	[%rd1188+5], %r3714;
	add.s32 	%r8059, %r8089, 6;
	setp.eq.s32 	%p300, %r374, 6;
	@%p300 bra 	$L__BB0_182;
	ld.param.u32 	%r7822, [_Z21render_braille_kernelPKhjjjiiiihhPhS1_S1__param_5];
	ld.param.u32 	%r7438, [_Z21render_braille_kernelPKhjjjiiiihhPhS1_S1__param_3];
	ld.param.u32 	%r7222, [_Z21render_braille_kernelPKhjjjiiiihhPhS1_S1__param_2];
	add.s32 	%r3715, %r383, %r7222;
	div.u32 	%r3716, %r3715, %r7822;
	max.s32 	%r3717, %r3716, 0;
	min.s32 	%r390, %r3717, %r378;
	mul.lo.s32 	%r3718, %r390, %r7438;
	cvt.u64.u32 	%rd1199, %r3718;
	cvt.s64.s32 	%rd1200, %r3672;
	add.s64 	%rd1201, %rd1199, %rd1200;
	add.s64 	%rd1202, %rd38, %rd1201;
	ld.global.u8 	%rs595, [%rd1202];
	ld.global.u8 	%rs596, [%rd1202+1];
	ld.global.u8 	%rs597, [%rd1202+2];
	cvt.u32.u16 	%r3720, %rs597;
	st.local.u32 	[%rd1195+24], %r3720;
	cvt.u32.u16 	%r3721, %rs596;
	add.s64 	%rd40, %rd3, %rd1194;
	st.local.u32 	[%rd40+24], %r3721;
	cvt.u32.u16 	%r3722, %rs595;
	add.s64 	%rd1205, %rd4, %rd1194;
	st.local.u32 	[%rd1205+24], %r3722;
	cvt.rn.f64.u16 	%fd1609, %rs597;
	mul.f64 	%fd1610, %fd1609, 0d3FD322D0E5604189;
	cvt.rn.f64.u16 	%fd1611, %rs596;
	fma.rn.f64 	%fd1612, %fd1611, 0d3FE2C8B439581062, %fd1610;
	cvt.rn.f64.u16 	%fd1613, %rs595;
	fma.rn.f64 	%fd1614, %fd1613, 0d3FBD2F1A9FBE76C9, %fd1612;
	cvt.rzi.u32.f64 	%r3723, %fd1614;
	st.local.u8 	[%rd1188+6], %r3723;
	add.s32 	%r8059, %r8089, 7;
	setp.eq.s32 	%p301, %r374, 7;
	@%p301 bra 	$L__BB0_182;
	ld.param.u32 	%r7439, [_Z21render_braille_kernelPKhjjjiiiihhPhS1_S1__param_3];
	cvt.s64.s32 	%rd1207, %r3697;
	mul.lo.s32 	%r3725, %r390, %r7439;
	cvt.u64.u32 	%rd1208, %r3725;
	add.s64 	%rd1209, %rd1208, %rd1207;
	add.s64 	%rd1210, %rd38, %rd1209;
	ld.global.u8 	%rs598, [%rd1210];
	ld.global.u8 	%rs599, [%rd1210+1];
	ld.global.u8 	%rs600, [%rd1210+2];
	cvt.u32.u16 	%r3726, %rs600;
	st.local.u32 	[%rd1195+28], %r3726;
	cvt.u32.u16 	%r3727, %rs599;
	st.local.u32 	[%rd40+28], %r3727;
	cvt.u32.u16 	%r3728, %rs598;
	cvt.u64.u32 	%rd1211, %r8089;
	st.local.u32 	[%rd1205+28], %r3728;
	cvt.rn.f64.u16 	%fd1615, %rs600;
	mul.f64 	%fd1616, %fd1615, 0d3FD322D0E5604189;
	cvt.rn.f64.u16 	%fd1617, %rs599;
	fma.rn.f64 	%fd1618, %fd1617, 0d3FE2C8B439581062, %fd1616;
	cvt.rn.f64.u16 	%fd1619, %rs598;
	fma.rn.f64 	%fd1620, %fd1619, 0d3FBD2F1A9FBE76C9, %fd1618;
	cvt.rzi.u32.f64 	%r3729, %fd1620;
	add.s64 	%rd1214, %rd5, %rd1211;
	st.local.u8 	[%rd1214+7], %r3729;
	add.s32 	%r8059, %r8089, 8;
$L__BB0_182:
	ld.param.u8 	%rs1507, [_Z21render_braille_kernelPKhjjjiiiihhPhS1_S1__param_8];
	setp.gt.u16 	%p302, %rs1507, 89;
	setp.lt.u16 	%p303, %rs1507, 50;
	selp.b32 	%r3730, 3, 2, %p303;
	selp.b32 	%r394, 1, %r3730, %p302;
	sub.s32 	%r3731, 4, %r394;
	setp.ge.u32 	%p304, %r3731, %r394;
	setp.gt.u32 	%p305, %r8059, 199;
	or.pred  	%p306, %p304, %p305;
	mov.u32 	%r8089, %r8059;
	@%p306 bra 	$L__BB0_202;
	ld.param.u32 	%r7956, [_Z21render_braille_kernelPKhjjjiiiihhPhS1_S1__param_6];
	mov.u32 	%r3733, %ctaid.x;
	mov.u32 	%r3734, %ntid.x;
	mov.u32 	%r3735, %tid.x;
	mad.lo.s32 	%r3736, %r3733, %r3734, %r3735;
	sub.s32 	%r3737, %r3736, %r394;
	add.s32 	%r3738, %r3737, 5;
	setp.lt.s32 	%p307, %r3738, 0;
	setp.ge.s32 	%p308, %r3738, %r7956;
	or.pred  	%p309, %p307, %p308;
	or.pred  	%p310, %p309, %p6;
	mov.u32 	%r8060, %r8059;
	@%p310 bra 	$L__BB0_192;
	ld.param.u8 	%rs1508, [_Z21render_braille_kernelPKhjjjiiiihhPhS1_S1__param_8];
	ld.param.u32 	%r7823, [_Z21render_braille_kernelPKhjjjiiiihhPhS1_S1__param_5];
	ld.param.u32 	%r7710, [_Z21render_braille_kernelPKhjjjiiiihhPhS1_S1__param_4];
	ld.param.u32 	%r7440, [_Z21render_braille_kernelPKhjjjiiiihhPhS1_S1__param_3];
	ld.param.u32 	%r7223, [_Z21render_braille_kernelPKhjjjiiiihhPhS1_S1__param_2];
	ld.param.u32 	%r7109, [_Z21render_braille_kernelPKhjjjiiiihhPhS1_S1__param_1];
	ld.param.u64 	%rd3547, [_Z21render_braille_kernelPKhjjjiiiihhPhS1_S1__param_0];
	setp.gt.u16 	%p311, %rs1508, 89;
	setp.lt.u16 	%p312, %rs1508, 50;
	selp.b32 	%r3740, 3, 2, %p312;
	selp.b32 	%r3741, 1, %r3740, %p311;
	sub.s32 	%r3742, 1, %r3741;
	add.s32 	%r3747, %r3742, %r3736;
	add.s32 	%r3748, %r3747, 4;
	sub.s32 	%r3749, 199, %r8059;
	min.u32 	%r3750, %r3749, 7;
	add.s32 	%r395, %r3750, 1;
	mul.lo.s32 	%r3751, %r3748, %r7109;
	shl.b32 	%r396, %r3751, 1;
	div.u32 	%r3752, %r396, %r7710;
	mov.u32 	%r3753, %ctaid.y;
	mov.u32 	%r3754, %ntid.y;
	mov.u32 	%r3755, %tid.y;
	mad.lo.s32 	%r3756, %r3753, %r3754, %r3755;
	add.s32 	%r3757, %r3742, %r3756;
	mad.lo.s32 	%r3758, %r7223, %r3757, %r7223;
	shl.b32 	%r397, %r3758, 2;
	div.u32 	%r3759, %r397, %r7823;
	max.s32 	%r3760, %r3752, 0;
	add.s32 	%r3761, %r7109, -1;
	min.s32 	%r398, %r3760, %r3761;
	max.s32 	%r3762, %r3759, 0;
	add.s32 	%r399, %r7223, -1;
	min.s32 	%r400, %r3762, %r399;
	mul.lo.s32 	%r3763, %r400, %r7440;
	cvt.u64.u32 	%rd1215, %r3763;
	shl.b32 	%r3764, %r398, 2;
	cvt.s64.s32 	%rd1216, %r3764;
	add.s64 	%rd1217, %rd1215, %rd1216;
	cvta.to.global.u64 	%rd41, %rd3547;
	add.s64 	%rd1218, %rd41, %rd1217;
	ld.global.u8 	%rs601, [%rd1218];
	ld.global.u8 	%rs602, [%rd1218+1];
	ld.global.u8 	%rs603, [%rd1218+2];
	cvt.u32.u16 	%r3765, %rs603;
	cvt.u64.u32 	%rd1219, %r8059;
	mul.wide.u32 	%rd1220, %r8059, 4;
	add.s64 	%rd1221, %rd2, %rd1220;
	st.local.u32 	[%rd1221], %r3765;
	cvt.u32.u16 	%r3766, %rs602;
	add.s64 	%rd1222, %rd3, %rd1220;
	st.local.u32 	[%rd1222], %r3766;
	cvt.u32.u16 	%r3767, %rs601;
	add.s64 	%rd1223, %rd4, %rd1220;
	st.local.u32 	[%rd1223], %r3767;
	cvt.rn.f64.u16 	%fd1621, %rs603;
	mul.f64 	%fd1622, %fd1621, 0d3FD322D0E5604189;
	cvt.rn.f64.u16 	%fd1623, %rs602;
	fma.rn.f64 	%fd1624, %fd1623, 0d3FE2C8B439581062, %fd1622;
	cvt.rn.f64.u16 	%fd1625, %rs601;
	fma.rn.f64 	%fd1626, %fd1625, 0d3FBD2F1A9FBE76C9, %fd1624;
	cvt.rzi.u32.f64 	%r3768, %fd1626;
	add.s64 	%rd1224, %rd5, %rd1219;
	st.local.u8 	[%rd1224], %r3768;
	setp.eq.s32 	%p313, %r8059, 199;
	mov.b32 	%r8060, 200;
	@%p313 bra 	$L__BB0_192;
	ld.param.u32 	%r7824, [_Z21render_braille_kernelPKhjjjiiiihhPhS1_S1__param_5];
	ld.param.u32 	%r7441, [_Z21render_braille_kernelPKhjjjiiiihhPhS1_S1__param_3];
	ld.param.u32 	%r7224, [_Z21render_braille_kernelPKhjjjiiiihhPhS1_S1__param_2];
	add.s32 	%r401, %r397, %r7224;
	div.u32 	%r3769, %r401, %r7824;
	max.s32 	%r3770, %r3769, 0;
	min.s32 	%r402, %r3770, %r399;
	mul.lo.s32 	%r3771, %r402, %r7441;
	cvt.u64.u32 	%rd1225, %r3771;
	add.s64 	%rd1227, %rd1225, %rd1216;
	add.s64 	%rd1228, %rd41, %rd1227;
	ld.global.u8 	%rs604, [%rd1228];
	ld.global.u8 	%rs605, [%rd1228+1];
	ld.global.u8 	%rs606, [%rd1228+2];
	cvt.u32.u16 	%r3773, %rs606;
	st.local.u32 	[%rd1221+4], %r3773;
	cvt.u32.u16 	%r3774, %rs605;
	add.s64 	%rd1232, %rd3, %rd1220;
	st.local.u32 	[%rd1232+4], %r3774;
	cvt.u32.u16 	%r3775, %rs604;
	add.s64 	%rd1233, %rd4, %rd1220;
	st.local.u32 	[%rd1233+4], %r3775;
	cvt.rn.f64.u16 	%fd1627, %rs606;
	mul.f64 	%fd1628, %fd1627, 0d3FD322D0E5604189;
	cvt.rn.f64.u16 	%fd1629, %rs605;
	fma.rn.f64 	%fd1630, %fd1629, 0d3FE2C8B439581062, %fd1628;
	cvt.rn.f64.u16 	%fd1631, %rs604;
	fma.rn.f64 	%fd1632, %fd1631, 0d3FBD2F1A9FBE76C9, %fd1630;
	cvt.rzi.u32.f64 	%r3776, %fd1632;
	st.local.u8 	[%rd1224+1], %r3776;
	add.s32 	%r8060, %r8059, 2;
	setp.eq.s32 	%p314, %r395, 2;
	@%p314 bra 	$L__BB0_192;
	ld.param.u32 	%r7825, [_Z21render_braille_kernelPKhjjjiiiihhPhS1_S1__param_5];
	ld.param.u32 	%r7442, [_Z21render_braille_kernelPKhjjjiiiihhPhS1_S1__param_3];
	ld.param.u32 	%r7225, [_Z21render_braille_kernelPKhjjjiiiihhPhS1_S1__param_2];
	add.s32 	%r404, %r401, %r7225;
	div.u32 	%r3777, %r404, %r7825;
	max.s32 	%r3778, %r3777, 0;
	min.s32 	%r405, %r3778, %r399;
	mul.lo.s32 	%r3779, %r405, %r7442;
	cvt.u64.u32 	%rd1235, %r3779;
	cvt.s64.s32 	%rd1236, %r3764;
	add.s64 	%rd1237, %rd1235, %rd1236;
	add.s64 	%rd1238, %rd41, %rd1237;
	ld.global.u8 	%rs607, [%rd1238];
	ld.global.u8 	%rs608, [%rd1238+1];
	ld.global.u8 	%rs609, [%rd1238+2];
	cvt.u32.u16 	%r3781, %rs609;
	cvt.u64.u32 	%rd1239, %r8059;
	mul.wide.u32 	%rd1240, %r8059, 4;
	add.s64 	%rd1241, %rd2, %rd1240;
	st.local.u32 	[%rd1241+8], %r3781;
	cvt.u32.u16 	%r3782, %rs608;
	add.s64 	%rd1242, %rd3, %rd1240;
	st.local.u32 	[%rd1242+8], %r3782;
	cvt.u32.u16 	%r3783, %rs607;
	add.s64 	%rd1243, %rd4, %rd1240;
	st.local.u32 	[%rd1243+8], %r3783;
	cvt.rn.f64.u16 	%fd1633, %rs609;
	mul.f64 	%fd1634, %fd1633, 0d3FD322D0E5604189;
	cvt.rn.f64.u16 	%fd1635, %rs608;
	fma.rn.f64 	%fd1636, %fd1635, 0d3FE2C8B439581062, %fd1634;
	cvt.rn.f64.u16 	%fd1637, %rs607;
	fma.rn.f64 	%fd1638, %fd1637, 0d3FBD2F1A9FBE76C9, %fd1636;
	cvt.rzi.u32.f64 	%r3784, %fd1638;
	add.s64 	%rd1244, %rd5, %rd1239;
	st.local.u8 	[%rd1244+2], %r3784;
	add.s32 	%r8060, %r8059, 3;
	setp.eq.s32 	%p315, %r395, 3;
	@%p315 bra 	$L__BB0_192;
	ld.param.u32 	%r7711, [_Z21render_braille_kernelPKhjjjiiiihhPhS1_S1__param_4];
	ld.param.u32 	%r7443, [_Z21render_braille_kernelPKhjjjiiiihhPhS1_S1__param_3];
	ld.param.u32 	%r7110, [_Z21render_braille_kernelPKhjjjiiiihhPhS1_S1__param_1];
	add.s32 	%r3785, %r396, %r7110;
	div.u32 	%r3786, %r3785, %r7711;
	max.s32 	%r3787, %r3786, 0;
	add.s32 	%r3788, %r7110, -1;
	min.s32 	%r407, %r3787, %r3788;
	shl.b32 	%r3789, %r407, 2;
	cvt.s64.s32 	%rd1245, %r3789;
	mul.lo.s32 	%r3790, %r400, %r7443;
	cvt.u64.u32 	%rd1246, %r3790;
	add.s64 	%rd1247, %rd1246, %rd1245;
	add.s64 	%rd1248, %rd41, %rd1247;
	ld.global.u8 	%rs610, [%rd1248];
	ld.global.u8 	%rs611, [%rd1248+1];
	ld.global.u8 	%rs612, [%rd1248+2];
	cvt.u32.u16 	%r3791, %rs612;
	st.local.u32 	[%rd1241+12], %r3791;
	cvt.u32.u16 	%r3792, %rs611;
	add.s64 	%rd1252, %rd3, %rd1240;
	st.local.u32 	[%rd1252+12], %r3792;
	cvt.u32.u16 	%r3793, %rs610;
	add.s64 	%rd1253, %rd4, %rd1240;
	st.local.u32 	[%rd1253+12], %r3793;
	cvt.rn.f64.u16 	%fd1639, %rs612;
	mul.f64 	%fd1640, %fd1639, 0d3FD322D0E5604189;
	cvt.rn.f64.u16 	%fd1641, %rs611;
	fma.rn.f64 	%fd1642, %fd1641, 0d3FE2C8B439581062, %fd1640;
	cvt.rn.f64.u16 	%fd1643, %rs610;
	fma.rn.f64 	%fd1644, %fd1643, 0d3FBD2F1A9FBE76C9, %fd1642;
	cvt.rzi.u32.f64 	%r3794, %fd1644;
	st.local.u8 	[%rd1244+3], %r3794;
	add.s32 	%r8060, %r8059, 4;
	setp.eq.s32 	%p316, %r395, 4;
	@%p316 bra 	$L__BB0_192;
	ld.param.u32 	%r7444, [_Z21render_braille_kernelPKhjjjiiiihhPhS1_S1__param_3];
	mul.lo.s32 	%r3796, %r402, %r7444;
	cvt.u64.u32 	%rd1256, %r3796;
	add.s64 	%rd1257, %rd1256, %rd1245;
	add.s64 	%rd1258, %rd41, %rd1257;
	ld.global.u8 	%rs613, [%rd1258];
	ld.global.u8 	%rs614, [%rd1258+1];
	ld.global.u8 	%rs615, [%rd1258+2];
	cvt.u32.u16 	%r3797, %rs615;
	cvt.u64.u32 	%rd1259, %r8059;
	add.s64 	%rd1261, %rd2, %rd1240;
	st.local.u32 	[%rd1261+16], %r3797;
	cvt.u32.u16 	%r3798, %rs614;
	st.local.u32 	[%rd1252+16], %r3798;
	cvt.u32.u16 	%r3799, %rs613;
	st.local.u32 	[%rd1253+16], %r3799;
	cvt.rn.f64.u16 	%fd1645, %rs615;
	mul.f64 	%fd1646, %fd1645, 0d3FD322D0E5604189;
	cvt.rn.f64.u16 	%fd1647, %rs614;
	fma.rn.f64 	%fd1648, %fd1647, 0d3FE2C8B439581062, %fd1646;
	cvt.rn.f64.u16 	%fd1649, %rs613;
	fma.rn.f64 	%fd1650, %fd1649, 0d3FBD2F1A9FBE76C9, %fd1648;
	cvt.rzi.u32.f64 	%r3800, %fd1650;
	add.s64 	%rd1264, %rd5, %rd1259;
	st.local.u8 	[%rd1264+4], %r3800;
	add.s32 	%r8060, %r8059, 5;
	setp.eq.s32 	%p317, %r395, 5;
	@%p317 bra 	$L__BB0_192;
	ld.param.u32 	%r7445, [_Z21render_braille_kernelPKhjjjiiiihhPhS1_S1__param_3];
	mul.lo.s32 	%r3802, %r405, %r7445;
	cvt.u64.u32 	%rd1266, %r3802;
	add.s64 	%rd1267, %rd1266, %rd1245;
	add.s64 	%rd1268, %rd41, %rd1267;
	ld.global.u8 	%rs616, [%rd1268];
	ld.global.u8 	%rs617, [%rd1268+1];
	ld.global.u8 	%rs618, [%rd1268+2];
	cvt.u32.u16 	%r3803, %rs618;
	mul.wide.u32 	%rd1270, %r8059, 4;
	add.s64 	%rd1271, %rd2, %rd1270;
	st.local.u32 	[%rd1271+20], %r3803;
	cvt.u32.u16 	%r3804, %rs617;
	add.s64 	%rd1272, %rd3, %rd1270;
	st.local.u32 	[%rd1272+20], %r3804;
	cvt.u32.u16 	%r3805, %rs616;
	add.s64 	%rd1273, %rd4, %rd1270;
	st.local.u32 	[%rd1273+20], %r3805;
	cvt.rn.f64.u16 	%fd1651, %rs618;
	mul.f64 	%fd1652, %fd1651, 0d3FD322D0E5604189;
	cvt.rn.f64.u16 	%fd1653, %rs617;
	fma.rn.f64 	%fd1654, %fd1653, 0d3FE2C8B439581062, %fd1652;
	cvt.rn.f64.u16 	%fd1655, %rs616;
	fma.rn.f64 	%fd1656, %fd1655, 0d3FBD2F1A9FBE76C9, %fd1654;
	cvt.rzi.u32.f64 	%r3806, %fd1656;
	st.local.u8 	[%rd1264+5], %r3806;
	add.s32 	%r8060, %r8059, 6;
	setp.eq.s32 	%p318, %r395, 6;
	@%p318 bra 	$L__BB0_192;
	ld.param.u32 	%r7826, [_Z21render_braille_kernelPKhjjjiiiihhPhS1_S1__param_5];
	ld.param.u32 	%r7446, [_Z21render_braille_kernelPKhjjjiiiihhPhS1_S1__param_3];
	ld.param.u32 	%r7226, [_Z21render_braille_kernelPKhjjjiiiihhPhS1_S1__param_2];
	add.s32 	%r3807, %r404, %r7226;
	div.u32 	%r3808, %r3807, %r7826;
	max.s32 	%r3809, %r3808, 0;
	min.s32 	%r411, %r3809, %r399;
	mul.lo.s32 	%r3810, %r411, %r7446;
	cvt.u64.u32 	%rd1275, %r3810;
	cvt.s64.s32 	%rd1276, %r3764;
	add.s64 	%rd1277, %rd1275, %rd1276;
	add.s64 	%rd1278, %rd41, %rd1277;
	ld.global.u8 	%rs619, [%rd1278];
	ld.global.u8 	%rs620, [%rd1278+1];
	ld.global.u8 	%rs621, [%rd1278+2];
	cvt.u32.u16 	%r3812, %rs621;
	st.local.u32 	[%rd1271+24], %r3812;
	cvt.u32.u16 	%r3813, %rs620;
	st.local.u32 	[%rd1272+24], %r3813;
	cvt.u32.u16 	%r3814, %rs619;
	add.s64 	%rd1282, %rd4, %rd1270;
	st.local.u32 	[%rd1282+24], %r3814;
	cvt.rn.f64.u16 	%fd1657, %rs621;
	mul.f64 	%fd1658, %fd1657, 0d3FD322D0E5604189;
	cvt.rn.f64.u16 	%fd1659, %rs620;
	fma.rn.f64 	%fd1660, %fd1659, 0d3FE2C8B439581062, %fd1658;
	cvt.rn.f64.u16 	%fd1661, %rs619;
	fma.rn.f64 	%fd1662, %fd1661, 0d3FBD2F1A9FBE76C9, %fd1660;
	cvt.rzi.u32.f64 	%r3815, %fd1662;
	st.local.u8 	[%rd1264+6], %r3815;
	add.s32 	%r8060, %r8059, 7;
	setp.eq.s32 	%p319, %r395, 7;
	@%p319 bra 	$L__BB0_192;
	ld.param.u32 	%r7447, [_Z21render_braille_kernelPKhjjjiiiihhPhS1_S1__param_3];
	cvt.s64.s32 	%rd1283, %r3789;
	mul.lo.s32 	%r3817, %r411, %r7447;
	cvt.u64.u32 	%rd1284, %r3817;
	add.s64 	%rd1285, %rd1284, %rd1283;
	add.s64 	%rd1286, %rd41, %rd1285;
	ld.global.u8 	%rs622, [%rd1286];
	ld.global.u8 	%rs623, [%rd1286+1];
	ld.global.u8 	%rs624, [%rd1286+2];
	cvt.u32.u16 	%r3818, %rs624;
	st.local.u32 	[%rd1271+28], %r3818;
	cvt.u32.u16 	%r3819, %rs623;
	add.s64 	%rd1288, %rd3, %rd1270;
	st.local.u32 	[%rd1288+28], %r3819;
	cvt.u32.u16 	%r3820, %rs622;
	st.local.u32 	[%rd1282+28], %r3820;
	cvt.rn.f64.u16 	%fd1663, %rs624;
	mul.f64 	%fd1664, %fd1663, 0d3FD322D0E5604189;
	cvt.rn.f64.u16 	%fd1665, %rs623;
	fma.rn.f64 	%fd1666, %fd1665, 0d3FE2C8B439581062, %fd1664;
	cvt.rn.f64.u16 	%fd1667, %rs622;
	fma.rn.f64 	%fd1668, %fd1667, 0d3FBD2F1A9FBE76C9, %fd1666;
	cvt.rzi.u32.f64 	%r3821, %fd1668;
	st.local.u8 	[%rd1264+7], %r3821;
	add.s32 	%r8060, %r8059, 8;
$L__BB0_192:
	ld.param.u8 	%rs1509, [_Z21render_braille_kernelPKhjjjiiiihhPhS1_S1__param_8];
	setp.gt.u16 	%p320, %rs1509, 89;
	setp.lt.u16 	%p321, %rs1509, 50;
	selp.b32 	%r3822, 3, 2, %p321;
	selp.b32 	%r415, 1, %r3822, %p320;
	sub.s32 	%r3823, 5, %r415;
	setp.ge.u32 	%p322, %r3823, %r415;
	setp.gt.u32 	%p323, %r8060, 199;
	or.pred  	%p324, %p322, %p323;
	mov.u32 	%r8089, %r8060;
	@%p324 bra 	$L__BB0_202;
	ld.param.u32 	%r7957, [_Z21render_braille_kernelPKhjjjiiiihhPhS1_S1__param_6];
	mov.u32 	%r3825, %ctaid.x;
	mov.u32 	%r3826, %ntid.x;
	mov.u32 	%r3827, %tid.x;
	mad.lo.s32 	%r3828, %r3825, %r3826, %r3827;
	sub.s32 	%r3829, %r3828, %r415;
	add.s32 	%r3830, %r3829, 6;
	setp.lt.s32 	%p325, %r3830, 0;
	setp.ge.s32 	%p326, %r3830, %r7957;
	or.pred  	%p327, %p325, %p326;
	or.pred  	%p328, %p327, %p6;
	mov.u32 	%r8089, %r8060;
	@%p328 bra 	$L__BB0_202;
	ld.param.u8 	%rs1510, [_Z21render_braille_kernelPKhjjjiiiihhPhS1_S1__param_8];
	ld.param.u32 	%r7827, [_Z21render_braille_kernelPKhjjjiiiihhPhS1_S1__param_5];
	ld.param.u32 	%r7712, [_Z21render_braille_kernelPKhjjjiiiihhPhS1_S1__param_4];
	ld.param.u32 	%r7448, [_Z21render_braille_kernelPKhjjjiiiihhPhS1_S1__param_3];
	ld.param.u32 	%r7227, [_Z21render_braille_kernelPKhjjjiiiihhPhS1_S1__param_2];
	ld.param.u32 	%r7111, [_Z21render_braille_kernelPKhjjjiiiihhPhS1_S1__param_1];
	ld.param.u64 	%rd3548, [_Z21render_braille_kernelPKhjjjiiiihhPhS1_S1__param_0];
	setp.gt.u16 	%p329, %rs1510, 89;
	setp.lt.u16 	%p330, %rs1510, 50;
	selp.b32 	%r3836, 3, 2, %p330;
	selp.b32 	%r3837, 1, %r3836, %p329;
	sub.s32 	%r3838, %r3828, %r3837;
	add.s32 	%r3839, %r3838, 6;
	sub.s32 	%r3840, 199, %r8060;
	min.u32 	%r3841, %r3840, 7;
	add.s32 	%r416, %r3841, 1;
	mul.lo.s32 	%r3842, %r3839, %r7111;
	shl.b32 	%r3843, %r3842, 1;
	div.u32 	%r3844, %r3843, %r7712;
	mov.u32 	%r3845, %ctaid.y;
	mov.u32 	%r3846, %ntid.y;
	mov.u32 	%r3847, %tid.y;
	mad.lo.s32 	%r3848, %r3845, %r3846, %r3847;
	sub.s32 	%r3849, %r3848, %r3837;
	mad.lo.s32 	%r3850, %r7227, %r3849, %r7227;
	add.s32 	%r3851, %r3850, %r7227;
	shl.b32 	%r417, %r3851, 2;
	div.u32 	%r3852, %r417, %r7827;
	max.s32 	%r3853, %r3844, 0;
	add.s32 	%r3854, %r7111, -1;
	min.s32 	%r418, %r3853, %r3854;
	max.s32 	%r3855, %r3852, 0;
	add.s32 	%r419, %r7227, -1;
	min.s32 	%r420, %r3855, %r419;
	mul.lo.s32 	%r3856, %r420, %r7448;
	cvt.u64.u32 	%rd1290, %r3856;
	shl.b32 	%r3857, %r418, 2;
	cvt.s64.s32 	%rd1291, %r3857;
	add.s64 	%rd1292, %rd1290, %rd1291;
	cvta.to.global.u64 	%rd44, %rd3548;
	add.s64 	%rd1293, %rd44, %rd1292;
	ld.global.u8 	%rs625, [%rd1293];
	ld.global.u8 	%rs626, [%rd1293+1];
	ld.global.u8 	%rs627, [%rd1293+2];
	cvt.u32.u16 	%r3858, %rs627;
	cvt.u64.u32 	%rd1294, %r8060;
	mul.wide.u32 	%rd1295, %r8060, 4;
	add.s64 	%rd1296, %rd2, %rd1295;
	st.local.u32 	[%rd1296], %r3858;
	cvt.u32.u16 	%r3859, %rs626;
	add.s64 	%rd1297, %rd3, %rd1295;
	st.local.u32 	[%rd1297], %r3859;
	cvt.u32.u16 	%r3860, %rs625;
	add.s64 	%rd1298, %rd4, %rd1295;
	st.local.u32 	[%rd1298], %r3860;
	cvt.rn.f64.u16 	%fd1669, %rs627;
	mul.f64 	%fd1670, %fd1669, 0d3FD322D0E5604189;
	cvt.rn.f64.u16 	%fd1671, %rs626;
	fma.rn.f64 	%fd1672, %fd1671, 0d3FE2C8B439581062, %fd1670;
	cvt.rn.f64.u16 	%fd1673, %rs625;
	fma.rn.f64 	%fd1674, %fd1673, 0d3FBD2F1A9FBE76C9, %fd1672;
	cvt.rzi.u32.f64 	%r3861, %fd1674;
	add.s64 	%rd1299, %rd5, %rd1294;
	st.local.u8 	[%rd1299], %r3861;
	setp.eq.s32 	%p331, %r8060, 199;
	mov.b32 	%r8089, 200;
	@%p331 bra 	$L__BB0_202;
	ld.param.u32 	%r7828, [_Z21render_braille_kernelPKhjjjiiiihhPhS1_S1__param_5];
	ld.param.u32 	%r7449, [_Z21render_braille_kernelPKhjjjiiiihhPhS1_S1__param_3];
	ld.param.u32 	%r7228, [_Z21render_braille_kernelPKhjjjiiiihhPhS1_S1__param_2];
	add.s32 	%r421, %r417, %r7228;
	div.u32 	%r3862, %r421, %r7828;
	max.s32 	%r3863, %r3862, 0;
	min.s32 	%r422, %r3863, %r419;
	mul.lo.s32 	%r3864, %r422, %r7449;
	cvt.u64.u32 	%rd1300, %r3864;
	add.s64 	%rd1302, %rd1300, %rd1291;
	add.s64 	%rd1303, %rd44, %rd1302;
	ld.global.u8 	%rs628, [%rd1303];
	ld.global.u8 	%rs629, [%rd1303+1];
	ld.global.u8 	%rs630, [%rd1303+2];
	cvt.u32.u16 	%r3866, %rs630;
	st.local.u32 	[%rd1296+4], %r3866;
	cvt.u32.u16 	%r3867, %rs629;
	add.s64 	%rd1307, %rd3, %rd1295;
	st.local.u32 	[%rd1307+4], %r3867;
	cvt.u32.u16 	%r3868, %rs628;
	add.s64 	%rd1308, %rd4, %rd1295;
	st.local.u32 	[%rd1308+4], %r3868;
	cvt.rn.f64.u16 	%fd1675, %rs630;
	mul.f64 	%fd1676, %fd1675, 0d3FD322D0E5604189;
	cvt.rn.f64.u16 	%fd1677, %rs629;
	fma.rn.f64 	%fd1678, %fd1677, 0d3FE2C8B439581062, %fd1676;
	cvt.rn.f64.u16 	%fd1679, %rs628;
	fma.rn.f64 	%fd1680, %fd1679, 0d3FBD2F1A9FBE76C9, %fd1678;
	cvt.rzi.u32.f64 	%r3869, %fd1680;
	st.local.u8 	[%rd1299+1], %r3869;
	add.s32 	%r8089, %r8060, 2;
	setp.eq.s32 	%p332, %r416, 2;
	@%p332 bra 	$L__BB0_202;
	ld.param.u32 	%r7829, [_Z21render_braille_kernelPKhjjjiiiihhPhS1_S1__param_5];
	ld.param.u32 	%r7450, [_Z21render_braille_kernelPKhjjjiiiihhPhS1_S1__param_3];
	ld.param.u32 	%r7229, [_Z21render_braille_kernelPKhjjjiiiihhPhS1_S1__param_2];
	add.s32 	%r424, %r421, %r7229;
	div.u32 	%r3870, %r424, %r7829;
	max.s32 	%r3871, %r3870, 0;
	min.s32 	%r425, %r3871, %r419;
	mul.lo.s32 	%r3872, %r425, %r7450;
	cvt.u64.u32 	%rd1310, %r3872;
	add.s64 	%rd1312, %rd1310, %rd1291;
	add.s64 	%rd1313, %rd44, %rd1312;
	ld.global.u8 	%rs631, [%rd1313];
	ld.global.u8 	%rs632, [%rd1313+1];
	ld.global.u8 	%rs633, [%rd1313+2];
	cvt.u32.u16 	%r3874, %rs633;
	cvt.u64.u32 	%rd1314, %r8060;
	mul.wide.u32 	%rd1315, %r8060, 4;
	add.s64 	%rd1316, %rd2, %rd1315;
	st.local.u32 	[%rd1316+8], %r3874;
	cvt.u32.u16 	%r3875, %rs632;
	add.s64 	%rd1317, %rd3, %rd1315;
	st.local.u32 	[%rd1317+8], %r3875;
	cvt.u32.u16 	%r3876, %rs631;
	add.s64 	%rd1318, %rd4, %rd1315;
	st.local.u32 	[%rd1318+8], %r3876;
	cvt.rn.f64.u16 	%fd1681, %rs633;
	mul.f64 	%fd1682, %fd1681, 0d3FD322D0E5604189;
	cvt.rn.f64.u16 	%fd1683, %rs632;
	fma.rn.f64 	%fd1684, %fd1683, 0d3FE2C8B439581062, %fd1682;
	cvt.rn.f64.u16 	%fd1685, %rs631;
	fma.rn.f64 	%fd1686, %fd1685, 0d3FBD2F1A9FBE76C9, %fd1684;
	cvt.rzi.u32.f64 	%r3877, %fd1686;
	add.s64 	%rd1319, %rd5, %rd1314;
	st.local.u8 	[%rd1319+2], %r3877;
	add.s32 	%r8089, %r8060, 3;
	setp.eq.s32 	%p333, %r416, 3;
	@%p333 bra 	$L__BB0_202;
	ld.param.u8 	%rs1511, [_Z21render_braille_kernelPKhjjjiiiihhPhS1_S1__param_8];
	ld.param.u32 	%r7713, [_Z21render_braille_kernelPKhjjjiiiihhPhS1_S1__param_4];
	ld.param.u32 	%r7451, [_Z21render_braille_kernelPKhjjjiiiihhPhS1_S1__param_3];
	ld.param.u32 	%r7112, [_Z21render_braille_kernelPKhjjjiiiihhPhS1_S1__param_1];
	mov.u32 	%r3878, %ctaid.x;
	mov.u32 	%r3879, %ntid.x;
	mov.u32 	%r3880, %tid.x;
	mad.lo.s32 	%r3881, %r3878, %r3879, %r3880;
	setp.gt.u16 	%p334, %rs1511, 89;
	setp.lt.u16 	%p335, %rs1511, 50;
	selp.b32 	%r3882, 3, 2, %p335;
	selp.b32 	%r3883, 1, %r3882, %p334;
	sub.s32 	%r3884, %r3881, %r3883;
	add.s32 	%r3885, %r3884, 6;
	mul.lo.s32 	%r3886, %r3885, %r7112;
	shl.b32 	%r3887, %r3886, 1;
	add.s32 	%r3888, %r3887, %r7112;
	div.u32 	%r3889, %r3888, %r7713;
	max.s32 	%r3890, %r3889, 0;
	add.s32 	%r3891, %r7112, -1;
	min.s32 	%r427, %r3890, %r3891;
	shl.b32 	%r3892, %r427, 2;
	cvt.s64.s32 	%rd1320, %r3892;
	mul.lo.s32 	%r3893, %r420, %r7451;
	cvt.u64.u32 	%rd1321, %r3893;
	add.s64 	%rd1322, %rd1321, %rd1320;
	add.s64 	%rd1323, %rd44, %rd1322;
	ld.global.u8 	%rs634, [%rd1323];
	ld.global.u8 	%rs635, [%rd1323+1];
	ld.global.u8 	%rs636, [%rd1323+2];
	cvt.u32.u16 	%r3894, %rs636;
	st.local.u32 	[%rd1316+12], %r3894;
	cvt.u32.u16 	%r3895, %rs635;
	add.s64 	%rd1327, %rd3, %rd1315;
	st.local.u32 	[%rd1327+12], %r3895;
	cvt.u32.u16 	%r3896, %rs634;
	add.s64 	%rd1328, %rd4, %rd1315;
	st.local.u32 	[%rd1328+12], %r3896;
	cvt.rn.f64.u16 	%fd1687, %rs636;
	mul.f64 	%fd1688, %fd1687, 0d3FD322D0E5604189;
	cvt.rn.f64.u16 	%fd1689, %rs635;
	fma.rn.f64 	%fd1690, %fd1689, 0d3FE2C8B439581062, %fd1688;
	cvt.rn.f64.u16 	%fd1691, %rs634;
	fma.rn.f64 	%fd1692, %fd1691, 0d3FBD2F1A9FBE76C9, %fd1690;
	cvt.rzi.u32.f64 	%r3897, %fd1692;
	st.local.u8 	[%rd1319+3], %r3897;
	add.s32 	%r8089, %r8060, 4;
	setp.eq.s32 	%p336, %r416, 4;
	@%p336 bra 	$L__BB0_202;
	ld.param.u32 	%r7452, [_Z21render_braille_kernelPKhjjjiiiihhPhS1_S1__param_3];
	mul.lo.s32 	%r3899, %r422, %r7452;
	cvt.u64.u32 	%rd1331, %r3899;
	add.s64 	%rd1332, %rd1331, %rd1320;
	add.s64 	%rd1333, %rd44, %rd1332;
	ld.global.u8 	%rs637, [%rd1333];
	ld.global.u8 	%rs638, [%rd1333+1];
	ld.global.u8 	%rs639, [%rd1333+2];
	cvt.u32.u16 	%r3900, %rs639;
	cvt.u64.u32 	%rd1334, %r8060;
	add.s64 	%rd1336, %rd2, %rd1315;
	st.local.u32 	[%rd1336+16], %r3900;
	cvt.u32.u16 	%r3901, %rs638;
	st.local.u32 	[%rd1327+16], %r3901;
	cvt.u32.u16 	%r3902, %rs637;
	st.local.u32 	[%rd1328+16], %r3902;
	cvt.rn.f64.u16 	%fd1693, %rs639;
	mul.f64 	%fd1694, %fd1693, 0d3FD322D0E5604189;
	cvt.rn.f64.u16 	%fd1695, %rs638;
	fma.rn.f64 	%fd1696, %fd1695, 0d3FE2C8B439581062, %fd1694;
	cvt.rn.f64.u16 	%fd1697, %rs637;
	fma.rn.f64 	%fd1698, %fd1697, 0d3FBD2F1A9FBE76C9, %fd1696;
	cvt.rzi.u32.f64 	%r3903, %fd1698;
	add.s64 	%rd1339, %rd5, %rd1334;
	st.local.u8 	[%rd1339+4], %r3903;
	add.s32 	%r8089, %r8060, 5;
	setp.eq.s32 	%p337, %r416, 5;
	@%p337 bra 	$L__BB0_202;
	ld.param.u32 	%r7453, [_Z21render_braille_kernelPKhjjjiiiihhPhS1_S1__param_3];
	mul.lo.s32 	%r3905, %r425, %r7453;
	cvt.u64.u32 	%rd1341, %r3905;
	add.s64 	%rd1342, %rd1341, %rd1320;
	add.s64 	%rd1343, %rd44, %rd1342;
	ld.global.u8 	%rs640, [%rd1343];
	ld.global.u8 	%rs641, [%rd1343+1];
	ld.global.u8 	%rs642, [%rd1343+2];
	cvt.u32.u16 	%r3906, %rs642;
	mul.wide.u32 	%rd1345, %r8060, 4;
	add.s64 	%rd1346, %rd2, %rd1345;
	st.local.u32 	[%rd1346+20], %r3906;
	cvt.u32.u16 	%r3907, %rs641;
	add.s64 	%rd1347, %rd3, %rd1345;
	st.local.u32 	[%rd1347+20], %r3907;
	cvt.u32.u16 	%r3908, %rs640;
	add.s64 	%rd1348, %rd4, %rd1345;
	st.local.u32 	[%rd1348+20], %r3908;
	cvt.rn.f64.u16 	%fd1699, %rs642;
	mul.f64 	%fd1700, %fd1699, 0d3FD322D0E5604189;
	cvt.rn.f64.u16 	%fd1701, %rs641;
	fma.rn.f64 	%fd1702, %fd1701, 0d3FE2C8B439581062, %fd1700;
	cvt.rn.f64.u16 	%fd1703, %rs640;
	fma.rn.f64 	%fd1704, %fd1703, 0d3FBD2F1A9FBE76C9, %fd1702;
	cvt.rzi.u32.f64 	%r3909, %fd1704;
	st.local.u8 	[%rd1339+5], %r3909;
	add.s32 	%r8089, %r8060, 6;
	setp.eq.s32 	%p338, %r416, 6;
	@%p338 bra 	$L__BB0_202;
	ld.param.u32 	%r7830, [_Z21render_braille_kernelPKhjjjiiiihhPhS1_S1__param_5];
	ld.param.u32 	%r7454, [_Z21render_braille_kernelPKhjjjiiiihhPhS1_S1__param_3];
	ld.param.u32 	%r7230, [_Z21render_braille_kernelPKhjjjiiiihhPhS1_S1__param_2];
	add.s32 	%r3910, %r424, %r7230;
	div.u32 	%r3911, %r3910, %r7830;
	max.s32 	%r3912, %r3911, 0;
	min.s32 	%r431, %r3912, %r419;
	mul.lo.s32 	%r3913, %r431, %r7454;
	cvt.u64.u32 	%rd1350, %r3913;
	cvt.s64.s32 	%rd1351, %r3857;
	add.s64 	%rd1352, %rd1350, %rd1351;
	add.s64 	%rd1353, %rd44, %rd1352;
	ld.global.u8 	%rs643, [%rd1353];
	ld.global.u8 	%rs644, [%rd1353+1];
	ld.global.u8 	%rs645, [%rd1353+2];
	cvt.u32.u16 	%r3915, %rs645;
	st.local.u32 	[%rd1346+24], %r3915;
	cvt.u32.u16 	%r3916, %rs644;
	st.local.u32 	[%rd1347+24], %r3916;
	cvt.u32.u16 	%r3917, %rs643;
	add.s64 	%rd46, %rd4, %rd1345;
	st.local.u32 	[%rd46+24], %r3917;
	cvt.rn.f64.u16 	%fd1705, %rs645;
	mul.f64 	%fd1706, %fd1705, 0d3FD322D0E5604189;
	cvt.rn.f64.u16 	%fd1707, %rs644;
	fma.rn.f64 	%fd1708, %fd1707, 0d3FE2C8B439581062, %fd1706;
	cvt.rn.f64.u16 	%fd1709, %rs643;
	fma.rn.f64 	%fd1710, %fd1709, 0d3FBD2F1A9FBE76C9, %fd1708;
	cvt.rzi.u32.f64 	%r3918, %fd1710;
	st.local.u8 	[%rd1339+6], %r3918;
	add.s32 	%r8089, %r8060, 7;
	setp.eq.s32 	%p339, %r416, 7;
	@%p339 bra 	$L__BB0_202;
	ld.param.u32 	%r7455, [_Z21render_braille_kernelPKhjjjiiiihhPhS1_S1__param_3];
	cvt.s64.s32 	%rd1358, %r3892;
	mul.lo.s32 	%r3920, %r431, %r7455;
	cvt.u64.u32 	%rd1359, %r3920;
	add.s64 	%rd1360, %rd1359, %rd1358;
	add.s64 	%rd1361, %rd44, %rd1360;
	ld.global.u8 	%rs646, [%rd1361];
	ld.global.u8 	%rs647, [%rd1361+1];
	ld.global.u8 	%rs648, [%rd1361+2];
	cvt.u32.u16 	%r3921, %rs648;
	cvt.u64.u32 	%rd1362, %r8060;
	add.s64 	%rd1364, %rd2, %rd1345;
	st.local.u32 	[%rd1364+28], %r3921;
	cvt.u32.u16 	%r3922, %rs647;
	st.local.u32 	[%rd1347+28], %r3922;
	cvt.u32.u16 	%r3923, %rs646;
	st.local.u32 	[%rd46+28], %r3923;
	cvt.rn.f64.u16 	%fd1711, %rs648;
	mul.f64 	%fd1712, %fd1711, 0d3FD322D0E5604189;
	cvt.rn.f64.u16 	%fd1713, %rs647;
	fma.rn.f64 	%fd1714, %fd1713, 0d3FE2C8B439581062, %fd1712;
	cvt.rn.f64.u16 	%fd1715, %rs646;
	fma.rn.f64 	%fd1716, %fd1715, 0d3FBD2F1A9FBE76C9, %fd1714;
	cvt.rzi.u32.f64 	%r3924, %fd1716;
	add.s64 	%rd1365, %rd5, %rd1362;
	st.local.u8 	[%rd1365+7], %r3924;
	add.s32 	%r8089, %r8060, 8;
$L__BB0_202:
	ld.param.u8 	%rs1512, [_Z21render_braille_kernelPKhjjjiiiihhPhS1_S1__param_8];
	setp.gt.u16 	%p340, %rs1512, 89;
	setp.lt.u16 	%p341, %rs1512, 50;
	selp.b32 	%r3925, 3, 2, %p341;
	selp.b32 	%r435, 1, %r3925, %p340;
	sub.s32 	%r3926, 2, %r435;
	setp.ge.s32 	%p342, %r3926, %r435;
	setp.gt.u32 	%p343, %r8089, 199;
	or.pred  	%p344, %p342, %p343;
	@%p344 bra 	$L__BB0_482;
	xor.b32  	%r3928, %r435, 3;
	mov.u32 	%r3929, %ctaid.y;
	mov.u32 	%r3930, %ntid.y;
	mov.u32 	%r3931, %tid.y;
	mad.lo.s32 	%r3932, %r3929, %r3930, %r3931;
	add.s32 	%r3933, %r3928, %r3932;
	setp.ge.s32 	%p345, %r3933, %r1758;
	or.pred  	%p346, %p2, %p345;
	mov.u32 	%r8062, %r8089;
	@%p346 bra 	$L__BB0_212;
	ld.param.u8 	%rs1513, [_Z21render_braille_kernelPKhjjjiiiihhPhS1_S1__param_8];
	ld.param.u32 	%r7831, [_Z21render_braille_kernelPKhjjjiiiihhPhS1_S1__param_5];
	ld.param.u32 	%r7714, [_Z21render_braille_kernelPKhjjjiiiihhPhS1_S1__param_4];
	ld.param.u32 	%r7456, [_Z21render_braille_kernelPKhjjjiiiihhPhS1_S1__param_3];
	ld.param.u32 	%r7231, [_Z21render_braille_kernelPKhjjjiiiihhPhS1_S1__param_2];
	ld.param.u32 	%r7113, [_Z21render_braille_kernelPKhjjjiiiihhPhS1_S1__param_1];
	ld.param.u64 	%rd3549, [_Z21render_braille_kernelPKhjjjiiiihhPhS1_S1__param_0];
	mov.u32 	%r3936, %ctaid.x;
	mov.u32 	%r3937, %ntid.x;
	mov.u32 	%r3938, %tid.x;
	mad.lo.s32 	%r3939, %r3936, %r3937, %r3938;
	setp.gt.u16 	%p347, %rs1513, 89;
	setp.lt.u16 	%p348, %rs1513, 50;
	selp.b32 	%r3940, 3, 2, %p348;
	selp.b32 	%r3941, 1, %r3940, %p347;
	sub.s32 	%r3942, %r3939, %r3941;
	sub.s32 	%r3943, 199, %r8089;
	min.u32 	%r3944, %r3943, 7;
	add.s32 	%r436, %r3944, 1;
	mul.lo.s32 	%r3945, %r3942, %r7113;
	shl.b32 	%r3946, %r3945, 1;
	div.u32 	%r3947, %r3946, %r7714;
	xor.b32  	%r3948, %r3941, 3;
	add.s32 	%r3953, %r3948, %r3932;
	mul.lo.s32 	%r3954, %r3953, %r7231;
	shl.b32 	%r3955, %r3954, 2;
	div.u32 	%r3956, %r3955, %r7831;
	max.s32 	%r3957, %r3947, 0;
	add.s32 	%r3958, %r7113, -1;
	min.s32 	%r437, %r3957, %r3958;
	max.s32 	%r3959, %r3956, 0;
	add.s32 	%r438, %r7231, -1;
	min.s32 	%r439, %r3959, %r438;
	mul.lo.s32 	%r3960, %r439, %r7456;
	cvt.u64.u32 	%rd1366, %r3960;
	shl.b32 	%r3961, %r437, 2;
	cvt.s64.s32 	%rd1367, %r3961;
	add.s64 	%rd1368, %rd1366, %rd1367;
	cvta.to.global.u64 	%rd47, %rd3549;
	add.s64 	%rd1369, %rd47, %rd1368;
	ld.global.u8 	%rs649, [%rd1369];
	ld.global.u8 	%rs650, [%rd1369+1];
	ld.global.u8 	%rs651, [%rd1369+2];
	cvt.u32.u16 	%r3962, %rs651;
	cvt.u64.u32 	%rd1370, %r8089;
	mul.wide.u32 	%rd1371, %r8089, 4;
	add.s64 	%rd1372, %rd2, %rd1371;
	st.local.u32 	[%rd1372], %r3962;
	cvt.u32.u16 	%r3963, %rs650;
	add.s64 	%rd1373, %rd3, %rd1371;
	st.local.u32 	[%rd1373], %r3963;
	cvt.u32.u16 	%r3964, %rs649;
	add.s64 	%rd1374, %rd4, %rd1371;
	st.local.u32 	[%rd1374], %r3964;
	cvt.rn.f64.u16 	%fd1717, %rs651;
	mul.f64 	%fd1718, %fd1717, 0d3FD322D0E5604189;
	cvt.rn.f64.u16 	%fd1719, %rs650;
	fma.rn.f64 	%fd1720, %fd1719, 0d3FE2C8B439581062, %fd1718;
	cvt.rn.f64.u16 	%fd1721, %rs649;
	fma.rn.f64 	%fd1722, %fd1721, 0d3FBD2F1A9FBE76C9, %fd1720;
	cvt.rzi.u32.f64 	%r3965, %fd1722;
	add.s64 	%rd1375, %rd5, %rd1370;
	st.local.u8 	[%rd1375], %r3965;
	setp.eq.s32 	%p349, %r8089, 199;
	mov.b32 	%r8062, 200;
	@%p349 bra 	$L__BB0_212;
	ld.param.u8 	%rs1514, [_Z21render_braille_kernelPKhjjjiiiihhPhS1_S1__param_8];
	ld.param.u32 	%r7832, [_Z21render_braille_kernelPKhjjjiiiihhPhS1_S1__param_5];
	ld.param.u32 	%r7457, [_Z21render_braille_kernelPKhjjjiiiihhPhS1_S1__param_3];
	ld.param.u32 	%r7232, [_Z21render_braille_kernelPKhjjjiiiihhPhS1_S1__param_2];
	setp.gt.u16 	%p350, %rs1514, 89;
	setp.lt.u16 	%p351, %rs1514, 50;
	selp.b32 	%r3966, 3, 2, %p351;
	selp.b32 	%r3967, 1, %r3966, %p350;
	xor.b32  	%r3968, %r3967, 3;
	add.s32 	%r3973, %r3968, %r3932;
	mul.lo.s32 	%r3974, %r3973, %r7232;
	shl.b32 	%r3975, %r3974, 2;
	add.s32 	%r440, %r3975, %r7232;
	div.u32 	%r3976, %r440, %r7832;
	max.s32 	%r3977, %r3976, 0;
	min.s32 	%r441, %r3977, %r438;
	mul.lo.s32 	%r3978, %r441, %r7457;
	cvt.u64.u32 	%rd1376, %r3978;
	add.s64 	%rd1378, %rd1376, %rd1367;
	add.s64 	%rd1379, %rd47, %rd1378;
	ld.global.u8 	%rs652, [%rd1379];
	ld.global.u8 	%rs653, [%rd1379+1];
	ld.global.u8 	%rs654, [%rd1379+2];
	cvt.u32.u16 	%r3980, %rs654;
	st.local.u32 	[%rd1372+4], %r3980;
	cvt.u32.u16 	%r3981, %rs653;
	add.s64 	%rd1383, %rd3, %rd1371;
	st.local.u32 	[%rd1383+4], %r3981;
	cvt.u32.u16 	%r3982, %rs652;
	add.s64 	%rd1384, %rd4, %rd1371;
	st.local.u32 	[%rd1384+4], %r3982;
	cvt.rn.f64.u16 	%fd1723, %rs654;
	mul.f64 	%fd1724, %fd1723, 0d3FD322D0E5604189;
	cvt.rn.f64.u16 	%fd1725, %rs653;
	fma.rn.f64 	%fd1726, %fd1725, 0d3FE2C8B439581062, %fd1724;
	cvt.rn.f64.u16 	%fd1727, %rs652;
	fma.rn.f64 	%fd1728, %fd1727, 0d3FBD2F1A9FBE76C9, %fd1726;
	cvt.rzi.u32.f64 	%r3983, %fd1728;
	st.local.u8 	[%rd1375+1], %r3983;
	add.s32 	%r8062, %r8089, 2;
	setp.eq.s32 	%p352, %r436, 2;
	@%p352 bra 	$L__BB0_212;
	ld.param.u32 	%r7833, [_Z21render_braille_kernelPKhjjjiiiihhPhS1_S1__param_5];
	ld.param.u32 	%r7458, [_Z21render_braille_kernelPKhjjjiiiihhPhS1_S1__param_3];
	ld.param.u32 	%r7233, [_Z21render_braille_kernelPKhjjjiiiihhPhS1_S1__param_2];
	add.s32 	%r443, %r440, %r7233;
	div.u32 	%r3984, %r443, %r7833;
	max.s32 	%r3985, %r3984, 0;
	min.s32 	%r444, %r3985, %r438;
	mul.lo.s32 	%r3986, %r444, %r7458;
	cvt.u64.u32 	%rd1386, %r3986;
	cvt.s64.s32 	%rd1387, %r3961;
	add.s64 	%rd1388, %rd1386, %rd1387;
	add.s64 	%rd1389, %rd47, %rd1388;
	ld.global.u8 	%rs655, [%rd1389];
	ld.global.u8 	%rs656, [%rd1389+1];
	ld.global.u8 	%rs657, [%rd1389+2];
	cvt.u32.u16 	%r3988, %rs657;
	cvt.u64.u32 	%rd1390, %r8089;
	mul.wide.u32 	%rd1391, %r8089, 4;
	add.s64 	%rd1392, %rd2, %rd1391;
	st.local.u32 	[%rd1392+8], %r3988;
	cvt.u32.u16 	%r3989, %rs656;
	add.s64 	%rd1393, %rd3, %rd1391;
	st.local.u32 	[%rd1393+8], %r3989;
	cvt.u32.u16 	%r3990, %rs655;
	add.s64 	%rd1394, %rd4, %rd1391;
	st.local.u32 	[%rd1394+8], %r3990;
	cvt.rn.f64.u16 	%fd1729, %rs657;
	mul.f64 	%fd1730, %fd1729, 0d3FD322D0E5604189;
	cvt.rn.f64.u16 	%fd1731, %rs656;
	fma.rn.f64 	%fd1732, %fd1731, 0d3FE2C8B439581062, %fd1730;
	cvt.rn.f64.u16 	%fd1733, %rs655;
	fma.rn.f64 	%fd1734, %fd1733, 0d3FBD2F1A9FBE76C9, %fd1732;
	cvt.rzi.u32.f64 	%r3991, %fd1734;
	add.s64 	%rd1395, %rd5, %rd1390;
	st.local.u8 	[%rd1395+2], %r3991;
	add.s32 	%r8062, %r8089, 3;
	setp.eq.s32 	%p353, %r436, 3;
	@%p353 bra 	$L__BB0_212;
	ld.param.u8 	%rs1515, [_Z21render_braille_kernelPKhjjjiiiihhPhS1_S1__param_8];
	ld.param.u32 	%r7715, [_Z21render_braille_kernelPKhjjjiiiihhPhS1_S1__param_4];
	ld.param.u32 	%r7459, [_Z21render_braille_kernelPKhjjjiiiihhPhS1_S1__param_3];
	ld.param.u32 	%r7114, [_Z21render_braille_kernelPKhjjjiiiihhPhS1_S1__param_1];
	mov.u32 	%r3992, %ctaid.x;
	mov.u32 	%r3993, %ntid.x;
	mov.u32 	%r3994, %tid.x;
	mad.lo.s32 	%r3995, %r3992, %r3993, %r3994;
	setp.gt.u16 	%p354, %rs1515, 89;
	setp.lt.u16 	%p355, %rs1515, 50;
	selp.b32 	%r3996, 3, 2, %p355;
	selp.b32 	%r3997, 1, %r3996, %p354;
	sub.s32 	%r3998, %r3995, %r3997;
	mul.lo.s32 	%r3999, %r3998, %r7114;
	shl.b32 	%r4000, %r3999, 1;
	add.s32 	%r4001, %r4000, %r7114;
	div.u32 	%r4002, %r4001, %r7715;
	max.s32 	%r4003, %r4002, 0;
	add.s32 	%r4004, %r7114, -1;
	min.s32 	%r446, %r4003, %r4004;
	shl.b32 	%r4005, %r446, 2;
	cvt.s64.s32 	%rd1396, %r4005;
	mul.lo.s32 	%r4006, %r439, %r7459;
	cvt.u64.u32 	%rd1397, %r4006;
	add.s64 	%rd1398, %rd1397, %rd1396;
	add.s64 	%rd1399, %rd47, %rd1398;
	ld.global.u8 	%rs658, [%rd1399];
	ld.global.u8 	%rs659, [%rd1399+1];
	ld.global.u8 	%rs660, [%rd1399+2];
	cvt.u32.u16 	%r4007, %rs660;
	st.local.u32 	[%rd1392+12], %r4007;
	cvt.u32.u16 	%r4008, %rs659;
	add.s64 	%rd1403, %rd3, %rd1391;
	st.local.u32 	[%rd1403+12], %r4008;
	cvt.u32.u16 	%r4009, %rs658;
	add.s64 	%rd1404, %rd4, %rd1391;
	st.local.u32 	[%rd1404+12], %r4009;
	cvt.rn.f64.u16 	%fd1735, %rs660;
	mul.f64 	%fd1736, %fd1735, 0d3FD322D0E5604189;
	cvt.rn.f64.u16 	%fd1737, %rs659;
	fma.rn.f64 	%fd1738, %fd1737, 0d3FE2C8B439581062, %fd1736;
	cvt.rn.f64.u16 	%fd1739, %rs658;
	fma.rn.f64 	%fd1740, %fd1739, 0d3FBD2F1A9FBE76C9, %fd1738;
	cvt.rzi.u32.f64 	%r4010, %fd1740;
	st.local.u8 	[%rd1395+3], %r4010;
	add.s32 	%r8062, %r8089, 4;
	setp.eq.s32 	%p356, %r436, 4;
	@%p356 bra 	$L__BB0_212;
	ld.param.u32 	%r7460, [_Z21render_braille_kernelPKhjjjiiiihhPhS1_S1__param_3];
	mul.lo.s32 	%r4012, %r441, %r7460;
	cvt.u64.u32 	%rd1407, %r4012;
	add.s64 	%rd1408, %rd1407, %rd1396;
	add.s64 	%rd1409, %rd47, %rd1408;
	ld.global.u8 	%rs661, [%rd1409];
	ld.global.u8 	%rs662, [%rd1409+1];
	ld.global.u8 	%rs663, [%rd1409+2];
	cvt.u32.u16 	%r4013, %rs663;
	cvt.u64.u32 	%rd1410, %r8089;
	add.s64 	%rd1412, %rd2, %rd1391;
	st.local.u32 	[%rd1412+16], %r4013;
	cvt.u32.u16 	%r4014, %rs662;
	st.local.u32 	[%rd1403+16], %r4014;
	cvt.u32.u16 	%r4015, %rs661;
	st.local.u32 	[%rd1404+16], %r4015;
	cvt.rn.f64.u16 	%fd1741, %rs663;
	mul.f64 	%fd1742, %fd1741, 0d3FD322D0E5604189;
	cvt.rn.f64.u16 	%fd1743, %rs662;
	fma.rn.f64 	%fd1744, %fd1743, 0d3FE2C8B439581062, %fd1742;
	cvt.rn.f64.u16 	%fd1745, %rs661;
	fma.rn.f64 	%fd1746, %fd1745, 0d3FBD2F1A9FBE76C9, %fd1744;
	cvt.rzi.u32.f64 	%r4016, %fd1746;
	add.s64 	%rd1415, %rd5, %rd1410;
	st.local.u8 	[%rd1415+4], %r4016;
	add.s32 	%r8062, %r8089, 5;
	setp.eq.s32 	%p357, %r436, 5;
	@%p357 bra 	$L__BB0_212;
	ld.param.u32 	%r7461, [_Z21render_braille_kernelPKhjjjiiiihhPhS1_S1__param_3];
	mul.lo.s32 	%r4018, %r444, %r7461;
	cvt.u64.u32 	%rd1417, %r4018;
	add.s64 	%rd1418, %rd1417, %rd1396;
	add.s64 	%rd1419, %rd47, %rd1418;
	ld.global.u8 	%rs664, [%rd1419];
	ld.global.u8 	%rs665, [%rd1419+1];
	ld.global.u8 	%rs666, [%rd1419+2];
	cvt.u32.u16 	%r4019, %rs666;
	mul.wide.u32 	%rd1421, %r8089, 4;
	add.s64 	%rd1422, %rd2, %rd1421;
	st.local.u32 	[%rd1422+20], %r4019;
	cvt.u32.u16 	%r4020, %rs665;
	add.s64 	%rd1423, %rd3, %rd1421;
	st.local.u32 	[%rd1423+20], %r4020;
	cvt.u32.u16 	%r4021, %rs664;
	add.s64 	%rd1424, %rd4, %rd1421;
	st.local.u32 	[%rd1424+20], %r4021;
	cvt.rn.f64.u16 	%fd1747, %rs666;
	mul.f64 	%fd1748, %fd1747, 0d3FD322D0E5604189;
	cvt.rn.f64.u16 	%fd1749, %rs665;
	fma.rn.f64 	%fd1750, %fd1749, 0d3FE2C8B439581062, %fd1748;
	cvt.rn.f64.u16 	%fd1751, %rs664;
	fma.rn.f64 	%fd1752, %fd1751, 0d3FBD2F1A9FBE76C9, %fd1750;
	cvt.rzi.u32.f64 	%r4022, %fd1752;
	st.local.u8 	[%rd1415+5], %r4022;
	add.s32 	%r8062, %r8089, 6;
	setp.eq.s32 	%p358, %r436, 6;
	@%p358 bra 	$L__BB0_212;
	ld.param.u32 	%r7834, [_Z21render_braille_kernelPKhjjjiiiihhPhS1_S1__param_5];
	ld.param.u32 	%r7462, [_Z21render_braille_kernelPKhjjjiiiihhPhS1_S1__param_3];
	ld.param.u32 	%r7234, [_Z21render_braille_kernelPKhjjjiiiihhPhS1_S1__param_2];
	add.s32 	%r4023, %r443, %r7234;
	div.u32 	%r4024, %r4023, %r7834;
	max.s32 	%r4025, %r4024, 0;
	min.s32 	%r450, %r4025, %r438;
	mul.lo.s32 	%r4026, %r450, %r7462;
	cvt.u64.u32 	%rd1426, %r4026;
	cvt.s64.s32 	%rd1427, %r3961;
	add.s64 	%rd1428, %rd1426, %rd1427;
	add.s64 	%rd1429, %rd47, %rd1428;
	ld.global.u8 	%rs667, [%rd1429];
	ld.global.u8 	%rs668, [%rd1429+1];
	ld.global.u8 	%rs669, [%rd1429+2];
	cvt.u32.u16 	%r4028, %rs669;
	st.local.u32 	[%rd1422+24], %r4028;
	cvt.u32.u16 	%r4029, %rs668;
	st.local.u32 	[%rd1423+24], %r4029;
	cvt.u32.u16 	%r4030, %rs667;
	add.s64 	%rd49, %rd4, %rd1421;
	st.local.u32 	[%rd49+24], %r4030;
	cvt.rn.f64.u16 	%fd1753, %rs669;
	mul.f64 	%fd1754, %fd1753, 0d3FD322D0E5604189;
	cvt.rn.f64.u16 	%fd1755, %rs668;
	fma.rn.f64 	%fd1756, %fd1755, 0d3FE2C8B439581062, %fd1754;
	cvt.rn.f64.u16 	%fd1757, %rs667;
	fma.rn.f64 	%fd1758, %fd1757, 0d3FBD2F1A9FBE76C9, %fd1756;
	cvt.rzi.u32.f64 	%r4031, %fd1758;
	st.local.u8 	[%rd1415+6], %r4031;
	add.s32 	%r8062, %r8089, 7;
	setp.eq.s32 	%p359, %r436, 7;
	@%p359 bra 	$L__BB0_212;
	ld.param.u32 	%r7463, [_Z21render_braille_kernelPKhjjjiiiihhPhS1_S1__param_3];
	cvt.s64.s32 	%rd1434, %r4005;
	mul.lo.s32 	%r4033, %r450, %r7463;
	cvt.u64.u32 	%rd1435, %r4033;
	add.s64 	%rd1436, %rd1435, %rd1434;
	add.s64 	%rd1437, %rd47, %rd1436;
	ld.global.u8 	%rs670, [%rd1437];
	ld.global.u8 	%rs671, [%rd1437+1];
	ld.global.u8 	%rs672, [%rd1437+2];
	cvt.u32.u16 	%r4034, %rs672;
	cvt.u64.u32 	%rd1438, %r8089;
	add.s64 	%rd1440, %rd2, %rd1421;
	st.local.u32 	[%rd1440+28], %r4034;
	cvt.u32.u16 	%r4035, %rs671;
	st.local.u32 	[%rd1423+28], %r4035;
	cvt.u32.u16 	%r4036, %rs670;
	st.local.u32 	[%rd49+28], %r4036;
	cvt.rn.f64.u16 	%fd1759, %rs672;
	mul.f64 	%fd1760, %fd1759, 0d3FD322D0E5604189;
	cvt.rn.f64.u16 	%fd1761, %rs671;
	fma.rn.f64 	%fd1762, %fd1761, 0d3FE2C8B439581062, %fd1760;
	cvt.rn.f64.u16 	%fd1763, %rs670;
	fma.rn.f64 	%fd1764, %fd1763, 0d3FBD2F1A9FBE76C9, %fd1762;
	cvt.rzi.u32.f64 	%r4037, %fd1764;
	add.s64 	%rd1441, %rd5, %rd1438;
	st.local.u8 	[%rd1441+7], %r4037;
	add.s32 	%r8062, %r8089, 8;
$L__BB0_212:
	setp.gt.u32 	%p360, %r8062, 199;
	mov.u32 	%r8089, %r8062;
	@%p360 bra 	$L__BB0_272;
	ld.param.u8 	%rs1516, [_Z21render_braille_kernelPKhjjjiiiihhPhS1_S1__param_8];
	setp.gt.u16 	%p361, %rs1516, 89;
	setp.lt.u16 	%p362, %rs1516, 50;
	selp.b32 	%r4038, 3, 2, %p362;
	selp.b32 	%r4039, 1, %r4038, %p361;
	xor.b32  	%r4040, %r4039, 3;
	mov.u32 	%r4041, %ctaid.y;
	mov.u32 	%r4042, %ntid.y;
	mov.u32 	%r4043, %tid.y;
	mad.lo.s32 	%r4044, %r4041, %r4042, %r4043;
	add.s32 	%r4045, %r4040, %r4044;
	setp.ge.s32 	%p363, %r4045, %r1758;
	or.pred  	%p364, %p3, %p363;
	mov.u32 	%r8089, %r8062;
	@%p364 bra 	$L__BB0_222;
	ld.param.u8 	%rs1517, [_Z21render_braille_kernelPKhjjjiiiihhPhS1_S1__param_8];
	ld.param.u32 	%r7835, [_Z21render_braille_kernelPKhjjjiiiihhPhS1_S1__param_5];
	ld.param.u32 	%r7716, [_Z21render_braille_kernelPKhjjjiiiihhPhS1_S1__param_4];
	ld.param.u32 	%r7464, [_Z21render_braille_kernelPKhjjjiiiihhPhS1_S1__param_3];
	ld.param.u32 	%r7235, [_Z21render_braille_kernelPKhjjjiiiihhPhS1_S1__param_2];
	ld.param.u32 	%r7115, [_Z21render_braille_kernelPKhjjjiiiihhPhS1_S1__param_1];
	ld.param.u64 	%rd3550, [_Z21render_braille_kernelPKhjjjiiiihhPhS1_S1__param_0];
	setp.gt.u16 	%p365, %rs1517, 89;
	setp.lt.u16 	%p366, %rs1517, 50;
	selp.b32 	%r4048, 3, 2, %p366;
	selp.b32 	%r4049, 1, %r4048, %p365;
	mov.u32 	%r4050, %ctaid.x;
	mov.u32 	%r4051, %ntid.x;
	mov.u32 	%r4052, %tid.x;
	mad.lo.s32 	%r4053, %r4050, %r4051, %r4052;
	sub.s32 	%r4054, %r4053, %r4049;
	sub.s32 	%r4055, 199, %r8062;
	min.u32 	%r4056, %r4055, 7;
	add.s32 	%r454, %r4056, 1;
	mad.lo.s32 	%r4057, %r7115, %r4054, %r7115;
	shl.b32 	%r4058, %r4057, 1;
	div.u32 	%r4059, %r4058, %r7716;
	xor.b32  	%r4060, %r4049, 3;
	add.s32 	%r4065, %r4060, %r4044;
	mul.lo.s32 	%r4066, %r4065, %r7235;
	shl.b32 	%r4067, %r4066, 2;
	div.u32 	%r4068, %r4067, %r7835;
	max.s32 	%r4069, %r4059, 0;
	add.s32 	%r4070, %r7115, -1;
	min.s32 	%r455, %r4069, %r4070;
	max.s32 	%r4071, %r4068, 0;
	add.s32 	%r456, %r7235, -1;
	min.s32 	%r457, %r4071, %r456;
	mul.lo.s32 	%r4072, %r457, %r7464;
	cvt.u64.u32 	%rd1442, %r4072;
	shl.b32 	%r4073, %r455, 2;
	cvt.s64.s32 	%rd1443, %r4073;
	add.s64 	%rd1444, %rd1442, %rd1443;
	cvta.to.global.u64 	%rd50, %rd3550;
	add.s64 	%rd1445, %rd50, %rd1444;
	ld.global.u8 	%rs673, [%rd1445];
	ld.global.u8 	%rs674, [%rd1445+1];
	ld.global.u8 	%rs675, [%rd1445+2];
	cvt.u32.u16 	%r4074, %rs675;
	cvt.u64.u32 	%rd1446, %r8062;
	mul.wide.u32 	%rd1447, %r8062, 4;
	add.s64 	%rd1448, %rd2, %rd1447;
	st.local.u32 	[%rd1448], %r4074;
	cvt.u32.u16 	%r4075, %rs674;
	add.s64 	%rd1449, %rd3, %rd1447;
	st.local.u32 	[%rd1449], %r4075;
	cvt.u32.u16 	%r4076, %rs673;
	add.s64 	%rd1450, %rd4, %rd1447;
	st.local.u32 	[%rd1450], %r4076;
	cvt.rn.f64.u16 	%fd1765, %rs675;
	mul.f64 	%fd1766, %fd1765, 0d3FD322D0E5604189;
	cvt.rn.f64.u16 	%fd1767, %rs674;
	fma.rn.f64 	%fd1768, %fd1767, 0d3FE2C8B439581062, %fd1766;
	cvt.rn.f64.u16 	%fd1769, %rs673;
	fma.rn.f64 	%fd1770, %fd1769, 0d3FBD2F1A9FBE76C9, %fd1768;
	cvt.rzi.u32.f64 	%r4077, %fd1770;
	add.s64 	%rd1451, %rd5, %rd1446;
	st.local.u8 	[%rd1451], %r4077;
	setp.eq.s32 	%p367, %r8062, 199;
	mov.b32 	%r8089, 200;
	@%p367 bra 	$L__BB0_222;
	ld.param.u8 	%rs1518, [_Z21render_braille_kernelPKhjjjiiiihhPhS1_S1__param_8];
	ld.param.u32 	%r7836, [_Z21render_braille_kernelPKhjjjiiiihhPhS1_S1__param_5];
	ld.param.u32 	%r7465, [_Z21render_braille_kernelPKhjjjiiiihhPhS1_S1__param_3];
	ld.param.u32 	%r7236, [_Z21render_braille_kernelPKhjjjiiiihhPhS1_S1__param_2];
	setp.gt.u16 	%p368, %rs1518, 89;
	setp.lt.u16 	%p369, %rs1518, 50;
	selp.b32 	%r4078, 3, 2, %p369;
	selp.b32 	%r4079, 1, %r4078, %p368;
	xor.b32  	%r4080, %r4079, 3;
	add.s32 	%r4085, %r4080, %r4044;
	mul.lo.s32 	%r4086, %r4085, %r7236;
	shl.b32 	%r4087, %r4086, 2;
	add.s32 	%r458, %r4087, %r7236;
	div.u32 	%r4088, %r458, %r7836;
	max.s32 	%r4089, %r4088, 0;
	min.s32 	%r459, %r4089, %r456;
	mul.lo.s32 	%r4090, %r459, %r7465;
	cvt.u64.u32 	%rd1452, %r4090;
	add.s64 	%rd1454, %rd1452, %rd1443;
	add.s64 	%rd1455, %rd50, %rd1454;
	ld.global.u8 	%rs676, [%rd1455];
	ld.global.u8 	%rs677, [%rd1455+1];
	ld.global.u8 	%rs678, [%rd1455+2];
	cvt.u32.u16 	%r4092, %rs678;
	st.local.u32 	[%rd1448+4], %r4092;
	cvt.u32.u16 	%r4093, %rs677;
	add.s64 	%rd1459, %rd3, %rd1447;
	st.local.u32 	[%rd1459+4], %r4093;
	cvt.u32.u16 	%r4094, %rs676;
	add.s64 	%rd1460, %rd4, %rd1447;
	st.local.u32 	[%rd1460+4], %r4094;
	cvt.rn.f64.u16 	%fd1771, %rs678;
	mul.f64 	%fd1772, %fd1771, 0d3FD322D0E5604189;
	cvt.rn.f64.u16 	%fd1773, %rs677;
	fma.rn.f64 	%fd1774, %fd1773, 0d3FE2C8B439581062, %fd1772;
	cvt.rn.f64.u16 	%fd1775, %rs676;
	fma.rn.f64 	%fd1776, %fd1775, 0d3FBD2F1A9FBE76C9, %fd1774;
	cvt.rzi.u32.f64 	%r4095, %fd1776;
	st.local.u8 	[%rd1451+1], %r4095;
	add.s32 	%r8089, %r8062, 2;
	setp.eq.s32 	%p370, %r454, 2;
	@%p370 bra 	$L__BB0_222;
	ld.param.u32 	%r7837, [_Z21render_braille_kernelPKhjjjiiiihhPhS1_S1__param_5];
	ld.param.u32 	%r7466, [_Z21render_braille_kernelPKhjjjiiiihhPhS1_S1__param_3];
	ld.param.u32 	%r7237, [_Z21render_braille_kernelPKhjjjiiiihhPhS1_S1__param_2];
	add.s32 	%r461, %r458, %r7237;
	div.u32 	%r4096, %r461, %r7837;
	max.s32 	%r4097, %r4096, 0;
	min.s32 	%r462, %r4097, %r456;
	mul.lo.s32 	%r4098, %r462, %r7466;
	cvt.u64.u32 	%rd1462, %r4098;
	cvt.s64.s32 	%rd1463, %r4073;
	add.s64 	%rd1464, %rd1462, %rd1463;
	add.s64 	%rd1465, %rd50, %rd1464;
	ld.global.u8 	%rs679, [%rd1465];
	ld.global.u8 	%rs680, [%rd1465+1];
	ld.global.u8 	%rs681, [%rd1465+2];
	cvt.u32.u16 	%r4100, %rs681;
	cvt.u64.u32 	%rd1466, %r8062;
	mul.wide.u32 	%rd1467, %r8062, 4;
	add.s64 	%rd1468, %rd2, %rd1467;
	st.local.u32 	[%rd1468+8], %r4100;
	cvt.u32.u16 	%r4101, %rs680;
	add.s64 	%rd1469, %rd3, %rd1467;
	st.local.u32 	[%rd1469+8], %r4101;
	cvt.u32.u16 	%r4102, %rs679;
	add.s64 	%rd1470, %rd4, %rd1467;
	st.local.u32 	[%rd1470+8], %r4102;
	cvt.rn.f64.u16 	%fd1777, %rs681;
	mul.f64 	%fd1778, %fd1777, 0d3FD322D0E5604189;
	cvt.rn.f64.u16 	%fd1779, %rs680;
	fma.rn.f64 	%fd1780, %fd1779, 0d3FE2C8B439581062, %fd1778;
	cvt.rn.f64.u16 	%fd1781, %rs679;
	fma.rn.f64 	%fd1782, %fd1781, 0d3FBD2F1A9FBE76C9, %fd1780;
	cvt.rzi.u32.f64 	%r4103, %fd1782;
	add.s64 	%rd1471, %rd5, %rd1466;
	st.local.u8 	[%rd1471+2], %r4103;
	add.s32 	%r8089, %r8062, 3;
	setp.eq.s32 	%p371, %r454, 3;
	@%p371 bra 	$L__BB0_222;
	ld.param.u8 	%rs1519, [_Z21render_braille_kernelPKhjjjiiiihhPhS1_S1__param_8];
	ld.param.u32 	%r7717, [_Z21render_braille_kernelPKhjjjiiiihhPhS1_S1__param_4];
	ld.param.u32 	%r7467, [_Z21render_braille_kernelPKhjjjiiiihhPhS1_S1__param_3];
	ld.param.u32 	%r7116, [_Z21render_braille_kernelPKhjjjiiiihhPhS1_S1__param_1];
	setp.gt.u16 	%p372, %rs1519, 89;
	setp.lt.u16 	%p373, %rs1519, 50;
	selp.b32 	%r4104, 3, 2, %p373;
	selp.b32 	%r4105, 1, %r4104, %p372;
	mov.u32 	%r4106, %ctaid.x;
	mov.u32 	%r4107, %ntid.x;
	mov.u32 	%r4108, %tid.x;
	mad.lo.s32 	%r4109, %r4106, %r4107, %r4108;
	sub.s32 	%r4110, %r4109, %r4105;
	mad.lo.s32 	%r4111, %r7116, %r4110, %r7116;
	shl.b32 	%r4112, %r4111, 1;
	add.s32 	%r4113, %r4112, %r7116;
	div.u32 	%r4114, %r4113, %r7717;
	max.s32 	%r4115, %r4114, 0;
	add.s32 	%r4116, %r7116, -1;
	min.s32 	%r464, %r4115, %r4116;
	shl.b32 	%r4117, %r464, 2;
	cvt.s64.s32 	%rd1472, %r4117;
	mul.lo.s32 	%r4118, %r457, %r7467;
	cvt.u64.u32 	%rd1473, %r4118;
	add.s64 	%rd1474, %rd1473, %rd1472;
	add.s64 	%rd1475, %rd50, %rd1474;
	ld.global.u8 	%rs682, [%rd1475];
	ld.global.u8 	%rs683, [%rd1475+1];
	ld.global.u8 	%rs684, [%rd1475+2];
	cvt.u32.u16 	%r4119, %rs684;
	st.local.u32 	[%rd1468+12], %r4119;
	cvt.u32.u16 	%r4120, %rs683;
	add.s64 	%rd1479, %rd3, %rd1467;
	st.local.u32 	[%rd1479+12], %r4120;
	cvt.u32.u16 	%r4121, %rs682;
	add.s64 	%rd1480, %rd4, %rd1467;
	st.local.u32 	[%rd1480+12], %r4121;
	cvt.rn.f64.u16 	%fd1783, %rs684;
	mul.f64 	%fd1784, %fd1783, 0d3FD322D0E5604189;
	cvt.rn.f64.u16 	%fd1785, %rs683;
	fma.rn.f64 	%fd1786, %fd1785, 0d3FE2C8B439581062, %fd1784;
	cvt.rn.f64.u16 	%fd1787, %rs682;
	fma.rn.f64 	%fd1788, %fd1787, 0d3FBD2F1A9FBE76C9, %fd1786;
	cvt.rzi.u32.f64 	%r4122, %fd1788;
	st.local.u8 	[%rd1471+3], %r4122;
	add.s32 	%r8089, %r8062, 4;
	setp.eq.s32 	%p374, %r454, 4;
	@%p374 bra 	$L__BB0_222;
	ld.param.u32 	%r7468, [_Z21render_braille_kernelPKhjjjiiiihhPhS1_S1__param_3];
	mul.lo.s32 	%r4124, %r459, %r7468;
	cvt.u64.u32 	%rd1483, %r4124;
	add.s64 	%rd1484, %rd1483, %rd1472;
	add.s64 	%rd1485, %rd50, %rd1484;
	ld.global.u8 	%rs685, [%rd1485];
	ld.global.u8 	%rs686, [%rd1485+1];
	ld.global.u8 	%rs687, [%rd1485+2];
	cvt.u32.u16 	%r4125, %rs687;
	cvt.u64.u32 	%rd1486, %r8062;
	add.s64 	%rd1488, %rd2, %rd1467;
	st.local.u32 	[%rd1488+16], %r4125;
	cvt.u32.u16 	%r4126, %rs686;
	st.local.u32 	[%rd1479+16], %r4126;
	cvt.u32.u16 	%r4127, %rs685;
	st.local.u32 	[%rd1480+16], %r4127;
	cvt.rn.f64.u16 	%fd1789, %rs687;
	mul.f64 	%fd1790, %fd1789, 0d3FD322D0E5604189;
	cvt.rn.f64.u16 	%fd1791, %rs686;
	fma.rn.f64 	%fd1792, %fd1791, 0d3FE2C8B439581062, %fd1790;
	cvt.rn.f64.u16 	%fd1793, %rs685;
	fma.rn.f64 	%fd1794, %fd1793, 0d3FBD2F1A9FBE76C9, %fd1792;
	cvt.rzi.u32.f64 	%r4128, %fd1794;
	add.s64 	%rd1491, %rd5, %rd1486;
	st.local.u8 	[%rd1491+4], %r4128;
	add.s32 	%r8089, %r8062, 5;
	setp.eq.s32 	%p375, %r454, 5;
	@%p375 bra 	$L__BB0_222;
	ld.param.u32 	%r7469, [_Z21render_braille_kernelPKhjjjiiiihhPhS1_S1__param_3];
	mul.lo.s32 	%r4130, %r462, %r7469;
	cvt.u64.u32 	%rd1493, %r4130;
	add.s64 	%rd1494, %rd1493, %rd1472;
	add.s64 	%rd1495, %rd50, %rd1494;
	ld.global.u8 	%rs688, [%rd1495];
	ld.global.u8 	%rs689, [%rd1495+1];
	ld.global.u8 	%rs690, [%rd1495+2];
	cvt.u32.u16 	%r4131, %rs690;
	mul.wide.u32 	%rd1497, %r8062, 4;
	add.s64 	%rd1498, %rd2, %rd1497;
	st.local.u32 	[%rd1498+20], %r4131;
	cvt.u32.u16 	%r4132, %rs689;
	add.s64 	%rd1499, %rd3, %rd1497;
	st.local.u32 	[%rd1499+20], %r4132;
	cvt.u32.u16 	%r4133, %rs688;
	add.s64 	%rd1500, %rd4, %rd1497;
	st.local.u32 	[%rd1500+20], %r4133;
	cvt.rn.f64.u16 	%fd1795, %rs690;
	mul.f64 	%fd1796, %fd1795, 0d3FD322D0E5604189;
	cvt.rn.f64.u16 	%fd1797, %rs689;
	fma.rn.f64 	%fd1798, %fd1797, 0d3FE2C8B439581062, %fd1796;
	cvt.rn.f64.u16 	%fd1799, %rs688;
	fma.rn.f64 	%fd1800, %fd1799, 0d3FBD2F1A9FBE76C9, %fd1798;
	cvt.rzi.u32.f64 	%r4134, %fd1800;
	st.local.u8 	[%rd1491+5], %r4134;
	add.s32 	%r8089, %r8062, 6;
	setp.eq.s32 	%p376, %r454, 6;
	@%p376 bra 	$L__BB0_222;
	ld.param.u32 	%r7838, [_Z21render_braille_kernelPKhjjjiiiihhPhS1_S1__param_5];
	ld.param.u32 	%r7470, [_Z21render_braille_kernelPKhjjjiiiihhPhS1_S1__param_3];
	ld.param.u32 	%r7238, [_Z21render_braille_kernelPKhjjjiiiihhPhS1_S1__param_2];
	add.s32 	%r4135, %r461, %r7238;
	div.u32 	%r4136, %r4135, %r7838;
	max.s32 	%r4137, %r4136, 0;
	min.s32 	%r468, %r4137, %r456;
	mul.lo.s32 	%r4138, %r468, %r7470;
	cvt.u64.u32 	%rd1502, %r4138;
	cvt.s64.s32 	%rd1503, %r4073;
	add.s64 	%rd1504, %rd1502, %rd1503;
	add.s64 	%rd1505, %rd50, %rd1504;
	ld.global.u8 	%rs691, [%rd1505];
	ld.global.u8 	%rs692, [%rd1505+1];
	ld.global.u8 	%rs693, [%rd1505+2];
	cvt.u32.u16 	%r4140, %rs693;
	st.local.u32 	[%rd1498+24], %r4140;
	cvt.u32.u16 	%r4141, %rs692;
	st.local.u32 	[%rd1499+24], %r4141;
	cvt.u32.u16 	%r4142, %rs691;
	add.s64 	%rd52, %rd4, %rd1497;
	st.local.u32 	[%rd52+24], %r4142;
	cvt.rn.f64.u16 	%fd1801, %rs693;
	mul.f64 	%fd1802, %fd1801, 0d3FD322D0E5604189;
	cvt.rn.f64.u16 	%fd1803, %rs692;
	fma.rn.f64 	%fd1804, %fd1803, 0d3FE2C8B439581062, %fd1802;
	cvt.rn.f64.u16 	%fd1805, %rs691;
	fma.rn.f64 	%fd1806, %fd1805, 0d3FBD2F1A9FBE76C9, %fd1804;
	cvt.rzi.u32.f64 	%r4143, %fd1806;
	st.local.u8 	[%rd1491+6], %r4143;
	add.s32 	%r8089, %r8062, 7;
	setp.eq.s32 	%p377, %r454, 7;
	@%p377 bra 	$L__BB0_222;
	ld.param.u32 	%r7471, [_Z21render_braille_kernelPKhjjjiiiihhPhS1_S1__param_3];
	cvt.s64.s32 	%rd1510, %r4117;
	mul.lo.s32 	%r4145, %r468, %r7471;
	cvt.u64.u32 	%rd1511, %r4145;
	add.s64 	%rd1512, %rd1511, %rd1510;
	add.s64 	%rd1513, %rd50, %rd1512;
	ld.global.u8 	%rs694, [%rd1513];
	ld.global.u8 	%rs695, [%rd1513+1];
	ld.global.u8 	%rs696, [%rd1513+2];
	cvt.u32.u16 	%r4146, %rs696;
	st.local.u32 	[%rd1498+28], %r4146;
	cvt.u32.u16 	%r4147, %rs695;
	cvt.u64.u32 	%rd1514, %r8062;
	add.s64 	%rd1516, %rd3, %rd1497;
	st.local.u32 	[%rd1516+28], %r4147;
	cvt.u32.u16 	%r4148, %rs694;
	st.local.u32 	[%rd52+28], %r4148;
	cvt.rn.f64.u16 	%fd1807, %rs696;
	mul.f64 	%fd1808, %fd1807, 0d3FD322D0E5604189;
	cvt.rn.f64.u16 	%fd1809, %rs695;
	fma.rn.f64 	%fd1810, %fd1809, 0d3FE2C8B439581062, %fd1808;
	cvt.rn.f64.u16 	%fd1811, %rs694;
	fma.rn.f64 	%fd1812, %fd1811, 0d3FBD2F1A9FBE76C9, %fd1810;
	cvt.rzi.u32.f64 	%r4149, %fd1812;
	add.s64 	%rd1517, %rd5, %rd1514;
	st.local.u8 	[%rd1517+7], %r4149;
	add.s32 	%r8089, %r8062, 8;
$L__BB0_222:
	setp.gt.u32 	%p378, %r8089, 199;
	@%p378 bra 	$L__BB0_272;
	ld.param.u8 	%rs1520, [_Z21render_braille_kernelPKhjjjiiiihhPhS1_S1__param_8];
	setp.gt.u16 	%p379, %rs1520, 89;
	setp.lt.u16 	%p380, %rs1520, 50;
	selp.b32 	%r4150, 3, 2, %p380;
	selp.b32 	%r4151, 1, %r4150, %p379;
	xor.b32  	%r4152, %r4151, 3;
	mov.u32 	%r4153, %ctaid.y;
	mov.u32 	%r4154, %ntid.y;
	mov.u32 	%r4155, %tid.y;
	mad.lo.s32 	%r4156, %r4153, %r4154, %r4155;
	add.s32 	%r4157, %r4152, %r4156;
	setp.ge.s32 	%p381, %r4157, %r1758;
	or.pred  	%p382, %p4, %p381;
	mov.u32 	%r8064, %r8089;
	@%p382 bra 	$L__BB0_232;
	ld.param.u8 	%rs1521, [_Z21render_braille_kernelPKhjjjiiiihhPhS1_S1__param_8];
	ld.param.u32 	%r7839, [_Z21render_braille_kernelPKhjjjiiiihhPhS1_S1__param_5];
	ld.param.u32 	%r7718, [_Z21render_braille_kernelPKhjjjiiiihhPhS1_S1__param_4];
	ld.param.u32 	%r7472, [_Z21render_braille_kernelPKhjjjiiiihhPhS1_S1__param_3];
	ld.param.u32 	%r7239, [_Z21render_braille_kernelPKhjjjiiiihhPhS1_S1__param_2];
	ld.param.u32 	%r7117, [_Z21render_braille_kernelPKhjjjiiiihhPhS1_S1__param_1];
	ld.param.u64 	%rd3551, [_Z21render_braille_kernelPKhjjjiiiihhPhS1_S1__param_0];
	setp.gt.u16 	%p383, %rs1521, 89;
	setp.lt.u16 	%p384, %rs1521, 50;
	selp.b32 	%r4160, 3, 2, %p384;
	selp.b32 	%r4161, 1, %r4160, %p383;
	mov.u32 	%r4162, %ctaid.x;
	mov.u32 	%r4163, %ntid.x;
	mov.u32 	%r4164, %tid.x;
	mad.lo.s32 	%r4165, %r4162, %r4163, %r4164;
	sub.s32 	%r4166, %r4165, %r4161;
	sub.s32 	%r4167, 199, %r8089;
	min.u32 	%r4168, %r4167, 7;
	add.s32 	%r472, %r4168, 1;
	mad.lo.s32 	%r4169, %r7117, %r4166, %r7117;
	add.s32 	%r4170, %r4169, %r7117;
	shl.b32 	%r473, %r4170, 1;
	div.u32 	%r4171, %r473, %r7718;
	xor.b32  	%r4172, %r4161, 3;
	add.s32 	%r4177, %r4172, %r4156;
	mul.lo.s32 	%r4178, %r4177, %r7239;
	shl.b32 	%r4179, %r4178, 2;
	div.u32 	%r4180, %r4179, %r7839;
	max.s32 	%r4181, %r4171, 0;
	add.s32 	%r4182, %r7117, -1;
	min.s32 	%r474, %r4181, %r4182;
	max.s32 	%r4183, %r4180, 0;
	add.s32 	%r475, %r7239, -1;
	min.s32 	%r476, %r4183, %r475;
	mul.lo.s32 	%r4184, %r476, %r7472;
	cvt.u64.u32 	%rd1518, %r4184;
	shl.b32 	%r4185, %r474, 2;
	cvt.s64.s32 	%rd1519, %r4185;
	add.s64 	%rd1520, %rd1518, %rd1519;
	cvta.to.global.u64 	%rd53, %rd3551;
	add.s64 	%rd1521, %rd53, %rd1520;
	ld.global.u8 	%rs697, [%rd1521];
	ld.global.u8 	%rs698, [%rd1521+1];
	ld.global.u8 	%rs699, [%rd1521+2];
	cvt.u32.u16 	%r4186, %rs699;
	cvt.u64.u32 	%rd1522, %r8089;
	mul.wide.u32 	%rd1523, %r8089, 4;
	add.s64 	%rd1524, %rd2, %rd1523;
	st.local.u32 	[%rd1524], %r4186;
	cvt.u32.u16 	%r4187, %rs698;
	add.s64 	%rd1525, %rd3, %rd1523;
	st.local.u32 	[%rd1525], %r4187;
	cvt.u32.u16 	%r4188, %rs697;
	add.s64 	%rd1526, %rd4, %rd1523;
	st.local.u32 	[%rd1526], %r4188;
	cvt.rn.f64.u16 	%fd1813, %rs699;
	mul.f64 	%fd1814, %fd1813, 0d3FD322D0E5604189;
	cvt.rn.f64.u16 	%fd1815, %rs698;
	fma.rn.f64 	%fd1816, %fd1815, 0d3FE2C8B439581062, %fd1814;
	cvt.rn.f64.u16 	%fd1817, %rs697;
	fma.rn.f64 	%fd1818, %fd1817, 0d3FBD2F1A9FBE76C9, %fd1816;
	cvt.rzi.u32.f64 	%r4189, %fd1818;
	add.s64 	%rd1527, %rd5, %rd1522;
	st.local.u8 	[%rd1527], %r4189;
	setp.eq.s32 	%p385, %r8089, 199;
	mov.b32 	%r8064, 200;
	@%p385 bra 	$L__BB0_232;
	ld.param.u8 	%rs1522, [_Z21render_braille_kernelPKhjjjiiiihhPhS1_S1__param_8];
	ld.param.u32 	%r7840, [_Z21render_braille_kernelPKhjjjiiiihhPhS1_S1__param_5];
	ld.param.u32 	%r7473, [_Z21render_braille_kernelPKhjjjiiiihhPhS1_S1__param_3];
	ld.param.u32 	%r7240, [_Z21render_braille_kernelPKhjjjiiiihhPhS1_S1__param_2];
	setp.gt.u16 	%p386, %rs1522, 89;
	setp.lt.u16 	%p387, %rs1522, 50;
	selp.b32 	%r4190, 3, 2, %p387;
	selp.b32 	%r4191, 1, %r4190, %p386;
	xor.b32  	%r4192, %r4191, 3;
	add.s32 	%r4197, %r4192, %r4156;
	mul.lo.s32 	%r4198, %r4197, %r7240;
	shl.b32 	%r4199, %r4198, 2;
	add.s32 	%r477, %r4199, %r7240;
	div.u32 	%r4200, %r477, %r7840;
	max.s32 	%r4201, %r4200, 0;
	min.s32 	%r478, %r4201, %r475;
	mul.lo.s32 	%r4202, %r478, %r7473;
	cvt.u64.u32 	%rd1528, %r4202;
	add.s64 	%rd1530, %rd1528, %rd1519;
	add.s64 	%rd1531, %rd53, %rd1530;
	ld.global.u8 	%rs700, [%rd1531];
	ld.global.u8 	%rs701, [%rd1531+1];
	ld.global.u8 	%rs702, [%rd1531+2];
	cvt.u32.u16 	%r4204, %rs702;
	add.s64 	%rd1534, %rd2, %rd1523;
	st.local.u32 	[%rd1534+4], %r4204;
	cvt.u32.u16 	%r4205, %rs701;
	add.s64 	%rd1535, %rd3, %rd1523;
	st.local.u32 	[%rd1535+4], %r4205;
	cvt.u32.u16 	%r4206, %rs700;
	add.s64 	%rd1536, %rd4, %rd1523;
	st.local.u32 	[%rd1536+4], %r4206;
	cvt.rn.f64.u16 	%fd1819, %rs702;
	mul.f64 	%fd1820, %fd1819, 0d3FD322D0E5604189;
	cvt.rn.f64.u16 	%fd1821, %rs701;
	fma.rn.f64 	%fd1822, %fd1821, 0d3FE2C8B439581062, %fd1820;
	cvt.rn.f64.u16 	%fd1823, %rs700;
	fma.rn.f64 	%fd1824, %fd1823, 0d3FBD2F1A9FBE76C9, %fd1822;
	cvt.rzi.u32.f64 	%r4207, %fd1824;
	st.local.u8 	[%rd1527+1], %r4207;
	add.s32 	%r8064, %r8089, 2;
	setp.eq.s32 	%p388, %r472, 2;
	@%p388 bra 	$L__BB0_232;
	ld.param.u32 	%r7841, [_Z21render_braille_kernelPKhjjjiiiihhPhS1_S1__param_5];
	ld.param.u32 	%r7474, [_Z21render_braille_kernelPKhjjjiiiihhPhS1_S1__param_3];
	ld.param.u32 	%r7241, [_Z21render_braille_kernelPKhjjjiiiihhPhS1_S1__param_2];
	add.s32 	%r480, %r477, %r7241;
	div.u32 	%r4208, %r480, %r7841;
	max.s32 	%r4209, %r4208, 0;
	min.s32 	%r481, %r4209, %r475;
	mul.lo.s32 	%r4210, %r481, %r7474;
	cvt.u64.u32 	%rd1538, %r4210;
	add.s64 	%rd1540, %rd1538, %rd1519;
	add.s64 	%rd1541, %rd53, %rd1540;
	ld.global.u8 	%rs703, [%rd1541];
	ld.global.u8 	%rs704, [%rd1541+1];
	ld.global.u8 	%rs705, [%rd1541+2];
	cvt.u32.u16 	%r4212, %rs705;
	cvt.u64.u32 	%rd1542, %r8089;
	mul.wide.u32 	%rd1543, %r8089, 4;
	add.s64 	%rd1544, %rd2, %rd1543;
	st.local.u32 	[%rd1544+8], %r4212;
	cvt.u32.u16 	%r4213, %rs704;
	add.s64 	%rd1545, %rd3, %rd1543;
	st.local.u32 	[%rd1545+8], %r4213;
	cvt.u32.u16 	%r4214, %rs703;
	add.s64 	%rd1546, %rd4, %rd1543;
	st.local.u32 	[%rd1546+8], %r4214;
	cvt.rn.f64.u16 	%fd1825, %rs705;
	mul.f64 	%fd1826, %fd1825, 0d3FD322D0E5604189;
	cvt.rn.f64.u16 	%fd1827, %rs704;
	fma.rn.f64 	%fd1828, %fd1827, 0d3FE2C8B439581062, %fd1826;
	cvt.rn.f64.u16 	%fd1829, %rs703;
	fma.rn.f64 	%fd1830, %fd1829, 0d3FBD2F1A9FBE76C9, %fd1828;
	cvt.rzi.u32.f64 	%r4215, %fd1830;
	add.s64 	%rd1547, %rd5, %rd1542;
	st.local.u8 	[%rd1547+2], %r4215;
	add.s32 	%r8064, %r8089, 3;
	setp.eq.s32 	%p389, %r472, 3;
	@%p389 bra 	$L__BB0_232;
	ld.param.u32 	%r7719, [_Z21render_braille_kernelPKhjjjiiiihhPhS1_S1__param_4];
	ld.param.u32 	%r7475, [_Z21render_braille_kernelPKhjjjiiiihhPhS1_S1__param_3];
	ld.param.u32 	%r7118, [_Z21render_braille_kernelPKhjjjiiiihhPhS1_S1__param_1];
	add.s32 	%r4216, %r473, %r7118;
	div.u32 	%r4217, %r4216, %r7719;
	max.s32 	%r4218, %r4217, 0;
	add.s32 	%r4219, %r7118, -1;
	min.s32 	%r483, %r4218, %r4219;
	shl.b32 	%r4220, %r483, 2;
	cvt.s64.s32 	%rd1548, %r4220;
	mul.lo.s32 	%r4221, %r476, %r7475;
	cvt.u64.u32 	%rd1549, %r4221;
	add.s64 	%rd1550, %rd1549, %rd1548;
	add.s64 	%rd1551, %rd53, %rd1550;
	ld.global.u8 	%rs706, [%rd1551];
	ld.global.u8 	%rs707, [%rd1551+1];
	ld.global.u8 	%rs708, [%rd1551+2];
	cvt.u32.u16 	%r4222, %rs708;
	st.local.u32 	[%rd1544+12], %r4222;
	cvt.u32.u16 	%r4223, %rs707;
	add.s64 	%rd1555, %rd3, %rd1543;
	st.local.u32 	[%rd1555+12], %r4223;
	cvt.u32.u16 	%r4224, %rs706;
	add.s64 	%rd1556, %rd4, %rd1543;
	st.local.u32 	[%rd1556+12], %r4224;
	cvt.rn.f64.u16 	%fd1831, %rs708;
	mul.f64 	%fd1832, %fd1831, 0d3FD322D0E5604189;
	cvt.rn.f64.u16 	%fd1833, %rs707;
	fma.rn.f64 	%fd1834, %fd1833, 0d3FE2C8B439581062, %fd1832;
	cvt.rn.f64.u16 	%fd1835, %rs706;
	fma.rn.f64 	%fd1836, %fd1835, 0d3FBD2F1A9FBE76C9, %fd1834;
	cvt.rzi.u32.f64 	%r4225, %fd1836;
	st.local.u8 	[%rd1547+3], %r4225;
	add.s32 	%r8064, %r8089, 4;
	setp.eq.s32 	%p390, %r472, 4;
	@%p390 bra 	$L__BB0_232;
	ld.param.u32 	%r7476, [_Z21render_braille_kernelPKhjjjiiiihhPhS1_S1__param_3];
	mul.lo.s32 	%r4227, %r478, %r7476;
	cvt.u64.u32 	%rd1559, %r4227;
	add.s64 	%rd1560, %rd1559, %rd1548;
	add.s64 	%rd1561, %rd53, %rd1560;
	ld.global.u8 	%rs709, [%rd1561];
	ld.global.u8 	%rs710, [%rd1561+1];
	ld.global.u8 	%rs711, [%rd1561+2];
	cvt.u32.u16 	%r4228, %rs711;
	cvt.u64.u32 	%rd1562, %r8089;
	add.s64 	%rd1564, %rd2, %rd1543;
	st.local.u32 	[%rd1564+16], %r4228;
	cvt.u32.u16 	%r4229, %rs710;
	st.local.u32 	[%rd1555+16], %r4229;
	cvt.u32.u16 	%r4230, %rs709;
	st.local.u32 	[%rd1556+16], %r4230;
	cvt.rn.f64.u16 	%fd1837, %rs711;
	mul.f64 	%fd1838, %fd1837, 0d3FD322D0E5604189;
	cvt.rn.f64.u16 	%fd1839, %rs710;
	fma.rn.f64 	%fd1840, %fd1839, 0d3FE2C8B439581062, %fd1838;
	cvt.rn.f64.u16 	%fd1841, %rs709;
	fma.rn.f64 	%fd1842, %fd1841, 0d3FBD2F1A9FBE76C9, %fd1840;
	cvt.rzi.u32.f64 	%r4231, %fd1842;
	add.s64 	%rd1567, %rd5, %rd1562;
	st.local.u8 	[%rd1567+4], %r4231;
	add.s32 	%r8064, %r8089, 5;
	setp.eq.s32 	%p391, %r472, 5;
	@%p391 bra 	$L__BB0_232;
	ld.param.u32 	%r7477, [_Z21render_braille_kernelPKhjjjiiiihhPhS1_S1__param_3];
	mul.lo.s32 	%r4233, %r481, %r7477;
	cvt.u64.u32 	%rd1569, %r4233;
	add.s64 	%rd1570, %rd1569, %rd1548;
	add.s64 	%rd1571, %rd53, %rd1570;
	ld.global.u8 	%rs712, [%rd1571];
	ld.global.u8 	%rs713, [%rd1571+1];
	ld.global.u8 	%rs714, [%rd1571+2];
	cvt.u32.u16 	%r4234, %rs714;
	mul.wide.u32 	%rd1573, %r8089, 4;
	add.s64 	%rd1574, %rd2, %rd1573;
	st.local.u32 	[%rd1574+20], %r4234;
	cvt.u32.u16 	%r4235, %rs713;
	add.s64 	%rd1575, %rd3, %rd1573;
	st.local.u32 	[%rd1575+20], %r4235;
	cvt.u32.u16 	%r4236, %rs712;
	add.s64 	%rd1576, %rd4, %rd1573;
	st.local.u32 	[%rd1576+20], %r4236;
	cvt.rn.f64.u16 	%fd1843, %rs714;
	mul.f64 	%fd1844, %fd1843, 0d3FD322D0E5604189;
	cvt.rn.f64.u16 	%fd1845, %rs713;
	fma.rn.f64 	%fd1846, %fd1845, 0d3FE2C8B439581062, %fd1844;
	cvt.rn.f64.u16 	%fd1847, %rs712;
	fma.rn.f64 	%fd1848, %fd1847, 0d3FBD2F1A9FBE76C9, %fd1846;
	cvt.rzi.u32.f64 	%r4237, %fd1848;
	st.local.u8 	[%rd1567+5], %r4237;
	add.s32 	%r8064, %r8089, 6;
	setp.eq.s32 	%p392, %r472, 6;
	@%p392 bra 	$L__BB0_232;
	ld.param.u32 	%r7842, [_Z21render_braille_kernelPKhjjjiiiihhPhS1_S1__param_5];
	ld.param.u32 	%r7478, [_Z21render_braille_kernelPKhjjjiiiihhPhS1_S1__param_3];
	ld.param.u32 	%r7242, [_Z21render_braille_kernelPKhjjjiiiihhPhS1_S1__param_2];
	add.s32 	%r4238, %r480, %r7242;
	div.u32 	%r4239, %r4238, %r7842;
	max.s32 	%r4240, %r4239, 0;
	min.s32 	%r487, %r4240, %r475;
	mul.lo.s32 	%r4241, %r487, %r7478;
	cvt.u64.u32 	%rd1578, %r4241;
	cvt.s64.s32 	%rd1579, %r4185;
	add.s64 	%rd1580, %rd1578, %rd1579;
	add.s64 	%rd1581, %rd53, %rd1580;
	ld.global.u8 	%rs715, [%rd1581];
	ld.global.u8 	%rs716, [%rd1581+1];
	ld.global.u8 	%rs717, [%rd1581+2];
	cvt.u32.u16 	%r4243, %rs717;
	st.local.u32 	[%rd1574+24], %r4243;
	cvt.u32.u16 	%r4244, %rs716;
	st.local.u32 	[%rd1575+24], %r4244;
	cvt.u32.u16 	%r4245, %rs715;
	add.s64 	%rd1585, %rd4, %rd1573;
	st.local.u32 	[%rd1585+24], %r4245;
	cvt.rn.f64.u16 	%fd1849, %rs717;
	mul.f64 	%fd1850, %fd1849, 0d3FD322D0E5604189;
	cvt.rn.f64.u16 	%fd1851, %rs716;
	fma.rn.f64 	%fd1852, %fd1851, 0d3FE2C8B439581062, %fd1850;
	cvt.rn.f64.u16 	%fd1853, %rs715;
	fma.rn.f64 	%fd1854, %fd1853, 0d3FBD2F1A9FBE76C9, %fd1852;
	cvt.rzi.u32.f64 	%r4246, %fd1854;
	st.local.u8 	[%rd1567+6], %r4246;
	add.s32 	%r8064, %r8089, 7;
	setp.eq.s32 	%p393, %r472, 7;
	@%p393 bra 	$L__BB0_232;
	ld.param.u32 	%r7479, [_Z21render_braille_kernelPKhjjjiiiihhPhS1_S1__param_3];
	cvt.s64.s32 	%rd1586, %r4220;
	mul.lo.s32 	%r4248, %r487, %r7479;
	cvt.u64.u32 	%rd1587, %r4248;
	add.s64 	%rd1588, %rd1587, %rd1586;
	add.s64 	%rd1589, %rd53, %rd1588;
	ld.global.u8 	%rs718, [%rd1589];
	ld.global.u8 	%rs719, [%rd1589+1];
	ld.global.u8 	%rs720, [%rd1589+2];
	cvt.u32.u16 	%r4249, %rs720;
	st.local.u32 	[%rd1574+28], %r4249;
	cvt.u32.u16 	%r4250, %rs719;
	add.s64 	%rd1591, %rd3, %rd1573;
	st.local.u32 	[%rd1591+28], %r4250;
	cvt.u32.u16 	%r4251, %rs718;
	st.local.u32 	[%rd1585+28], %r4251;
	cvt.rn.f64.u16 	%fd1855, %rs720;
	mul.f64 	%fd1856, %fd1855, 0d3FD322D0E5604189;
	cvt.rn.f64.u16 	%fd1857, %rs719;
	fma.rn.f64 	%fd1858, %fd1857, 0d3FE2C8B439581062, %fd1856;
	cvt.rn.f64.u16 	%fd1859, %rs718;
	fma.rn.f64 	%fd1860, %fd1859, 0d3FBD2F1A9FBE76C9, %fd1858;
	cvt.rzi.u32.f64 	%r4252, %fd1860;
	st.local.u8 	[%rd1567+7], %r4252;
	add.s32 	%r8064, %r8089, 8;
$L__BB0_232:
	setp.gt.u32 	%p394, %r8064, 199;
	mov.u32 	%r8089, %r8064;
	@%p394 bra 	$L__BB0_272;
	ld.param.u8 	%rs1523, [_Z21render_braille_kernelPKhjjjiiiihhPhS1_S1__param_8];
	ld.param.u32 	%r7958, [_Z21render_braille_kernelPKhjjjiiiihhPhS1_S1__param_6];
	setp.gt.u16 	%p395, %rs1523, 89;
	setp.lt.u16 	%p396, %rs1523, 50;
	selp.b32 	%r4253, 3, 2, %p396;
	selp.b32 	%r4254, 1, %r4253, %p395;
	xor.b32  	%r4255, %r4254, 3;
	mov.u32 	%r4256, %ctaid.y;
	mov.u32 	%r4257, %ntid.y;
	mov.u32 	%r4258, %tid.y;
	mad.lo.s32 	%r4259, %r4256, %r4257, %r4258;
	add.s32 	%r4260, %r4255, %r4259;
	setp.ge.s32 	%p397, %r4260, %r1758;
	mov.u32 	%r4262, %ctaid.x;
	mov.u32 	%r4263, %ntid.x;
	mov.u32 	%r4264, %tid.x;
	mad.lo.s32 	%r4265, %r4262, %r4263, %r4264;
	add.s32 	%r4266, %r4255, %r4265;
	setp.lt.s32 	%p398, %r4266, 0;
	setp.ge.s32 	%p399, %r4266, %r7958;
	or.pred  	%p400, %p399, %p397;
	or.pred  	%p401, %p400, %p398;
	mov.u32 	%r8089, %r8064;
	@%p401 bra 	$L__BB0_242;
	ld.param.u8 	%rs1524, [_Z21render_braille_kernelPKhjjjiiiihhPhS1_S1__param_8];
	ld.param.u32 	%r7843, [_Z21render_braille_kernelPKhjjjiiiihhPhS1_S1__param_5];
	ld.param.u32 	%r7720, [_Z21render_braille_kernelPKhjjjiiiihhPhS1_S1__param_4];
	ld.param.u32 	%r7480, [_Z21render_braille_kernelPKhjjjiiiihhPhS1_S1__param_3];
	ld.param.u32 	%r7243, [_Z21render_braille_kernelPKhjjjiiiihhPhS1_S1__param_2];
	ld.param.u32 	%r7119, [_Z21render_braille_kernelPKhjjjiiiihhPhS1_S1__param_1];
	ld.param.u64 	%rd3552, [_Z21render_braille_kernelPKhjjjiiiihhPhS1_S1__param_0];
	setp.gt.u16 	%p402, %rs1524, 89;
	setp.lt.u16 	%p403, %rs1524, 50;
	selp.b32 	%r4268, 3, 2, %p403;
	selp.b32 	%r4269, 1, %r4268, %p402;
	xor.b32  	%r4270, %r4269, 3;
	add.s32 	%r4275, %r4270, %r4265;
	sub.s32 	%r4276, 199, %r8064;
	min.u32 	%r4277, %r4276, 7;
	add.s32 	%r491, %r4277, 1;
	mul.lo.s32 	%r4278, %r4275, %r7119;
	shl.b32 	%r4279, %r4278, 1;
	div.u32 	%r4280, %r4279, %r7720;
	add.s32 	%r4285, %r4270, %r4259;
	mul.lo.s32 	%r4286, %r4285, %r7243;
	shl.b32 	%r4287, %r4286, 2;
	div.u32 	%r4288, %r4287, %r7843;
	max.s32 	%r4289, %r4280, 0;
	add.s32 	%r4290, %r7119, -1;
	min.s32 	%r492, %r4289, %r4290;
	max.s32 	%r4291, %r4288, 0;
	add.s32 	%r493, %r7243, -1;
	min.s32 	%r494, %r4291, %r493;
	mul.lo.s32 	%r4292, %r494, %r7480;
	cvt.u64.u32 	%rd1593, %r4292;
	shl.b32 	%r4293, %r492, 2;
	cvt.s64.s32 	%rd1594, %r4293;
	add.s64 	%rd1595, %rd1593, %rd1594;
	cvta.to.global.u64 	%rd56, %rd3552;
	add.s64 	%rd1596, %rd56, %rd1595;
	ld.global.u8 	%rs721, [%rd1596];
	ld.global.u8 	%rs722, [%rd1596+1];
	ld.global.u8 	%rs723, [%rd1596+2];
	cvt.u32.u16 	%r4294, %rs723;
	cvt.u64.u32 	%rd1597, %r8064;
	mul.wide.u32 	%rd1598, %r8064, 4;
	add.s64 	%rd1599, %rd2, %rd1598;
	st.local.u32 	[%rd1599], %r4294;
	cvt.u32.u16 	%r4295, %rs722;
	add.s64 	%rd1600, %rd3, %rd1598;
	st.local.u32 	[%rd1600], %r4295;
	cvt.u32.u16 	%r4296, %rs721;
	add.s64 	%rd1601, %rd4, %rd1598;
	st.local.u32 	[%rd1601], %r4296;
	cvt.rn.f64.u16 	%fd1861, %rs723;
	mul.f64 	%fd1862, %fd1861, 0d3FD322D0E5604189;
	cvt.rn.f64.u16 	%fd1863, %rs722;
	fma.rn.f64 	%fd1864, %fd1863, 0d3FE2C8B439581062, %fd1862;
	cvt.rn.f64.u16 	%fd1865, %rs721;
	fma.rn.f64 	%fd1866, %fd1865, 0d3FBD2F1A9FBE76C9, %fd1864;
	cvt.rzi.u32.f64 	%r4297, %fd1866;
	add.s64 	%rd1602, %rd5, %rd1597;
	st.local.u8 	[%rd1602], %r4297;
	setp.eq.s32 	%p404, %r8064, 199;
	mov.b32 	%r8089, 200;
	@%p404 bra 	$L__BB0_242;
	ld.param.u8 	%rs1525, [_Z21render_braille_kernelPKhjjjiiiihhPhS1_S1__param_8];
	ld.param.u32 	%r7844, [_Z21render_braille_kernelPKhjjjiiiihhPhS1_S1__param_5];
	ld.param.u32 	%r7481, [_Z21render_braille_kernelPKhjjjiiiihhPhS1_S1__param_3];
	ld.param.u32 	%r7244, [_Z21render_braille_kernelPKhjjjiiiihhPhS1_S1__param_2];
	setp.gt.u16 	%p405, %rs1525, 89;
	setp.lt.u16 	%p406, %rs1525, 50;
	selp.b32 	%r4298, 3, 2, %p406;
	selp.b32 	%r4299, 1, %r4298, %p405;
	xor.b32  	%r4300, %r4299, 3;
	add.s32 	%r4305, %r4300, %r4259;
	mul.lo.s32 	%r4306, %r4305, %r7244;
	shl.b32 	%r4307, %r4306, 2;
	add.s32 	%r495, %r4307, %r7244;
	div.u32 	%r4308, %r495, %r7844;
	max.s32 	%r4309, %r4308, 0;
	min.s32 	%r496, %r4309, %r493;
	mul.lo.s32 	%r4310, %r496, %r7481;
	cvt.u64.u32 	%rd1603, %r4310;
	add.s64 	%rd1605, %rd1603, %rd1594;
	add.s64 	%rd1606, %rd56, %rd1605;
	ld.global.u8 	%rs724, [%rd1606];
	ld.global.u8 	%rs725, [%rd1606+1];
	ld.global.u8 	%rs726, [%rd1606+2];
	cvt.u32.u16 	%r4312, %rs726;
	st.local.u32 	[%rd1599+4], %r4312;
	cvt.u32.u16 	%r4313, %rs725;
	add.s64 	%rd1610, %rd3, %rd1598;
	st.local.u32 	[%rd1610+4], %r4313;
	cvt.u32.u16 	%r4314, %rs724;
	add.s64 	%rd1611, %rd4, %rd1598;
	st.local.u32 	[%rd1611+4], %r4314;
	cvt.rn.f64.u16 	%fd1867, %rs726;
	mul.f64 	%fd1868, %fd1867, 0d3FD322D0E5604189;
	cvt.rn.f64.u16 	%fd1869, %rs725;
	fma.rn.f64 	%fd1870, %fd1869, 0d3FE2C8B439581062, %fd1868;
	cvt.rn.f64.u16 	%fd1871, %rs724;
	fma.rn.f64 	%fd1872, %fd1871, 0d3FBD2F1A9FBE76C9, %fd1870;
	cvt.rzi.u32.f64 	%r4315, %fd1872;
	st.local.u8 	[%rd1602+1], %r4315;
	add.s32 	%r8089, %r8064, 2;
	setp.eq.s32 	%p407, %r491, 2;
	@%p407 bra 	$L__BB0_242;
	ld.param.u32 	%r7845, [_Z21render_braille_kernelPKhjjjiiiihhPhS1_S1__param_5];
	ld.param.u32 	%r7482, [_Z21render_braille_kernelPKhjjjiiiihhPhS1_S1__param_3];
	ld.param.u32 	%r7245, [_Z21render_braille_kernelPKhjjjiiiihhPhS1_S1__param_2];
	add.s32 	%r498, %r495, %r7245;
	div.u32 	%r4316, %r498, %r7845;
	max.s32 	%r4317, %r4316, 0;
	min.s32 	%r499, %r4317, %r493;
	mul.lo.s32 	%r4318, %r499, %r7482;
	cvt.u64.u32 	%rd1613, %r4318;
	cvt.s64.s32 	%rd1614, %r4293;
	add.s64 	%rd1615, %rd1613, %rd1614;
	add.s64 	%rd1616, %rd56, %rd1615;
	ld.global.u8 	%rs727, [%rd1616];
	ld.global.u8 	%rs728, [%rd1616+1];
	ld.global.u8 	%rs729, [%rd1616+2];
	cvt.u32.u16 	%r4320, %rs729;
	cvt.u64.u32 	%rd1617, %r8064;
	mul.wide.u32 	%rd1618, %r8064, 4;
	add.s64 	%rd1619, %rd2, %rd1618;
	st.local.u32 	[%rd1619+8], %r4320;
	cvt.u32.u16 	%r4321, %rs728;
	add.s64 	%rd1620, %rd3, %rd1618;
	st.local.u32 	[%rd1620+8], %r4321;
	cvt.u32.u16 	%r4322, %rs727;
	add.s64 	%rd1621, %rd4, %rd1618;
	st.local.u32 	[%rd1621+8], %r4322;
	cvt.rn.f64.u16 	%fd1873, %rs729;
	mul.f64 	%fd1874, %fd1873, 0d3FD322D0E5604189;
	cvt.rn.f64.u16 	%fd1875, %rs728;
	fma.rn.f64 	%fd1876, %fd1875, 0d3FE2C8B439581062, %fd1874;
	cvt.rn.f64.u16 	%fd1877, %rs727;
	fma.rn.f64 	%fd1878, %fd1877, 0d3FBD2F1A9FBE76C9, %fd1876;
	cvt.rzi.u32.f64 	%r4323, %fd1878;
	add.s64 	%rd1622, %rd5, %rd1617;
	st.local.u8 	[%rd1622+2], %r4323;
	add.s32 	%r8089, %r8064, 3;
	setp.eq.s32 	%p408, %r491, 3;
	@%p408 bra 	$L__BB0_242;
	ld.param.u8 	%rs1526, [_Z21render_braille_kernelPKhjjjiiiihhPhS1_S1__param_8];
	ld.param.u32 	%r7721, [_Z21render_braille_kernelPKhjjjiiiihhPhS1_S1__param_4];
	ld.param.u32 	%r7483, [_Z21render_braille_kernelPKhjjjiiiihhPhS1_S1__param_3];
	ld.param.u32 	%r7120, [_Z21render_braille_kernelPKhjjjiiiihhPhS1_S1__param_1];
	setp.gt.u16 	%p409, %rs1526, 89;
	setp.lt.u16 	%p410, %rs1526, 50;
	selp.b32 	%r4324, 3, 2, %p410;
	selp.b32 	%r4325, 1, %r4324, %p409;
	xor.b32  	%r4326, %r4325, 3;
	mov.u32 	%r4327, %ctaid.x;
	mov.u32 	%r4328, %ntid.x;
	mov.u32 	%r4329, %tid.x;
	mad.lo.s32 	%r4330, %r4327, %r4328, %r4329;
	add.s32 	%r4331, %r4326, %r4330;
	mul.lo.s32 	%r4332, %r4331, %r7120;
	shl.b32 	%r4333, %r4332, 1;
	add.s32 	%r4334, %r4333, %r7120;
	div.u32 	%r4335, %r4334, %r7721;
	max.s32 	%r4336, %r4335, 0;
	add.s32 	%r4337, %r7120, -1;
	min.s32 	%r501, %r4336, %r4337;
	shl.b32 	%r4338, %r501, 2;
	cvt.s64.s32 	%rd1623, %r4338;
	mul.lo.s32 	%r4339, %r494, %r7483;
	cvt.u64.u32 	%rd1624, %r4339;
	add.s64 	%rd1625, %rd1624, %rd1623;
	add.s64 	%rd1626, %rd56, %rd1625;
	ld.global.u8 	%rs730, [%rd1626];
	ld.global.u8 	%rs731, [%rd1626+1];
	ld.global.u8 	%rs732, [%rd1626+2];
	cvt.u32.u16 	%r4340, %rs732;
	st.local.u32 	[%rd1619+12], %r4340;
	cvt.u32.u16 	%r4341, %rs731;
	add.s64 	%rd1630, %rd3, %rd1618;
	st.local.u32 	[%rd1630+12], %r4341;
	cvt.u32.u16 	%r4342, %rs730;
	add.s64 	%rd1631, %rd4, %rd1618;
	st.local.u32 	[%rd1631+12], %r4342;
	cvt.rn.f64.u16 	%fd1879, %rs732;
	mul.f64 	%fd1880, %fd1879, 0d3FD322D0E5604189;
	cvt.rn.f64.u16 	%fd1881, %rs731;
	fma.rn.f64 	%fd1882, %fd1881, 0d3FE2C8B439581062, %fd1880;
	cvt.rn.f64.u16 	%fd1883, %rs730;
	fma.rn.f64 	%fd1884, %fd1883, 0d3FBD2F1A9FBE76C9, %fd1882;
	cvt.rzi.u32.f64 	%r4343, %fd1884;
	st.local.u8 	[%rd1622+3], %r4343;
	add.s32 	%r8089, %r8064, 4;
	setp.eq.s32 	%p411, %r491, 4;
	@%p411 bra 	$L__BB0_242;
	ld.param.u32 	%r7484, [_Z21render_braille_kernelPKhjjjiiiihhPhS1_S1__param_3];
	mul.lo.s32 	%r4345, %r496, %r7484;
	cvt.u64.u32 	%rd1634, %r4345;
	add.s64 	%rd1635, %rd1634, %rd1623;
	add.s64 	%rd1636, %rd56, %rd1635;
	ld.global.u8 	%rs733, [%rd1636];
	ld.global.u8 	%rs734, [%rd1636+1];
	ld.global.u8 	%rs735, [%rd1636+2];
	cvt.u32.u16 	%r4346, %rs735;
	cvt.u64.u32 	%rd1637, %r8064;
	add.s64 	%rd1639, %rd2, %rd1618;
	st.local.u32 	[%rd1639+16], %r4346;
	cvt.u32.u16 	%r4347, %rs734;
	st.local.u32 	[%rd1630+16], %r4347;
	cvt.u32.u16 	%r4348, %rs733;
	st.local.u32 	[%rd1631+16], %r4348;
	cvt.rn.f64.u16 	%fd1885, %rs735;
	mul.f64 	%fd1886, %fd1885, 0d3FD322D0E5604189;
	cvt.rn.f64.u16 	%fd1887, %rs734;
	fma.rn.f64 	%fd1888, %fd1887, 0d3FE2C8B439581062, %fd1886;
	cvt.rn.f64.u16 	%fd1889, %rs733;
	fma.rn.f64 	%fd1890, %fd1889, 0d3FBD2F1A9FBE76C9, %fd1888;
	cvt.rzi.u32.f64 	%r4349, %fd1890;
	add.s64 	%rd1642, %rd5, %rd1637;
	st.local.u8 	[%rd1642+4], %r4349;
	add.s32 	%r8089, %r8064, 5;
	setp.eq.s32 	%p412, %r491, 5;
	@%p412 bra 	$L__BB0_242;
	ld.param.u32 	%r7485, [_Z21render_braille_kernelPKhjjjiiiihhPhS1_S1__param_3];
	mul.lo.s32 	%r4351, %r499, %r7485;
	cvt.u64.u32 	%rd1644, %r4351;
	add.s64 	%rd1645, %rd1644, %rd1623;
	add.s64 	%rd1646, %rd56, %rd1645;
	ld.global.u8 	%rs736, [%rd1646];
	ld.global.u8 	%rs737, [%rd1646+1];
	ld.global.u8 	%rs738, [%rd1646+2];
	cvt.u32.u16 	%r4352, %rs738;
	mul.wide.u32 	%rd1648, %r8064, 4;
	add.s64 	%rd1649, %rd2, %rd1648;
	st.local.u32 	[%rd1649+20], %r4352;
	cvt.u32.u16 	%r4353, %rs737;
	add.s64 	%rd1650, %rd3, %rd1648;
	st.local.u32 	[%rd1650+20], %r4353;
	cvt.u32.u16 	%r4354, %rs736;
	add.s64 	%rd1651, %rd4, %rd1648;
	st.local.u32 	[%rd1651+20], %r4354;
	cvt.rn.f64.u16 	%fd1891, %rs738;
	mul.f64 	%fd1892, %fd1891, 0d3FD322D0E5604189;
	cvt.rn.f64.u16 	%fd1893, %rs737;
	fma.rn.f64 	%fd1894, %fd1893, 0d3FE2C8B439581062, %fd1892;
	cvt.rn.f64.u16 	%fd1895, %rs736;
	fma.rn.f64 	%fd1896, %fd1895, 0d3FBD2F1A9FBE76C9, %fd1894;
	cvt.rzi.u32.f64 	%r4355, %fd1896;
	st.local.u8 	[%rd1642+5], %r4355;
	add.s32 	%r8089, %r8064, 6;
	setp.eq.s32 	%p413, %r491, 6;
	@%p413 bra 	$L__BB0_242;
	ld.param.u32 	%r7846, [_Z21render_braille_kernelPKhjjjiiiihhPhS1_S1__param_5];
	ld.param.u32 	%r7486, [_Z21render_braille_kernelPKhjjjiiiihhPhS1_S1__param_3];
	ld.param.u32 	%r7246, [_Z21render_braille_kernelPKhjjjiiiihhPhS1_S1__param_2];
	add.s32 	%r4356, %r498, %r7246;
	div.u32 	%r4357, %r4356, %r7846;
	max.s32 	%r4358, %r4357, 0;
	min.s32 	%r505, %r4358, %r493;
	mul.lo.s32 	%r4359, %r505, %r7486;
	cvt.u64.u32 	%rd1653, %r4359;
	cvt.s64.s32 	%rd1654, %r4293;
	add.s64 	%rd1655, %rd1653, %rd1654;
	add.s64 	%rd1656, %rd56, %rd1655;
	ld.global.u8 	%rs739, [%rd1656];
	ld.global.u8 	%rs740, [%rd1656+1];
	ld.global.u8 	%rs741, [%rd1656+2];
	cvt.u32.u16 	%r4361, %rs741;
	st.local.u32 	[%rd1649+24], %r4361;
	cvt.u32.u16 	%r4362, %rs740;
	st.local.u32 	[%rd1650+24], %r4362;
	cvt.u32.u16 	%r4363, %rs739;
	add.s64 	%rd1660, %rd4, %rd1648;
	st.local.u32 	[%rd1660+24], %r4363;
	cvt.rn.f64.u16 	%fd1897, %rs741;
	mul.f64 	%fd1898, %fd1897, 0d3FD322D0E5604189;
	cvt.rn.f64.u16 	%fd1899, %rs740;
	fma.rn.f64 	%fd1900, %fd1899, 0d3FE2C8B439581062, %fd1898;
	cvt.rn.f64.u16 	%fd1901, %rs739;
	fma.rn.f64 	%fd1902, %fd1901, 0d3FBD2F1A9FBE76C9, %fd1900;
	cvt.rzi.u32.f64 	%r4364, %fd1902;
	st.local.u8 	[%rd1642+6], %r4364;
	add.s32 	%r8089, %r8064, 7;
	setp.eq.s32 	%p414, %r491, 7;
	@%p414 bra 	$L__BB0_242;
	ld.param.u32 	%r7487, [_Z21render_braille_kernelPKhjjjiiiihhPhS1_S1__param_3];
	cvt.s64.s32 	%rd1661, %r4338;
	mul.lo.s32 	%r4366, %r505, %r7487;
	cvt.u64.u32 	%rd1662, %r4366;
	add.s64 	%rd1663, %rd1662, %rd1661;
	add.s64 	%rd1664, %rd56, %rd1663;
	ld.global.u8 	%rs742, [%rd1664];
	ld.global.u8 	%rs743, [%rd1664+1];
	ld.global.u8 	%rs744, [%rd1664+2];
	cvt.u32.u16 	%r4367, %rs744;
	add.s64 	%rd1666, %rd2, %rd1648;
	st.local.u32 	[%rd1666+28], %r4367;
	cvt.u32.u16 	%r4368, %rs743;
	st.local.u32 	[%rd1650+28], %r4368;
	cvt.u32.u16 	%r4369, %rs742;
	st.local.u32 	[%rd1660+28], %r4369;
	cvt.rn.f64.u16 	%fd1903, %rs744;
	mul.f64 	%fd1904, %fd1903, 0d3FD322D0E5604189;
	cvt.rn.f64.u16 	%fd1905, %rs743;
	fma.rn.f64 	%fd1906, %fd1905, 0d3FE2C8B439581062, %fd1904;
	cvt.rn.f64.u16 	%fd1907, %rs742;
	fma.rn.f64 	%fd1908, %fd1907, 0d3FBD2F1A9FBE76C9, %fd1906;
	cvt.rzi.u32.f64 	%r4370, %fd1908;
	st.local.u8 	[%rd1642+7], %r4370;
	add.s32 	%r8089, %r8064, 8;
$L__BB0_242:
	ld.param.u8 	%rs1527, [_Z21render_braille_kernelPKhjjjiiiihhPhS1_S1__param_8];
	setp.gt.u16 	%p415, %rs1527, 89;
	setp.lt.u16 	%p416, %rs1527, 50;
	selp.b32 	%r4371, 3, 2, %p416;
	selp.b32 	%r509, 1, %r4371, %p415;
	xor.b32  	%r4372, %r509, 3;
	setp.ge.u32 	%p417, %r4372, %r509;
	setp.gt.u32 	%p418, %r8089, 199;
	or.pred  	%p419, %p417, %p418;
	@%p419 bra 	$L__BB0_272;
	ld.param.u32 	%r7959, [_Z21render_braille_kernelPKhjjjiiiihhPhS1_S1__param_6];
	mov.u32 	%r4375, %ctaid.y;
	mov.u32 	%r4376, %ntid.y;
	mov.u32 	%r4377, %tid.y;
	mad.lo.s32 	%r4378, %r4375, %r4376, %r4377;
	add.s32 	%r4379, %r4372, %r4378;
	setp.ge.s32 	%p420, %r4379, %r1758;
	mov.u32 	%r4381, %ctaid.x;
	mov.u32 	%r4382, %ntid.x;
	mov.u32 	%r4383, %tid.x;
	mad.lo.s32 	%r4384, %r4381, %r4382, %r4383;
	sub.s32 	%r4385, %r4384, %r509;
	add.s32 	%r4386, %r4385, 4;
	setp.lt.s32 	%p421, %r4386, 0;
	setp.ge.s32 	%p422, %r4386, %r7959;
	or.pred  	%p423, %p422, %p420;
	or.pred  	%p424, %p423, %p421;
	mov.u32 	%r8066, %r8089;
	@%p424 bra 	$L__BB0_252;
	ld.param.u8 	%rs1528, [_Z21render_braille_kernelPKhjjjiiiihhPhS1_S1__param_8];
	ld.param.u32 	%r7847, [_Z21render_braille_kernelPKhjjjiiiihhPhS1_S1__param_5];
	ld.param.u32 	%r7722, [_Z21render_braille_kernelPKhjjjiiiihhPhS1_S1__param_4];
	ld.param.u32 	%r7488, [_Z21render_braille_kernelPKhjjjiiiihhPhS1_S1__param_3];
	ld.param.u32 	%r7247, [_Z21render_braille_kernelPKhjjjiiiihhPhS1_S1__param_2];
	ld.param.u32 	%r7121, [_Z21render_braille_kernelPKhjjjiiiihhPhS1_S1__param_1];
	ld.param.u64 	%rd3553, [_Z21render_braille_kernelPKhjjjiiiihhPhS1_S1__param_0];
	setp.gt.u16 	%p425, %rs1528, 89;
	setp.lt.u16 	%p426, %rs1528, 50;
	selp.b32 	%r4388, 3, 2, %p426;
	selp.b32 	%r4389, 1, %r4388, %p425;
	sub.s32 	%r4394, %r4384, %r4389;
	add.s32 	%r4395, %r4394, 4;
	sub.s32 	%r4396, 199, %r8089;
	min.u32 	%r4397, %r4396, 7;
	add.s32 	%r510, %r4397, 1;
	mul.lo.s32 	%r4398, %r4395, %r7121;
	shl.b32 	%r511, %r4398, 1;
	div.u32 	%r4399, %r511, %r7722;
	xor.b32  	%r4400, %r4389, 3;
	add.s32 	%r4405, %r4400, %r4378;
	mul.lo.s32 	%r4406, %r4405, %r7247;
	shl.b32 	%r4407, %r4406, 2;
	div.u32 	%r4408, %r4407, %r7847;
	max.s32 	%r4409, %r4399, 0;
	add.s32 	%r4410, %r7121, -1;
	min.s32 	%r512, %r4409, %r4410;
	max.s32 	%r4411, %r4408, 0;
	add.s32 	%r513, %r7247, -1;
	min.s32 	%r514, %r4411, %r513;
	mul.lo.s32 	%r4412, %r514, %r7488;
	cvt.u64.u32 	%rd1668, %r4412;
	shl.b32 	%r4413, %r512, 2;
	cvt.s64.s32 	%rd1669, %r4413;
	add.s64 	%rd1670, %rd1668, %rd1669;
	cvta.to.global.u64 	%rd59, %rd3553;
	add.s64 	%rd1671, %rd59, %rd1670;
	ld.global.u8 	%rs745, [%rd1671];
	ld.global.u8 	%rs746, [%rd1671+1];
	ld.global.u8 	%rs747, [%rd1671+2];
	cvt.u32.u16 	%r4414, %rs747;
	cvt.u64.u32 	%rd1672, %r8089;
	mul.wide.u32 	%rd1673, %r8089, 4;
	add.s64 	%rd1674, %rd2, %rd1673;
	st.local.u32 	[%rd1674], %r4414;
	cvt.u32.u16 	%r4415, %rs746;
	add.s64 	%rd1675, %rd3, %rd1673;
	st.local.u32 	[%rd1675], %r4415;
	cvt.u32.u16 	%r4416, %rs745;
	add.s64 	%rd1676, %rd4, %rd1673;
	st.local.u32 	[%rd1676], %r4416;
	cvt.rn.f64.u16 	%fd1909, %rs747;
	mul.f64 	%fd1910, %fd1909, 0d3FD322D0E5604189;
	cvt.rn.f64.u16 	%fd1911, %rs746;
	fma.rn.f64 	%fd1912, %fd1911, 0d3FE2C8B439581062, %fd1910;
	cvt.rn.f64.u16 	%fd1913, %rs745;
	fma.rn.f64 	%fd1914, %fd1913, 0d3FBD2F1A9FBE76C9, %fd1912;
	cvt.rzi.u32.f64 	%r4417, %fd1914;
	add.s64 	%rd1677, %rd5, %rd1672;
	st.local.u8 	[%rd1677], %r4417;
	setp.eq.s32 	%p427, %r8089, 199;
	mov.b32 	%r8066, 200;
	@%p427 bra 	$L__BB0_252;
	ld.param.u8 	%rs1529, [_Z21render_braille_kernelPKhjjjiiiihhPhS1_S1__param_8];
	ld.param.u32 	%r7848, [_Z21render_braille_kernelPKhjjjiiiihhPhS1_S1__param_5];
	ld.param.u32 	%r7489, [_Z21render_braille_kernelPKhjjjiiiihhPhS1_S1__param_3];
	ld.param.u32 	%r7248, [_Z21render_braille_kernelPKhjjjiiiihhPhS1_S1__param_2];
	setp.gt.u16 	%p428, %rs1529, 89;
	setp.lt.u16 	%p429, %rs1529, 50;
	selp.b32 	%r4418, 3, 2, %p429;
	selp.b32 	%r4419, 1, %r4418, %p428;
	xor.b32  	%r4420, %r4419, 3;
	add.s32 	%r4425, %r4420, %r4378;
	mul.lo.s32 	%r4426, %r4425, %r7248;
	shl.b32 	%r4427, %r4426, 2;
	add.s32 	%r515, %r4427, %r7248;
	div.u32 	%r4428, %r515, %r7848;
	max.s32 	%r4429, %r4428, 0;
	min.s32 	%r516, %r4429, %r513;
	mul.lo.s32 	%r4430, %r516, %r7489;
	cvt.u64.u32 	%rd1678, %r4430;
	add.s64 	%rd1680, %rd1678, %rd1669;
	add.s64 	%rd1681, %rd59, %rd1680;
	ld.global.u8 	%rs748, [%rd1681];
	ld.global.u8 	%rs749, [%rd1681+1];
	ld.global.u8 	%rs750, [%rd1681+2];
	cvt.u32.u16 	%r4432, %rs750;
	add.s64 	%rd1684, %rd2, %rd1673;
	st.local.u32 	[%rd1684+4], %r4432;
	cvt.u32.u16 	%r4433, %rs749;
	add.s64 	%rd1685, %rd3, %rd1673;
	st.local.u32 	[%rd1685+4], %r4433;
	cvt.u32.u16 	%r4434, %rs748;
	add.s64 	%rd1686, %rd4, %rd1673;
	st.local.u32 	[%rd1686+4], %r4434;
	cvt.rn.f64.u16 	%fd1915, %rs750;
	mul.f64 	%fd1916, %fd1915, 0d3FD322D0E5604189;
	cvt.rn.f64.u16 	%fd1917, %rs749;
	fma.rn.f64 	%fd1918, %fd1917, 0d3FE2C8B439581062, %fd1916;
	cvt.rn.f64.u16 	%fd1919, %rs748;
	fma.rn.f64 	%fd1920, %fd1919, 0d3FBD2F1A9FBE76C9, %fd1918;
	cvt.rzi.u32.f64 	%r4435, %fd1920;
	st.local.u8 	[%rd1677+1], %r4435;
	add.s32 	%r8066, %r8089, 2;
	setp.eq.s32 	%p430, %r510, 2;
	@%p430 bra 	$L__BB0_252;
	ld.param.u32 	%r7849, [_Z21render_braille_kernelPKhjjjiiiihhPhS1_S1__param_5];
	ld.param.u32 	%r7490, [_Z21render_braille_kernelPKhjjjiiiihhPhS1_S1__param_3];
	ld.param.u32 	%r7249, [_Z21render_braille_kernelPKhjjjiiiihhPhS1_S1__param_2];
	add.s32 	%r518, %r515, %r7249;
	div.u32 	%r4436, %r518, %r7849;
	max.s32 	%r4437, %r4436, 0;
	min.s32 	%r519, %r4437, %r513;
	mul.lo.s32 	%r4438, %r519, %r7490;
	cvt.u64.u32 	%rd1688, %r4438;
	add.s64 	%rd1690, %rd1688, %rd1669;
	add.s64 	%rd1691, %rd59, %rd1690;
	ld.global.u8 	%rs751, [%rd1691];
	ld.global.u8 	%rs752, [%rd1691+1];
	ld.global.u8 	%rs753, [%rd1691+2];
	cvt.u32.u16 	%r4440, %rs753;
	cvt.u64.u32 	%rd1692, %r8089;
	mul.wide.u32 	%rd1693, %r8089, 4;
	add.s64 	%rd1694, %rd2, %rd1693;
	st.local.u32 	[%rd1694+8], %r4440;
	cvt.u32.u16 	%r4441, %rs752;
	add.s64 	%rd1695, %rd3, %rd1693;
	st.local.u32 	[%rd1695+8], %r4441;
	cvt.u32.u16 	%r4442, %rs751;
	add.s64 	%rd1696, %rd4, %rd1693;
	st.local.u32 	[%rd1696+8], %r4442;
	cvt.rn.f64.u16 	%fd1921, %rs753;
	mul.f64 	%fd1922, %fd1921, 0d3FD322D0E5604189;
	cvt.rn.f64.u16 	%fd1923, %rs752;
	fma.rn.f64 	%fd1924, %fd1923, 0d3FE2C8B439581062, %fd1922;
	cvt.rn.f64.u16 	%fd1925, %rs751;
	fma.rn.f64 	%fd1926, %fd1925, 0d3FBD2F1A9FBE76C9, %fd1924;
	cvt.rzi.u32.f64 	%r4443, %fd1926;
	add.s64 	%rd1697, %rd5, %rd1692;
	st.local.u8 	[%rd1697+2], %r4443;
	add.s32 	%r8066, %r8089, 3;
	setp.eq.s32 	%p431, %r510, 3;
	@%p431 bra 	$L__BB0_252;
	ld.param.u32 	%r7723, [_Z21render_braille_kernelPKhjjjiiiihhPhS1_S1__param_4];
	ld.param.u32 	%r7491, [_Z21render_braille_kernelPKhjjjiiiihhPhS1_S1__param_3];
	ld.param.u32 	%r7122, [_Z21render_braille_kernelPKhjjjiiiihhPhS1_S1__param_1];
	add.s32 	%r4444, %r511, %r7122;
	div.u32 	%r4445, %r4444, %r7723;
	max.s32 	%r4446, %r4445, 0;
	add.s32 	%r4447, %r7122, -1;
	min.s32 	%r521, %r4446, %r4447;
	shl.b32 	%r4448, %r521, 2;
	cvt.s64.s32 	%rd1698, %r4448;
	mul.lo.s32 	%r4449, %r514, %r7491;
	cvt.u64.u32 	%rd1699, %r4449;
	add.s64 	%rd1700, %rd1699, %rd1698;
	add.s64 	%rd1701, %rd59, %rd1700;
	ld.global.u8 	%rs754, [%rd1701];
	ld.global.u8 	%rs755, [%rd1701+1];
	ld.global.u8 	%rs756, [%rd1701+2];
	cvt.u32.u16 	%r4450, %rs756;
	st.local.u32 	[%rd1694+12], %r4450;
	cvt.u32.u16 	%r4451, %rs755;
	add.s64 	%rd1705, %rd3, %rd1693;
	st.local.u32 	[%rd1705+12], %r4451;
	cvt.u32.u16 	%r4452, %rs754;
	add.s64 	%rd1706, %rd4, %rd1693;
	st.local.u32 	[%rd1706+12], %r4452;
	cvt.rn.f64.u16 	%fd1927, %rs756;
	mul.f64 	%fd1928, %fd1927, 0d3FD322D0E5604189;
	cvt.rn.f64.u16 	%fd1929, %rs755;
	fma.rn.f64 	%fd1930, %fd1929, 0d3FE2C8B439581062, %fd1928;
	cvt.rn.f64.u16 	%fd1931, %rs754;
	fma.rn.f64 	%fd1932, %fd1931, 0d3FBD2F1A9FBE76C9, %fd1930;
	cvt.rzi.u32.f64 	%r4453, %fd1932;
	st.local.u8 	[%rd1697+3], %r4453;
	add.s32 	%r8066, %r8089, 4;
	setp.eq.s32 	%p432, %r510, 4;
	@%p432 bra 	$L__BB0_252;
	ld.param.u32 	%r7492, [_Z21render_braille_kernelPKhjjjiiiihhPhS1_S1__param_3];
	mul.lo.s32 	%r4455, %r516, %r7492;
	cvt.u64.u32 	%rd1709, %r4455;
	add.s64 	%rd1710, %rd1709, %rd1698;
	add.s64 	%rd1711, %rd59, %rd1710;
	ld.global.u8 	%rs757, [%rd1711];
	ld.global.u8 	%rs758, [%rd1711+1];
	ld.global.u8 	%rs759, [%rd1711+2];
	cvt.u32.u16 	%r4456, %rs759;
	cvt.u64.u32 	%rd1712, %r8089;
	add.s64 	%rd1714, %rd2, %rd1693;
	st.local.u32 	[%rd1714+16], %r4456;
	cvt.u32.u16 	%r4457, %rs758;
	st.local.u32 	[%rd1705+16], %r4457;
	cvt.u32.u16 	%r4458, %rs757;
	st.local.u32 	[%rd1706+16], %r4458;
	cvt.rn.f64.u16 	%fd1933, %rs759;
	mul.f64 	%fd1934, %fd1933, 0d3FD322D0E5604189;
	cvt.rn.f64.u16 	%fd1935, %rs758;
	fma.rn.f64 	%fd1936, %fd1935, 0d3FE2C8B439581062, %fd1934;
	cvt.rn.f64.u16 	%fd1937, %rs757;
	fma.rn.f64 	%fd1938, %fd1937, 0d3FBD2F1A9FBE76C9, %fd1936;
	cvt.rzi.u32.f64 	%r4459, %fd1938;
	add.s64 	%rd1717, %rd5, %rd1712;
	st.local.u8 	[%rd1717+4], %r4459;
	add.s32 	%r8066, %r8089, 5;
	setp.eq.s32 	%p433, %r510, 5;
	@%p433 bra 	$L__BB0_252;
	ld.param.u32 	%r7493, [_Z21render_braille_kernelPKhjjjiiiihhPhS1_S1__param_3];
	mul.lo.s32 	%r4461, %r519, %r7493;
	cvt.u64.u32 	%rd1719, %r4461;
	add.s64 	%rd1720, %rd1719, %rd1698;
	add.s64 	%rd1721, %rd59, %rd1720;
	ld.global.u8 	%rs760, [%rd1721];
	ld.global.u8 	%rs761, [%rd1721+1];
	ld.global.u8 	%rs762, [%rd1721+2];
	cvt.u32.u16 	%r4462, %rs762;
	mul.wide.u32 	%rd1723, %r8089, 4;
	add.s64 	%rd1724, %rd2, %rd1723;
	st.local.u32 	[%rd1724+20], %r4462;
	cvt.u32.u16 	%r4463, %rs761;
	add.s64 	%rd1725, %rd3, %rd1723;
	st.local.u32 	[%rd1725+20], %r4463;
	cvt.u32.u16 	%r4464, %rs760;
	add.s64 	%rd1726, %rd4, %rd1723;
	st.local.u32 	[%rd1726+20], %r4464;
	cvt.rn.f64.u16 	%fd1939, %rs762;
	mul.f64 	%fd1940, %fd1939, 0d3FD322D0E5604189;
	cvt.rn.f64.u16 	%fd1941, %rs761;
	fma.rn.f64 	%fd1942, %fd1941, 0d3FE2C8B439581062, %fd1940;
	cvt.rn.f64.u16 	%fd1943, %rs760;
	fma.rn.f64 	%fd1944, %fd1943, 0d3FBD2F1A9FBE76C9, %fd1942;
	cvt.rzi.u32.f64 	%r4465, %fd1944;
	st.local.u8 	[%rd1717+5], %r4465;
	add.s32 	%r8066, %r8089, 6;
	setp.eq.s32 	%p434, %r510, 6;
	@%p434 bra 	$L__BB0_252;
	ld.param.u32 	%r7850, [_Z21render_braille_kernelPKhjjjiiiihhPhS1_S1__param_5];
	ld.param.u32 	%r7494, [_Z21render_braille_kernelPKhjjjiiiihhPhS1_S1__param_3];
	ld.param.u32 	%r7250, [_Z21render_braille_kernelPKhjjjiiiihhPhS1_S1__param_2];
	add.s32 	%r4466, %r518, %r7250;
	div.u32 	%r4467, %r4466, %r7850;
	max.s32 	%r4468, %r4467, 0;
	min.s32 	%r525, %r4468, %r513;
	mul.lo.s32 	%r4469, %r525, %r7494;
	cvt.u64.u32 	%rd1728, %r4469;
	cvt.s64.s32 	%rd1729, %r4413;
	add.s64 	%rd1730, %rd1728, %rd1729;
	add.s64 	%rd1731, %rd59, %rd1730;
	ld.global.u8 	%rs763, [%rd1731];
	ld.global.u8 	%rs764, [%rd1731+1];
	ld.global.u8 	%rs765, [%rd1731+2];
	cvt.u32.u16 	%r4471, %rs765;
	st.local.u32 	[%rd1724+24], %r4471;
	cvt.u32.u16 	%r4472, %rs764;
	st.local.u32 	[%rd1725+24], %r4472;
	cvt.u32.u16 	%r4473, %rs763;
	add.s64 	%rd1735, %rd4, %rd1723;
	st.local.u32 	[%rd1735+24], %r4473;
	cvt.rn.f64.u16 	%fd1945, %rs765;
	mul.f64 	%fd1946, %fd1945, 0d3FD322D0E5604189;
	cvt.rn.f64.u16 	%fd1947, %rs764;
	fma.rn.f64 	%fd1948, %fd1947, 0d3FE2C8B439581062, %fd1946;
	cvt.rn.f64.u16 	%fd1949, %rs763;
	fma.rn.f64 	%fd1950, %fd1949, 0d3FBD2F1A9FBE76C9, %fd1948;
	cvt.rzi.u32.f64 	%r4474, %fd1950;
	st.local.u8 	[%rd1717+6], %r4474;
	add.s32 	%r8066, %r8089, 7;
	setp.eq.s32 	%p435, %r510, 7;
	@%p435 bra 	$L__BB0_252;
	ld.param.u32 	%r7495, [_Z21render_braille_kernelPKhjjjiiiihhPhS1_S1__param_3];
	cvt.s64.s32 	%rd1736, %r4448;
	mul.lo.s32 	%r4476, %r525, %r7495;
	cvt.u64.u32 	%rd1737, %r4476;
	add.s64 	%rd1738, %rd1737, %rd1736;
	add.s64 	%rd1739, %rd59, %rd1738;
	ld.global.u8 	%rs766, [%rd1739];
	ld.global.u8 	%rs767, [%rd1739+1];
	ld.global.u8 	%rs768, [%rd1739+2];
	cvt.u32.u16 	%r4477, %rs768;
	add.s64 	%rd1741, %rd2, %rd1723;
	st.local.u32 	[%rd1741+28], %r4477;
	cvt.u32.u16 	%r4478, %rs767;
	st.local.u32 	[%rd1725+28], %r4478;
	cvt.u32.u16 	%r4479, %rs766;
	st.local.u32 	[%rd1735+28], %r4479;
	cvt.rn.f64.u16 	%fd1951, %rs768;
	mul.f64 	%fd1952, %fd1951, 0d3FD322D0E5604189;
	cvt.rn.f64.u16 	%fd1953, %rs767;
	fma.rn.f64 	%fd1954, %fd1953, 0d3FE2C8B439581062, %fd1952;
	cvt.rn.f64.u16 	%fd1955, %rs766;
	fma.rn.f64 	%fd1956, %fd1955, 0d3FBD2F1A9FBE76C9, %fd1954;
	cvt.rzi.u32.f64 	%r4480, %fd1956;
	st.local.u8 	[%rd1717+7], %r4480;
	add.s32 	%r8066, %r8089, 8;
$L__BB0_252:
	ld.param.u8 	%rs1530, [_Z21render_braille_kernelPKhjjjiiiihhPhS1_S1__param_8];
	setp.gt.u16 	%p436, %rs1530, 89;
	setp.lt.u16 	%p437, %rs1530, 50;
	selp.b32 	%r4481, 3, 2, %p437;
	selp.b32 	%r529, 1, %r4481, %p436;
	sub.s32 	%r4482, 4, %r529;
	setp.ge.u32 	%p438, %r4482, %r529;
	setp.gt.u32 	%p439, %r8066, 199;
	or.pred  	%p440, %p438, %p439;
	mov.u32 	%r8089, %r8066;
	@%p440 bra 	$L__BB0_272;
	ld.param.u32 	%r7960, [_Z21render_braille_kernelPKhjjjiiiihhPhS1_S1__param_6];
	xor.b32  	%r4484, %r529, 3;
	mov.u32 	%r4485, %ctaid.y;
	mov.u32 	%r4486, %ntid.y;
	mov.u32 	%r4487, %tid.y;
	mad.lo.s32 	%r4488, %r4485, %r4486, %r4487;
	add.s32 	%r4489, %r4484, %r4488;
	setp.ge.s32 	%p441, %r4489, %r1758;
	mov.u32 	%r4491, %ctaid.x;
	mov.u32 	%r4492, %ntid.x;
	mov.u32 	%r4493, %tid.x;
	mad.lo.s32 	%r4494, %r4491, %r4492, %r4493;
	sub.s32 	%r4495, %r4494, %r529;
	add.s32 	%r4496, %r4495, 5;
	setp.lt.s32 	%p442, %r4496, 0;
	setp.ge.s32 	%p443, %r4496, %r7960;
	or.pred  	%p444, %p443, %p441;
	or.pred  	%p445, %p444, %p442;
	mov.u32 	%r8067, %r8066;
	@%p445 bra 	$L__BB0_262;
	ld.param.u8 	%rs1531, [_Z21render_braille_kernelPKhjjjiiiihhPhS1_S1__param_8];
	ld.param.u32 	%r7851, [_Z21render_braille_kernelPKhjjjiiiihhPhS1_S1__param_5];
	ld.param.u32 	%r7724, [_Z21render_braille_kernelPKhjjjiiiihhPhS1_S1__param_4];
	ld.param.u32 	%r7496, [_Z21render_braille_kernelPKhjjjiiiihhPhS1_S1__param_3];
	ld.param.u32 	%r7251, [_Z21render_braille_kernelPKhjjjiiiihhPhS1_S1__param_2];
	ld.param.u32 	%r7123, [_Z21render_braille_kernelPKhjjjiiiihhPhS1_S1__param_1];
	ld.param.u64 	%rd3554, [_Z21render_braille_kernelPKhjjjiiiihhPhS1_S1__param_0];
	setp.gt.u16 	%p446, %rs1531, 89;
	setp.lt.u16 	%p447, %rs1531, 50;
	selp.b32 	%r4498, 3, 2, %p447;
	selp.b32 	%r4499, 1, %r4498, %p446;
	sub.s32 	%r4504, %r4494, %r4499;
	add.s32 	%r4505, %r4504, 5;
	sub.s32 	%r4506, 199, %r8066;
	min.u32 	%r4507, %r4506, 7;
	add.s32 	%r530, %r4507, 1;
	mul.lo.s32 	%r4508, %r4505, %r7123;
	shl.b32 	%r531, %r4508, 1;
	div.u32 	%r4509, %r531, %r7724;
	xor.b32  	%r4510, %r4499, 3;
	add.s32 	%r4515, %r4510, %r4488;
	mul.lo.s32 	%r4516, %r4515, %r7251;
	shl.b32 	%r4517, %r4516, 2;
	div.u32 	%r4518, %r4517, %r7851;
	max.s32 	%r4519, %r4509, 0;
	add.s32 	%r4520, %r7123, -1;
	min.s32 	%r532, %r4519, %r4520;
	max.s32 	%r4521, %r4518, 0;
	add.s32 	%r533, %r7251, -1;
	min.s32 	%r534, %r4521, %r533;
	mul.lo.s32 	%r4522, %r534, %r7496;
	cvt.u64.u32 	%rd1743, %r4522;
	shl.b32 	%r4523, %r532, 2;
	cvt.s64.s32 	%rd1744, %r4523;
	add.s64 	%rd1745, %rd1743, %rd1744;
	cvta.to.global.u64 	%rd62, %rd3554;
	add.s64 	%rd1746, %rd62, %rd1745;
	ld.global.u8 	%rs769, [%rd1746];
	ld.global.u8 	%rs770, [%rd1746+1];
	ld.global.u8 	%rs771, [%rd1746+2];
	cvt.u32.u16 	%r4524, %rs771;
	cvt.u64.u32 	%rd1747, %r8066;
	mul.wide.u32 	%rd1748, %r8066, 4;
	add.s64 	%rd1749, %rd2, %rd1748;
	st.local.u32 	[%rd1749], %r4524;
	cvt.u32.u16 	%r4525, %rs770;
	add.s64 	%rd1750, %rd3, %rd1748;
	st.local.u32 	[%rd1750], %r4525;
	cvt.u32.u16 	%r4526, %rs769;
	add.s64 	%rd1751, %rd4, %rd1748;
	st.local.u32 	[%rd1751], %r4526;
	cvt.rn.f64.u16 	%fd1957, %rs771;
	mul.f64 	%fd1958, %fd1957, 0d3FD322D0E5604189;
	cvt.rn.f64.u16 	%fd1959, %rs770;
	fma.rn.f64 	%fd1960, %fd1959, 0d3FE2C8B439581062, %fd1958;
	cvt.rn.f64.u16 	%fd1961, %rs769;
	fma.rn.f64 	%fd1962, %fd1961, 0d3FBD2F1A9FBE76C9, %fd1960;
	cvt.rzi.u32.f64 	%r4527, %fd1962;
	add.s64 	%rd1752, %rd5, %rd1747;
	st.local.u8 	[%rd1752], %r4527;
	setp.eq.s32 	%p448, %r8066, 199;
	mov.b32 	%r8067, 200;
	@%p448 bra 	$L__BB0_262;
	ld.param.u8 	%rs1532, [_Z21render_braille_kernelPKhjjjiiiihhPhS1_S1__param_8];
	ld.param.u32 	%r7852, [_Z21render_braille_kernelPKhjjjiiiihhPhS1_S1__param_5];
	ld.param.u32 	%r7497, [_Z21render_braille_kernelPKhjjjiiiihhPhS1_S1__param_3];
	ld.param.u32 	%r7252, [_Z21render_braille_kernelPKhjjjiiiihhPhS1_S1__param_2];
	setp.gt.u16 	%p449, %rs1532, 89;
	setp.lt.u16 	%p450, %rs1532, 50;
	selp.b32 	%r4528, 3, 2, %p450;
	selp.b32 	%r4529, 1, %r4528, %p449;
	xor.b32  	%r4530, %r4529, 3;
	add.s32 	%r4535, %r4530, %r4488;
	mul.lo.s32 	%r4536, %r4535, %r7252;
	shl.b32 	%r4537, %r4536, 2;
	add.s32 	%r535, %r4537, %r7252;
	div.u32 	%r4538, %r535, %r7852;
	max.s32 	%r4539, %r4538, 0;
	min.s32 	%r536, %r4539, %r533;
	mul.lo.s32 	%r4540, %r536, %r7497;
	cvt.u64.u32 	%rd1753, %r4540;
	add.s64 	%rd1755, %rd1753, %rd1744;
	add.s64 	%rd1756, %rd62, %rd1755;
	ld.global.u8 	%rs772, [%rd1756];
	ld.global.u8 	%rs773, [%rd1756+1];
	ld.global.u8 	%rs774, [%rd1756+2];
	cvt.u32.u16 	%r4542, %rs774;
	add.s64 	%rd1759, %rd2, %rd1748;
	st.local.u32 	[%rd1759+4], %r4542;
	cvt.u32.u16 	%r4543, %rs773;
	add.s64 	%rd1760, %rd3, %rd1748;
	st.local.u32 	[%rd1760+4], %r4543;
	cvt.u32.u16 	%r4544, %rs772;
	add.s64 	%rd1761, %rd4, %rd1748;
	st.local.u32 	[%rd1761+4], %r4544;
	cvt.rn.f64.u16 	%fd1963, %rs774;
	mul.f64 	%fd1964, %fd1963, 0d3FD322D0E5604189;
	cvt.rn.f64.u16 	%fd1965, %rs773;
	fma.rn.f64 	%fd1966, %fd1965, 0d3FE2C8B439581062, %fd1964;
	cvt.rn.f64.u16 	%fd1967, %rs772;
	fma.rn.f64 	%fd1968, %fd1967, 0d3FBD2F1A9FBE76C9, %fd1966;
	cvt.rzi.u32.f64 	%r4545, %fd1968;
	st.local.u8 	[%rd1752+1], %r4545;
	add.s32 	%r8067, %r8066, 2;
	setp.eq.s32 	%p451, %r530, 2;
	@%p451 bra 	$L__BB0_262;
	ld.param.u32 	%r7853, [_Z21render_braille_kernelPKhjjjiiiihhPhS1_S1__param_5];
	ld.param.u32 	%r7498, [_Z21render_braille_kernelPKhjjjiiiihhPhS1_S1__param_3];
	ld.param.u32 	%r7253, [_Z21render_braille_kernelPKhjjjiiiihhPhS1_S1__param_2];
	add.s32 	%r538, %r535, %r7253;
	div.u32 	%r4546, %r538, %r7853;
	max.s32 	%r4547, %r4546, 0;
	min.s32 	%r539, %r4547, %r533;
	mul.lo.s32 	%r4548, %r539, %r7498;
	cvt.u64.u32 	%rd1763, %r4548;
	add.s64 	%rd1765, %rd1763, %rd1744;
	add.s64 	%rd1766, %rd62, %rd1765;
	ld.global.u8 	%rs775, [%rd1766];
	ld.global.u8 	%rs776, [%rd1766+1];
	ld.global.u8 	%rs777, [%rd1766+2];
	cvt.u32.u16 	%r4550, %rs777;
	cvt.u64.u32 	%rd1767, %r8066;
	mul.wide.u32 	%rd1768, %r8066, 4;
	add.s64 	%rd1769, %rd2, %rd1768;
	st.local.u32 	[%rd1769+8], %r4550;
	cvt.u32.u16 	%r4551, %rs776;
	add.s64 	%rd1770, %rd3, %rd1768;
	st.local.u32 	[%rd1770+8], %r4551;
	cvt.u32.u16 	%r4552, %rs775;
	add.s64 	%rd1771, %rd4, %rd1768;
	st.local.u32 	[%rd1771+8], %r4552;
	cvt.rn.f64.u16 	%fd1969, %rs777;
	mul.f64 	%fd1970, %fd1969, 0d3FD322D0E5604189;
	cvt.rn.f64.u16 	%fd1971, %rs776;
	fma.rn.f64 	%fd1972, %fd1971, 0d3FE2C8B439581062, %fd1970;
	cvt.rn.f64.u16 	%fd1973, %rs775;
	fma.rn.f64 	%fd1974, %fd1973, 0d3FBD2F1A9FBE76C9, %fd1972;
	cvt.rzi.u32.f64 	%r4553, %fd1974;
	add.s64 	%rd1772, %rd5, %rd1767;
	st.local.u8 	[%rd1772+2], %r4553;
	add.s32 	%r8067, %r8066, 3;
	setp.eq.s32 	%p452, %r530, 3;
	@%p452 bra 	$L__BB0_262;
	ld.param.u32 	%r7725, [_Z21render_braille_kernelPKhjjjiiiihhPhS1_S1__param_4];
	ld.param.u32 	%r7499, [_Z21render_braille_kernelPKhjjjiiiihhPhS1_S1__param_3];
	ld.param.u32 	%r7124, [_Z21render_braille_kernelPKhjjjiiiihhPhS1_S1__param_1];
	add.s32 	%r4554, %r531, %r7124;
	div.u32 	%r4555, %r4554, %r7725;
	max.s32 	%r4556, %r4555, 0;
	add.s32 	%r4557, %r7124, -1;
	min.s32 	%r541, %r4556, %r4557;
	shl.b32 	%r4558, %r541, 2;
	cvt.s64.s32 	%rd1773, %r4558;
	mul.lo.s32 	%r4559, %r534, %r7499;
	cvt.u64.u32 	%rd1774, %r4559;
	add.s64 	%rd1775, %rd1774, %rd1773;
	add.s64 	%rd1776, %rd62, %rd1775;
	ld.global.u8 	%rs778, [%rd1776];
	ld.global.u8 	%rs779, [%rd1776+1];
	ld.global.u8 	%rs780, [%rd1776+2];
	cvt.u32.u16 	%r4560, %rs780;
	st.local.u32 	[%rd1769+12], %r4560;
	cvt.u32.u16 	%r4561, %rs779;
	add.s64 	%rd1780, %rd3, %rd1768;
	st.local.u32 	[%rd1780+12], %r4561;
	cvt.u32.u16 	%r4562, %rs778;
	add.s64 	%rd1781, %rd4, %rd1768;
	st.local.u32 	[%rd1781+12], %r4562;
	cvt.rn.f64.u16 	%fd1975, %rs780;
	mul.f64 	%fd1976, %fd1975, 0d3FD322D0E5604189;
	cvt.rn.f64.u16 	%fd1977, %rs779;
	fma.rn.f64 	%fd1978, %fd1977, 0d3FE2C8B439581062, %fd1976;
	cvt.rn.f64.u16 	%fd1979, %rs778;
	fma.rn.f64 	%fd1980, %fd1979, 0d3FBD2F1A9FBE76C9, %fd1978;
	cvt.rzi.u32.f64 	%r4563, %fd1980;
	st.local.u8 	[%rd1772+3], %r4563;
	add.s32 	%r8067, %r8066, 4;
	setp.eq.s32 	%p453, %r530, 4;
	@%p453 bra 	$L__BB0_262;
	ld.param.u32 	%r7500, [_Z21render_braille_kernelPKhjjjiiiihhPhS1_S1__param_3];
	mul.lo.s32 	%r4565, %r536, %r7500;
	cvt.u64.u32 	%rd1784, %r4565;
	add.s64 	%rd1785, %rd1784, %rd1773;
	add.s64 	%rd1786, %rd62, %rd1785;
	ld.global.u8 	%rs781, [%rd1786];
	ld.global.u8 	%rs782, [%rd1786+1];
	ld.global.u8 	%rs783, [%rd1786+2];
	cvt.u32.u16 	%r4566, %rs783;
	cvt.u64.u32 	%rd1787, %r8066;
	add.s64 	%rd1789, %rd2, %rd1768;
	st.local.u32 	[%rd1789+16], %r4566;
	cvt.u32.u16 	%r4567, %rs782;
	st.local.u32 	[%rd1780+16], %r4567;
	cvt.u32.u16 	%r4568, %rs781;
	st.local.u32 	[%rd1781+16], %r4568;
	cvt.rn.f64.u16 	%fd1981, %rs783;
	mul.f64 	%fd1982, %fd1981, 0d3FD322D0E5604189;
	cvt.rn.f64.u16 	%fd1983, %rs782;
	fma.rn.f64 	%fd1984, %fd1983, 0d3FE2C8B439581062, %fd1982;
	cvt.rn.f64.u16 	%fd1985, %rs781;
	fma.rn.f64 	%fd1986, %fd1985, 0d3FBD2F1A9FBE76C9, %fd1984;
	cvt.rzi.u32.f64 	%r4569, %fd1986;
	add.s64 	%rd1792, %rd5, %rd1787;
	st.local.u8 	[%rd1792+4], %r4569;
	add.s32 	%r8067, %r8066, 5;
	setp.eq.s32 	%p454, %r530, 5;
	@%p454 bra 	$L__BB0_262;
	ld.param.u32 	%r7501, [_Z21render_braille_kernelPKhjjjiiiihhPhS1_S1__param_3];
	mul.lo.s32 	%r4571, %r539, %r7501;
	cvt.u64.u32 	%rd1794, %r4571;
	add.s64 	%rd1795, %rd1794, %rd1773;
	add.s64 	%rd1796, %rd62, %rd1795;
	ld.global.u8 	%rs784, [%rd1796];
	ld.global.u8 	%rs785, [%rd1796+1];
	ld.global.u8 	%rs786, [%rd1796+2];
	cvt.u32.u16 	%r4572, %rs786;
	mul.wide.u32 	%rd1798, %r8066, 4;
	add.s64 	%rd1799, %rd2, %rd1798;
	st.local.u32 	[%rd1799+20], %r4572;
	cvt.u32.u16 	%r4573, %rs785;
	add.s64 	%rd1800, %rd3, %rd1798;
	st.local.u32 	[%rd1800+20], %r4573;
	cvt.u32.u16 	%r4574, %rs784;
	add.s64 	%rd1801, %rd4, %rd1798;
	st.local.u32 	[%rd1801+20], %r4574;
	cvt.rn.f64.u16 	%fd1987, %rs786;
	mul.f64 	%fd1988, %fd1987, 0d3FD322D0E5604189;
	cvt.rn.f64.u16 	%fd1989, %rs785;
	fma.rn.f64 	%fd1990, %fd1989, 0d3FE2C8B439581062, %fd1988;
	cvt.rn.f64.u16 	%fd1991, %rs784;
	fma.rn.f64 	%fd1992, %fd1991, 0d3FBD2F1A9FBE76C9, %fd1990;
	cvt.rzi.u32.f64 	%r4575, %fd1992;
	st.local.u8 	[%rd1792+5], %r4575;
	add.s32 	%r8067, %r8066, 6;
	setp.eq.s32 	%p455, %r530, 6;
	@%p455 bra 	$L__BB0_262;
	ld.param.u32 	%r7854, [_Z21render_braille_kernelPKhjjjiiiihhPhS1_S1__param_5];
	ld.param.u32 	%r7502, [_Z21render_braille_kernelPKhjjjiiiihhPhS1_S1__param_3];
	ld.param.u32 	%r7254, [_Z21render_braille_kernelPKhjjjiiiihhPhS1_S1__param_2];
	add.s32 	%r4576, %r538, %r7254;
	div.u32 	%r4577, %r4576, %r7854;
	max.s32 	%r4578, %r4577, 0;
	min.s32 	%r545, %r4578, %r533;
	mul.lo.s32 	%r4579, %r545, %r7502;
	cvt.u64.u32 	%rd1803, %r4579;
	cvt.s64.s32 	%rd1804, %r4523;
	add.s64 	%rd1805, %rd1803, %rd1804;
	add.s64 	%rd1806, %rd62, %rd1805;
	ld.global.u8 	%rs787, [%rd1806];
	ld.global.u8 	%rs788, [%rd1806+1];
	ld.global.u8 	%rs789, [%rd1806+2];
	cvt.u32.u16 	%r4581, %rs789;
	st.local.u32 	[%rd1799+24], %r4581;
	cvt.u32.u16 	%r4582, %rs788;
	st.local.u32 	[%rd1800+24], %r4582;
	cvt.u32.u16 	%r4583, %rs787;
	add.s64 	%rd64, %rd4, %rd1798;
	st.local.u32 	[%rd64+24], %r4583;
	cvt.rn.f64.u16 	%fd1993, %rs789;
	mul.f64 	%fd1994, %fd1993, 0d3FD322D0E5604189;
	cvt.rn.f64.u16 	%fd1995, %rs788;
	fma.rn.f64 	%fd1996, %fd1995, 0d3FE2C8B439581062, %fd1994;
	cvt.rn.f64.u16 	%fd1997, %rs787;
	fma.rn.f64 	%fd1998, %fd1997, 0d3FBD2F1A9FBE76C9, %fd1996;
	cvt.rzi.u32.f64 	%r4584, %fd1998;
	st.local.u8 	[%rd1792+6], %r4584;
	add.s32 	%r8067, %r8066, 7;
	setp.eq.s32 	%p456, %r530, 7;
	@%p456 bra 	$L__BB0_262;
	ld.param.u32 	%r7503, [_Z21render_braille_kernelPKhjjjiiiihhPhS1_S1__param_3];
	cvt.s64.s32 	%rd1811, %r4558;
	mul.lo.s32 	%r4586, %r545, %r7503;
	cvt.u64.u32 	%rd1812, %r4586;
	add.s64 	%rd1813, %rd1812, %rd1811;
	add.s64 	%rd1814, %rd62, %rd1813;
	ld.global.u8 	%rs790, [%rd1814];
	ld.global.u8 	%rs791, [%rd1814+1];
	ld.global.u8 	%rs792, [%rd1814+2];
	cvt.u32.u16 	%r4587, %rs792;
	st.local.u32 	[%rd1799+28], %r4587;
	cvt.u32.u16 	%r4588, %rs791;
	cvt.u64.u32 	%rd1815, %r8066;
	add.s64 	%rd1817, %rd3, %rd1798;
	st.local.u32 	[%rd1817+28], %r4588;
	cvt.u32.u16 	%r4589, %rs790;
	st.local.u32 	[%rd64+28], %r4589;
	cvt.rn.f64.u16 	%fd1999, %rs792;
	mul.f64 	%fd2000, %fd1999, 0d3FD322D0E5604189;
	cvt.rn.f64.u16 	%fd2001, %rs791;
	fma.rn.f64 	%fd2002, %fd2001, 0d3FE2C8B439581062, %fd2000;
	cvt.rn.f64.u16 	%fd2003, %rs790;
	fma.rn.f64 	%fd2004, %fd2003, 0d3FBD2F1A9FBE76C9, %fd2002;
	cvt.rzi.u32.f64 	%r4590, %fd2004;
	add.s64 	%rd1818, %rd5, %rd1815;
	st.local.u8 	[%rd1818+7], %r4590;
	add.s32 	%r8067, %r8066, 8;
$L__BB0_262:
	ld.param.u8 	%rs1533, [_Z21render_braille_kernelPKhjjjiiiihhPhS1_S1__param_8];
	setp.gt.u16 	%p457, %rs1533, 89;
	setp.lt.u16 	%p458, %rs1533, 50;
	selp.b32 	%r4591, 3, 2, %p458;
	selp.b32 	%r549, 1, %r4591, %p457;
	sub.s32 	%r4592, 5, %r549;
	setp.ge.u32 	%p459, %r4592, %r549;
	setp.gt.u32 	%p460, %r8067, 199;
	or.pred  	%p461, %p459, %p460;
	mov.u32 	%r8089, %r8067;
	@%p461 bra 	$L__BB0_272;
	ld.param.u32 	%r7961, [_Z21render_braille_kernelPKhjjjiiiihhPhS1_S1__param_6];
	xor.b32  	%r4594, %r549, 3;
	mov.u32 	%r4595, %ctaid.y;
	mov.u32 	%r4596, %ntid.y;
	mov.u32 	%r4597, %tid.y;
	mad.lo.s32 	%r4598, %r4595, %r4596, %r4597;
	add.s32 	%r4599, %r4594, %r4598;
	setp.ge.s32 	%p462, %r4599, %r1758;
	mov.u32 	%r4601, %ctaid.x;
	mov.u32 	%r4602, %ntid.x;
	mov.u32 	%r4603, %tid.x;
	mad.lo.s32 	%r4604, %r4601, %r4602, %r4603;
	sub.s32 	%r4605, %r4604, %r549;
	add.s32 	%r4606, %r4605, 6;
	setp.lt.s32 	%p463, %r4606, 0;
	setp.ge.s32 	%p464, %r4606, %r7961;
	or.pred  	%p465, %p464, %p462;
	or.pred  	%p466, %p465, %p463;
	mov.u32 	%r8089, %r8067;
	@%p466 bra 	$L__BB0_272;
	ld.param.u8 	%rs1534, [_Z21render_braille_kernelPKhjjjiiiihhPhS1_S1__param_8];
	ld.param.u32 	%r7855, [_Z21render_braille_kernelPKhjjjiiiihhPhS1_S1__param_5];
	ld.param.u32 	%r7726, [_Z21render_braille_kernelPKhjjjiiiihhPhS1_S1__param_4];
	ld.param.u32 	%r7504, [_Z21render_braille_kernelPKhjjjiiiihhPhS1_S1__param_3];
	ld.param.u32 	%r7255, [_Z21render_braille_kernelPKhjjjiiiihhPhS1_S1__param_2];
	ld.param.u32 	%r7125, [_Z21render_braille_kernelPKhjjjiiiihhPhS1_S1__param_1];
	ld.param.u64 	%rd3555, [_Z21render_braille_kernelPKhjjjiiiihhPhS1_S1__param_0];
	setp.gt.u16 	%p467, %rs1534, 89;
	setp.lt.u16 	%p468, %rs1534, 50;
	selp.b32 	%r4612, 3, 2, %p468;
	selp.b32 	%r4613, 1, %r4612, %p467;
	sub.s32 	%r4614, %r4604, %r4613;
	add.s32 	%r4615, %r4614, 6;
	sub.s32 	%r4616, 199, %r8067;
	min.u32 	%r4617, %r4616, 7;
	add.s32 	%r550, %r4617, 1;
	mul.lo.s32 	%r4618, %r4615, %r7125;
	shl.b32 	%r4619, %r4618, 1;
	div.u32 	%r4620, %r4619, %r7726;
	xor.b32  	%r4621, %r4613, 3;
	add.s32 	%r4626, %r4621, %r4598;
	mul.lo.s32 	%r4627, %r4626, %r7255;
	shl.b32 	%r4628, %r4627, 2;
	div.u32 	%r4629, %r4628, %r7855;
	max.s32 	%r4630, %r4620, 0;
	add.s32 	%r4631, %r7125, -1;
	min.s32 	%r551, %r4630, %r4631;
	max.s32 	%r4632, %r4629, 0;
	add.s32 	%r552, %r7255, -1;
	min.s32 	%r553, %r4632, %r552;
	mul.lo.s32 	%r4633, %r553, %r7504;
	cvt.u64.u32 	%rd1819, %r4633;
	shl.b32 	%r4634, %r551, 2;
	cvt.s64.s32 	%rd1820, %r4634;
	add.s64 	%rd1821, %rd1819, %rd1820;
	cvta.to.global.u64 	%rd65, %rd3555;
	add.s64 	%rd1822, %rd65, %rd1821;
	ld.global.u8 	%rs793, [%rd1822];
	ld.global.u8 	%rs794, [%rd1822+1];
	ld.global.u8 	%rs795, [%rd1822+2];
	cvt.u32.u16 	%r4635, %rs795;
	cvt.u64.u32 	%rd1823, %r8067;
	mul.wide.u32 	%rd1824, %r8067, 4;
	add.s64 	%rd1825, %rd2, %rd1824;
	st.local.u32 	[%rd1825], %r4635;
	cvt.u32.u16 	%r4636, %rs794;
	add.s64 	%rd1826, %rd3, %rd1824;
	st.local.u32 	[%rd1826], %r4636;
	cvt.u32.u16 	%r4637, %rs793;
	add.s64 	%rd1827, %rd4, %rd1824;
	st.local.u32 	[%rd1827], %r4637;
	cvt.rn.f64.u16 	%fd2005, %rs795;
	mul.f64 	%fd2006, %fd2005, 0d3FD322D0E5604189;
	cvt.rn.f64.u16 	%fd2007, %rs794;
	fma.rn.f64 	%fd2008, %fd2007, 0d3FE2C8B439581062, %fd2006;
	cvt.rn.f64.u16 	%fd2009, %rs793;
	fma.rn.f64 	%fd2010, %fd2009, 0d3FBD2F1A9FBE76C9, %fd2008;
	cvt.rzi.u32.f64 	%r4638, %fd2010;
	add.s64 	%rd1828, %rd5, %rd1823;
	st.local.u8 	[%rd1828], %r4638;
	setp.eq.s32 	%p469, %r8067, 199;
	mov.b32 	%r8089, 200;
	@%p469 bra 	$L__BB0_272;
	ld.param.u8 	%rs1535, [_Z21render_braille_kernelPKhjjjiiiihhPhS1_S1__param_8];
	ld.param.u32 	%r7856, [_Z21render_braille_kernelPKhjjjiiiihhPhS1_S1__param_5];
	ld.param.u32 	%r7505, [_Z21render_braille_kernelPKhjjjiiiihhPhS1_S1__param_3];
	ld.param.u32 	%r7256, [_Z21render_braille_kernelPKhjjjiiiihhPhS1_S1__param_2];
	setp.gt.u16 	%p470, %rs1535, 89;
	setp.lt.u16 	%p471, %rs1535, 50;
	selp.b32 	%r4639, 3, 2, %p471;
	selp.b32 	%r4640, 1, %r4639, %p470;
	xor.b32  	%r4641, %r4640, 3;
	add.s32 	%r4646, %r4641, %r4598;
	mul.lo.s32 	%r4647, %r4646, %r7256;
	shl.b32 	%r4648, %r4647, 2;
	add.s32 	%r554, %r4648, %r7256;
	div.u32 	%r4649, %r554, %r7856;
	max.s32 	%r4650, %r4649, 0;
	min.s32 	%r555, %r4650, %r552;
	mul.lo.s32 	%r4651, %r555, %r7505;
	cvt.u64.u32 	%rd1829, %r4651;
	add.s64 	%rd1831, %rd1829, %rd1820;
	add.s64 	%rd1832, %rd65, %rd1831;
	ld.global.u8 	%rs796, [%rd1832];
	ld.global.u8 	%rs797, [%rd1832+1];
	ld.global.u8 	%rs798, [%rd1832+2];
	cvt.u32.u16 	%r4653, %rs798;
	st.local.u32 	[%rd1825+4], %r4653;
	cvt.u32.u16 	%r4654, %rs797;
	add.s64 	%rd1836, %rd3, %rd1824;
	st.local.u32 	[%rd1836+4], %r4654;
	cvt.u32.u16 	%r4655, %rs796;
	add.s64 	%rd1837, %rd4, %rd1824;
	st.local.u32 	[%rd1837+4], %r4655;
	cvt.rn.f64.u16 	%fd2011, %rs798;
	mul.f64 	%fd2012, %fd2011, 0d3FD322D0E5604189;
	cvt.rn.f64.u16 	%fd2013, %rs797;
	fma.rn.f64 	%fd2014, %fd2013, 0d3FE2C8B439581062, %fd2012;
	cvt.rn.f64.u16 	%fd2015, %rs796;
	fma.rn.f64 	%fd2016, %fd2015, 0d3FBD2F1A9FBE76C9, %fd2014;
	cvt.rzi.u32.f64 	%r4656, %fd2016;
	st.local.u8 	[%rd1828+1], %r4656;
	add.s32 	%r8089, %r8067, 2;
	setp.eq.s32 	%p472, %r550, 2;
	@%p472 bra 	$L__BB0_272;
	ld.param.u32 	%r7857, [_Z21render_braille_kernelPKhjjjiiiihhPhS1_S1__param_5];
	ld.param.u32 	%r7506, [_Z21render_braille_kernelPKhjjjiiiihhPhS1_S1__param_3];
	ld.param.u32 	%r7257, [_Z21render_braille_kernelPKhjjjiiiihhPhS1_S1__param_2];
	add.s32 	%r557, %r554, %r7257;
	div.u32 	%r4657, %r557, %r7857;
	max.s32 	%r4658, %r4657, 0;
	min.s32 	%r558, %r4658, %r552;
	mul.lo.s32 	%r4659, %r558, %r7506;
	cvt.u64.u32 	%rd1839, %r4659;
	cvt.s64.s32 	%rd1840, %r4634;
	add.s64 	%rd1841, %rd1839, %rd1840;
	add.s64 	%rd1842, %rd65, %rd1841;
	ld.global.u8 	%rs799, [%rd1842];
	ld.global.u8 	%rs800, [%rd1842+1];
	ld.global.u8 	%rs801, [%rd1842+2];
	cvt.u32.u16 	%r4661, %rs801;
	cvt.u64.u32 	%rd1843, %r8067;
	mul.wide.u32 	%rd1844, %r8067, 4;
	add.s64 	%rd1845, %rd2, %rd1844;
	st.local.u32 	[%rd1845+8], %r4661;
	cvt.u32.u16 	%r4662, %rs800;
	add.s64 	%rd1846, %rd3, %rd1844;
	st.local.u32 	[%rd1846+8], %r4662;
	cvt.u32.u16 	%r4663, %rs799;
	add.s64 	%rd1847, %rd4, %rd1844;
	st.local.u32 	[%rd1847+8], %r4663;
	cvt.rn.f64.u16 	%fd2017, %rs801;
	mul.f64 	%fd2018, %fd2017, 0d3FD322D0E5604189;
	cvt.rn.f64.u16 	%fd2019, %rs800;
	fma.rn.f64 	%fd2020, %fd2019, 0d3FE2C8B439581062, %fd2018;
	cvt.rn.f64.u16 	%fd2021, %rs799;
	fma.rn.f64 	%fd2022, %fd2021, 0d3FBD2F1A9FBE76C9, %fd2020;
	cvt.rzi.u32.f64 	%r4664, %fd2022;
	add.s64 	%rd1848, %rd5, %rd1843;
	st.local.u8 	[%rd1848+2], %r4664;
	add.s32 	%r8089, %r8067, 3;
	setp.eq.s32 	%p473, %r550, 3;
	@%p473 bra 	$L__BB0_272;
	ld.param.u8 	%rs1536, [_Z21render_braille_kernelPKhjjjiiiihhPhS1_S1__param_8];
	ld.param.u32 	%r7727, [_Z21render_braille_kernelPKhjjjiiiihhPhS1_S1__param_4];
	ld.param.u32 	%r7507, [_Z21render_braille_kernelPKhjjjiiiihhPhS1_S1__param_3];
	ld.param.u32 	%r7126, [_Z21render_braille_kernelPKhjjjiiiihhPhS1_S1__param_1];
	mov.u32 	%r4665, %ctaid.x;
	mov.u32 	%r4666, %ntid.x;
	mov.u32 	%r4667, %tid.x;
	mad.lo.s32 	%r4668, %r4665, %r4666, %r4667;
	setp.gt.u16 	%p474, %rs1536, 89;
	setp.lt.u16 	%p475, %rs1536, 50;
	selp.b32 	%r4669, 3, 2, %p475;
	selp.b32 	%r4670, 1, %r4669, %p474;
	sub.s32 	%r4671, %r4668, %r4670;
	add.s32 	%r4672, %r4671, 6;
	mul.lo.s32 	%r4673, %r4672, %r7126;
	shl.b32 	%r4674, %r4673, 1;
	add.s32 	%r4675, %r4674, %r7126;
	div.u32 	%r4676, %r4675, %r7727;
	max.s32 	%r4677, %r4676, 0;
	add.s32 	%r4678, %r7126, -1;
	min.s32 	%r560, %r4677, %r4678;
	shl.b32 	%r4679, %r560, 2;
	cvt.s64.s32 	%rd1849, %r4679;
	mul.lo.s32 	%r4680, %r553, %r7507;
	cvt.u64.u32 	%rd1850, %r4680;
	add.s64 	%rd1851, %rd1850, %rd1849;
	add.s64 	%rd1852, %rd65, %rd1851;
	ld.global.u8 	%rs802, [%rd1852];
	ld.global.u8 	%rs803, [%rd1852+1];
	ld.global.u8 	%rs804, [%rd1852+2];
	cvt.u32.u16 	%r4681, %rs804;
	st.local.u32 	[%rd1845+12], %r4681;
	cvt.u32.u16 	%r4682, %rs803;
	add.s64 	%rd1856, %rd3, %rd1844;
	st.local.u32 	[%rd1856+12], %r4682;
	cvt.u32.u16 	%r4683, %rs802;
	add.s64 	%rd1857, %rd4, %rd1844;
	st.local.u32 	[%rd1857+12], %r4683;
	cvt.rn.f64.u16 	%fd2023, %rs804;
	mul.f64 	%fd2024, %fd2023, 0d3FD322D0E5604189;
	cvt.rn.f64.u16 	%fd2025, %rs803;
	fma.rn.f64 	%fd2026, %fd2025, 0d3FE2C8B439581062, %fd2024;
	cvt.rn.f64.u16 	%fd2027, %rs802;
	fma.rn.f64 	%fd2028, %fd2027, 0d3FBD2F1A9FBE76C9, %fd2026;
	cvt.rzi.u32.f64 	%r4684, %fd2028;
	st.local.u8 	[%rd1848+3], %r4684;
	add.s32 	%r8089, %r8067, 4;
	setp.eq.s32 	%p476, %r550, 4;
	@%p476 bra 	$L__BB0_272;
	ld.param.u32 	%r7508, [_Z21render_braille_kernelPKhjjjiiiihhPhS1_S1__param_3];
	mul.lo.s32 	%r4686, %r555, %r7508;
	cvt.u64.u32 	%rd1860, %r4686;
	add.s64 	%rd1861, %rd1860, %rd1849;
	add.s64 	%rd1862, %rd65, %rd1861;
	ld.global.u8 	%rs805, [%rd1862];
	ld.global.u8 	%rs806, [%rd1862+1];
	ld.global.u8 	%rs807, [%rd1862+2];
	cvt.u32.u16 	%r4687, %rs807;
	cvt.u64.u32 	%rd1863, %r8067;
	add.s64 	%rd1865, %rd2, %rd1844;
	st.local.u32 	[%rd1865+16], %r4687;
	cvt.u32.u16 	%r4688, %rs806;
	st.local.u32 	[%rd1856+16], %r4688;
	cvt.u32.u16 	%r4689, %rs805;
	st.local.u32 	[%rd1857+16], %r4689;
	cvt.rn.f64.u16 	%fd2029, %rs807;
	mul.f64 	%fd2030, %fd2029, 0d3FD322D0E5604189;
	cvt.rn.f64.u16 	%fd2031, %rs806;
	fma.rn.f64 	%fd2032, %fd2031, 0d3FE2C8B439581062, %fd2030;
	cvt.rn.f64.u16 	%fd2033, %rs805;
	fma.rn.f64 	%fd2034, %fd2033, 0d3FBD2F1A9FBE76C9, %fd2032;
	cvt.rzi.u32.f64 	%r4690, %fd2034;
	add.s64 	%rd1868, %rd5, %rd1863;
	st.local.u8 	[%rd1868+4], %r4690;
	add.s32 	%r8089, %r8067, 5;
	setp.eq.s32 	%p477, %r550, 5;
	@%p477 bra 	$L__BB0_272;
	ld.param.u32 	%r7509, [_Z21render_braille_kernelPKhjjjiiiihhPhS1_S1__param_3];
	mul.lo.s32 	%r4692, %r558, %r7509;
	cvt.u64.u32 	%rd1870, %r4692;
	add.s64 	%rd1871, %rd1870, %rd1849;
	add.s64 	%rd1872, %rd65, %rd1871;
	ld.global.u8 	%rs808, [%rd1872];
	ld.global.u8 	%rs809, [%rd1872+1];
	ld.global.u8 	%rs810, [%rd1872+2];
	cvt.u32.u16 	%r4693, %rs810;
	mul.wide.u32 	%rd1874, %r8067, 4;
	add.s64 	%rd1875, %rd2, %rd1874;
	st.local.u32 	[%rd1875+20], %r4693;
	cvt.u32.u16 	%r4694, %rs809;
	add.s64 	%rd1876, %rd3, %rd1874;
	st.local.u32 	[%rd1876+20], %r4694;
	cvt.u32.u16 	%r4695, %rs808;
	add.s64 	%rd1877, %rd4, %rd1874;
	st.local.u32 	[%rd1877+20], %r4695;
	cvt.rn.f64.u16 	%fd2035, %rs810;
	mul.f64 	%fd2036, %fd2035, 0d3FD322D0E5604189;
	cvt.rn.f64.u16 	%fd2037, %rs809;
	fma.rn.f64 	%fd2038, %fd2037, 0d3FE2C8B439581062, %fd2036;
	cvt.rn.f64.u16 	%fd2039, %rs808;
	fma.rn.f64 	%fd2040, %fd2039, 0d3FBD2F1A9FBE76C9, %fd2038;
	cvt.rzi.u32.f64 	%r4696, %fd2040;
	st.local.u8 	[%rd1868+5], %r4696;
	add.s32 	%r8089, %r8067, 6;
	setp.eq.s32 	%p478, %r550, 6;
	@%p478 bra 	$L__BB0_272;
	ld.param.u32 	%r7858, [_Z21render_braille_kernelPKhjjjiiiihhPhS1_S1__param_5];
	ld.param.u32 	%r7510, [_Z21render_braille_kernelPKhjjjiiiihhPhS1_S1__param_3];
	ld.param.u32 	%r7258, [_Z21render_braille_kernelPKhjjjiiiihhPhS1_S1__param_2];
	add.s32 	%r4697, %r557, %r7258;
	div.u32 	%r4698, %r4697, %r7858;
	max.s32 	%r4699, %r4698, 0;
	min.s32 	%r564, %r4699, %r552;
	mul.lo.s32 	%r4700, %r564, %r7510;
	cvt.u64.u32 	%rd1879, %r4700;
	cvt.s64.s32 	%rd1880, %r4634;
	add.s64 	%rd1881, %rd1879, %rd1880;
	add.s64 	%rd1882, %rd65, %rd1881;
	ld.global.u8 	%rs811, [%rd1882];
	ld.global.u8 	%rs812, [%rd1882+1];
	ld.global.u8 	%rs813, [%rd1882+2];
	cvt.u32.u16 	%r4702, %rs813;
	st.local.u32 	[%rd1875+24], %r4702;
	cvt.u32.u16 	%r4703, %rs812;
	add.s64 	%rd67, %rd3, %rd1874;
	st.local.u32 	[%rd67+24], %r4703;
	cvt.u32.u16 	%r4704, %rs811;
	add.s64 	%rd1885, %rd4, %rd1874;
	st.local.u32 	[%rd1885+24], %r4704;
	cvt.rn.f64.u16 	%fd2041, %rs813;
	mul.f64 	%fd2042, %fd2041, 0d3FD322D0E5604189;
	cvt.rn.f64.u16 	%fd2043, %rs812;
	fma.rn.f64 	%fd2044, %fd2043, 0d3FE2C8B439581062, %fd2042;
	cvt.rn.f64.u16 	%fd2045, %rs811;
	fma.rn.f64 	%fd2046, %fd2045, 0d3FBD2F1A9FBE76C9, %fd2044;
	cvt.rzi.u32.f64 	%r4705, %fd2046;
	st.local.u8 	[%rd1868+6], %r4705;
	add.s32 	%r8089, %r8067, 7;
	setp.eq.s32 	%p479, %r550, 7;
	@%p479 bra 	$L__BB0_272;
	ld.param.u32 	%r7511, [_Z21render_braille_kernelPKhjjjiiiihhPhS1_S1__param_3];
	cvt.s64.s32 	%rd1887, %r4679;
	mul.lo.s32 	%r4707, %r564, %r7511;
	cvt.u64.u32 	%rd1888, %r4707;
	add.s64 	%rd1889, %rd1888, %rd1887;
	add.s64 	%rd1890, %rd65, %rd1889;
	ld.global.u8 	%rs814, [%rd1890];
	ld.global.u8 	%rs815, [%rd1890+1];
	ld.global.u8 	%rs816, [%rd1890+2];
	cvt.u32.u16 	%r4708, %rs816;
	st.local.u32 	[%rd1875+28], %r4708;
	cvt.u32.u16 	%r4709, %rs815;
	st.local.u32 	[%rd67+28], %r4709;
	cvt.u32.u16 	%r4710, %rs814;
	cvt.u64.u32 	%rd1891, %r8067;
	st.local.u32 	[%rd1885+28], %r4710;
	cvt.rn.f64.u16 	%fd2047, %rs816;
	mul.f64 	%fd2048, %fd2047, 0d3FD322D0E5604189;
	cvt.rn.f64.u16 	%fd2049, %rs815;
	fma.rn.f64 	%fd2050, %fd2049, 0d3FE2C8B439581062, %fd2048;
	cvt.rn.f64.u16 	%fd2051, %rs814;
	fma.rn.f64 	%fd2052, %fd2051, 0d3FBD2F1A9FBE76C9, %fd2050;
	cvt.rzi.u32.f64 	%r4711, %fd2052;
	add.s64 	%rd1894, %rd5, %rd1891;
	st.local.u8 	[%rd1894+7], %r4711;
	add.s32 	%r8089, %r8067, 8;
$L__BB0_272:
	ld.param.u8 	%rs1537, [_Z21render_braille_kernelPKhjjjiiiihhPhS1_S1__param_8];
	setp.gt.u16 	%p480, %rs1537, 89;
	setp.lt.u16 	%p481, %rs1537, 50;
	selp.b32 	%r4712, 3, 2, %p481;
	selp.b32 	%r568, 1, %r4712, %p480;
	xor.b32  	%r4713, %r568, 3;
	setp.ge.u32 	%p482, %r4713, %r568;
	setp.gt.u32 	%p483, %r8089, 199;
	or.pred  	%p484, %p482, %p483;
	@%p484 bra 	$L__BB0_482;
	mov.u32 	%r4715, %ctaid.y;
	mov.u32 	%r4716, %ntid.y;
	mov.u32 	%r4717, %tid.y;
	mad.lo.s32 	%r4718, %r4715, %r4716, %r4717;
	sub.s32 	%r4719, %r4718, %r568;
	add.s32 	%r4721, %r4719, 4;
	setp.ge.s32 	%p485, %r4721, %r1758;
	or.pred  	%p486, %p2, %p485;
	mov.u32 	%r8069, %r8089;
	@%p486 bra 	$L__BB0_282;
	ld.param.u8 	%rs1538, [_Z21render_braille_kernelPKhjjjiiiihhPhS1_S1__param_8];
	ld.param.u32 	%r7859, [_Z21render_braille_kernelPKhjjjiiiihhPhS1_S1__param_5];
	ld.param.u32 	%r7728, [_Z21render_braille_kernelPKhjjjiiiihhPhS1_S1__param_4];
	ld.param.u32 	%r7512, [_Z21render_braille_kernelPKhjjjiiiihhPhS1_S1__param_3];
	ld.param.u32 	%r7259, [_Z21render_braille_kernelPKhjjjiiiihhPhS1_S1__param_2];
	ld.param.u32 	%r7127, [_Z21render_braille_kernelPKhjjjiiiihhPhS1_S1__param_1];
	ld.param.u64 	%rd3556, [_Z21render_braille_kernelPKhjjjiiiihhPhS1_S1__param_0];
	mov.u32 	%r4723, %ctaid.x;
	mov.u32 	%r4724, %ntid.x;
	mov.u32 	%r4725, %tid.x;
	mad.lo.s32 	%r4726, %r4723, %r4724, %r4725;
	setp.gt.u16 	%p487, %rs1538, 89;
	setp.lt.u16 	%p488, %rs1538, 50;
	selp.b32 	%r4727, 3, 2, %p488;
	selp.b32 	%r4728, 1, %r4727, %p487;
	sub.s32 	%r4729, %r4726, %r4728;
	sub.s32 	%r4730, 199, %r8089;
	min.u32 	%r4731, %r4730, 7;
	add.s32 	%r569, %r4731, 1;
	mul.lo.s32 	%r4732, %r4729, %r7127;
	shl.b32 	%r4733, %r4732, 1;
	div.u32 	%r4734, %r4733, %r7728;
	sub.s32 	%r4739, %r4718, %r4728;
	add.s32 	%r4740, %r4739, 4;
	mul.lo.s32 	%r4741, %r4740, %r7259;
	shl.b32 	%r570, %r4741, 2;
	div.u32 	%r4742, %r570, %r7859;
	max.s32 	%r4743, %r4734, 0;
	add.s32 	%r4744, %r7127, -1;
	min.s32 	%r571, %r4743, %r4744;
	max.s32 	%r4745, %r4742, 0;
	add.s32 	%r572, %r7259, -1;
	min.s32 	%r573, %r4745, %r572;
	mul.lo.s32 	%r4746, %r573, %r7512;
	cvt.u64.u32 	%rd1895, %r4746;
	shl.b32 	%r4747, %r571, 2;
	cvt.s64.s32 	%rd1896, %r4747;
	add.s64 	%rd1897, %rd1895, %rd1896;
	cvta.to.global.u64 	%rd68, %rd3556;
	add.s64 	%rd1898, %rd68, %rd1897;
	ld.global.u8 	%rs817, [%rd1898];
	ld.global.u8 	%rs818, [%rd1898+1];
	ld.global.u8 	%rs819, [%rd1898+2];
	cvt.u32.u16 	%r4748, %rs819;
	cvt.u64.u32 	%rd1899, %r8089;
	mul.wide.u32 	%rd1900, %r8089, 4;
	add.s64 	%rd1901, %rd2, %rd1900;
	st.local.u32 	[%rd1901], %r4748;
	cvt.u32.u16 	%r4749, %rs818;
	add.s64 	%rd1902, %rd3, %rd1900;
	st.local.u32 	[%rd1902], %r4749;
	cvt.u32.u16 	%r4750, %rs817;
	add.s64 	%rd1903, %rd4, %rd1900;
	st.local.u32 	[%rd1903], %r4750;
	cvt.rn.f64.u16 	%fd2053, %rs819;
	mul.f64 	%fd2054, %fd2053, 0d3FD322D0E5604189;
	cvt.rn.f64.u16 	%fd2055, %rs818;
	fma.rn.f64 	%fd2056, %fd2055, 0d3FE2C8B439581062, %fd2054;
	cvt.rn.f64.u16 	%fd2057, %rs817;
	fma.rn.f64 	%fd2058, %fd2057, 0d3FBD2F1A9FBE76C9, %fd2056;
	cvt.rzi.u32.f64 	%r4751, %fd2058;
	add.s64 	%rd1904, %rd5, %rd1899;
	st.local.u8 	[%rd1904], %r4751;
	setp.eq.s32 	%p489, %r8089, 199;
	mov.b32 	%r8069, 200;
	@%p489 bra 	$L__BB0_282;
	ld.param.u32 	%r7860, [_Z21render_braille_kernelPKhjjjiiiihhPhS1_S1__param_5];
	ld.param.u32 	%r7513, [_Z21render_braille_kernelPKhjjjiiiihhPhS1_S1__param_3];
	ld.param.u32 	%r7260, [_Z21render_braille_kernelPKhjjjiiiihhPhS1_S1__param_2];
	add.s32 	%r574, %r570, %r7260;
	div.u32 	%r4752, %r574, %r7860;
	max.s32 	%r4753, %r4752, 0;
	min.s32 	%r575, %r4753, %r572;
	mul.lo.s32 	%r4754, %r575, %r7513;
	cvt.u64.u32 	%rd1905, %r4754;
	add.s64 	%rd1907, %rd1905, %rd1896;
	add.s64 	%rd1908, %rd68, %rd1907;
	ld.global.u8 	%rs820, [%rd1908];
	ld.global.u8 	%rs821, [%rd1908+1];
	ld.global.u8 	%rs822, [%rd1908+2];
	cvt.u32.u16 	%r4756, %rs822;
	st.local.u32 	[%rd1901+4], %r4756;
	cvt.u32.u16 	%r4757, %rs821;
	add.s64 	%rd1912, %rd3, %rd1900;
	st.local.u32 	[%rd1912+4], %r4757;
	cvt.u32.u16 	%r4758, %rs820;
	add.s64 	%rd1913, %rd4, %rd1900;
	st.local.u32 	[%rd1913+4], %r4758;
	cvt.rn.f64.u16 	%fd2059, %rs822;
	mul.f64 	%fd2060, %fd2059, 0d3FD322D0E5604189;
	cvt.rn.f64.u16 	%fd2061, %rs821;
	fma.rn.f64 	%fd2062, %fd2061, 0d3FE2C8B439581062, %fd2060;
	cvt.rn.f64.u16 	%fd2063, %rs820;
	fma.rn.f64 	%fd2064, %fd2063, 0d3FBD2F1A9FBE76C9, %fd2062;
	cvt.rzi.u32.f64 	%r4759, %fd2064;
	st.local.u8 	[%rd1904+1], %r4759;
	add.s32 	%r8069, %r8089, 2;
	setp.eq.s32 	%p490, %r569, 2;
	@%p490 bra 	$L__BB0_282;
	ld.param.u32 	%r7861, [_Z21render_braille_kernelPKhjjjiiiihhPhS1_S1__param_5];
	ld.param.u32 	%r7514, [_Z21render_braille_kernelPKhjjjiiiihhPhS1_S1__param_3];
	ld.param.u32 	%r7261, [_Z21render_braille_kernelPKhjjjiiiihhPhS1_S1__param_2];
	add.s32 	%r577, %r574, %r7261;
	div.u32 	%r4760, %r577, %r7861;
	max.s32 	%r4761, %r4760, 0;
	min.s32 	%r578, %r4761, %r572;
	mul.lo.s32 	%r4762, %r578, %r7514;
	cvt.u64.u32 	%rd1915, %r4762;
	add.s64 	%rd1917, %rd1915, %rd1896;
	add.s64 	%rd1918, %rd68, %rd1917;
	ld.global.u8 	%rs823, [%rd1918];
	ld.global.u8 	%rs824, [%rd1918+1];
	ld.global.u8 	%rs825, [%rd1918+2];
	cvt.u32.u16 	%r4764, %rs825;
	cvt.u64.u32 	%rd1919, %r8089;
	mul.wide.u32 	%rd1920, %r8089, 4;
	add.s64 	%rd1921, %rd2, %rd1920;
	st.local.u32 	[%rd1921+8], %r4764;
	cvt.u32.u16 	%r4765, %rs824;
	add.s64 	%rd1922, %rd3, %rd1920;
	st.local.u32 	[%rd1922+8], %r4765;
	cvt.u32.u16 	%r4766, %rs823;
	add.s64 	%rd1923, %rd4, %rd1920;
	st.local.u32 	[%rd1923+8], %r4766;
	cvt.rn.f64.u16 	%fd2065, %rs825;
	mul.f64 	%fd2066, %fd2065, 0d3FD322D0E5604189;
	cvt.rn.f64.u16 	%fd2067, %rs824;
	fma.rn.f64 	%fd2068, %fd2067, 0d3FE2C8B439581062, %fd2066;
	cvt.rn.f64.u16 	%fd2069, %rs823;
	fma.rn.f64 	%fd2070, %fd2069, 0d3FBD2F1A9FBE76C9, %fd2068;
	cvt.rzi.u32.f64 	%r4767, %fd2070;
	add.s64 	%rd1924, %rd5, %rd1919;
	st.local.u8 	[%rd1924+2], %r4767;
	add.s32 	%r8069, %r8089, 3;
	setp.eq.s32 	%p491, %r569, 3;
	@%p491 bra 	$L__BB0_282;
	ld.param.u8 	%rs1539, [_Z21render_braille_kernelPKhjjjiiiihhPhS1_S1__param_8];
	ld.param.u32 	%r7729, [_Z21render_braille_kernelPKhjjjiiiihhPhS1_S1__param_4];
	ld.param.u32 	%r7515, [_Z21render_braille_kernelPKhjjjiiiihhPhS1_S1__param_3];
	ld.param.u32 	%r7128, [_Z21render_braille_kernelPKhjjjiiiihhPhS1_S1__param_1];
	mov.u32 	%r4768, %ctaid.x;
	mov.u32 	%r4769, %ntid.x;
	mov.u32 	%r4770, %tid.x;
	mad.lo.s32 	%r4771, %r4768, %r4769, %r4770;
	setp.gt.u16 	%p492, %rs1539, 89;
	setp.lt.u16 	%p493, %rs1539, 50;
	selp.b32 	%r4772, 3, 2, %p493;
	selp.b32 	%r4773, 1, %r4772, %p492;
	sub.s32 	%r4774, %r4771, %r4773;
	mul.lo.s32 	%r4775, %r4774, %r7128;
	shl.b32 	%r4776, %r4775, 1;
	add.s32 	%r4777, %r4776, %r7128;
	div.u32 	%r4778, %r4777, %r7729;
	max.s32 	%r4779, %r4778, 0;
	add.s32 	%r4780, %r7128, -1;
	min.s32 	%r580, %r4779, %r4780;
	shl.b32 	%r4781, %r580, 2;
	cvt.s64.s32 	%rd1925, %r4781;
	mul.lo.s32 	%r4782, %r573, %r7515;
	cvt.u64.u32 	%rd1926, %r4782;
	add.s64 	%rd1927, %rd1926, %rd1925;
	add.s64 	%rd1928, %rd68, %rd1927;
	ld.global.u8 	%rs826, [%rd1928];
	ld.global.u8 	%rs827, [%rd1928+1];
	ld.global.u8 	%rs828, [%rd1928+2];
	cvt.u32.u16 	%r4783, %rs828;
	st.local.u32 	[%rd1921+12], %r4783;
	cvt.u32.u16 	%r4784, %rs827;
	add.s64 	%rd1932, %rd3, %rd1920;
	st.local.u32 	[%rd1932+12], %r4784;
	cvt.u32.u16 	%r4785, %rs826;
	add.s64 	%rd1933, %rd4, %rd1920;
	st.local.u32 	[%rd1933+12], %r4785;
	cvt.rn.f64.u16 	%fd2071, %rs828;
	mul.f64 	%fd2072, %fd2071, 0d3FD322D0E5604189;
	cvt.rn.f64.u16 	%fd2073, %rs827;
	fma.rn.f64 	%fd2074, %fd2073, 0d3FE2C8B439581062, %fd2072;
	cvt.rn.f64.u16 	%fd2075, %rs826;
	fma.rn.f64 	%fd2076, %fd2075, 0d3FBD2F1A9FBE76C9, %fd2074;
	cvt.rzi.u32.f64 	%r4786, %fd2076;
	st.local.u8 	[%rd1924+3], %r4786;
	add.s32 	%r8069, %r8089, 4;
	setp.eq.s32 	%p494, %r569, 4;
	@%p494 bra 	$L__BB0_282;
	ld.param.u32 	%r7516, [_Z21render_braille_kernelPKhjjjiiiihhPhS1_S1__param_3];
	mul.lo.s32 	%r4788, %r575, %r7516;
	cvt.u64.u32 	%rd1936, %r4788;
	add.s64 	%rd1937, %rd1936, %rd1925;
	add.s64 	%rd1938, %rd68, %rd1937;
	ld.global.u8 	%rs829, [%rd1938];
	ld.global.u8 	%rs830, [%rd1938+1];
	ld.global.u8 	%rs831, [%rd1938+2];
	cvt.u32.u16 	%r4789, %rs831;
	cvt.u64.u32 	%rd1939, %r8089;
	add.s64 	%rd1941, %rd2, %rd1920;
	st.local.u32 	[%rd1941+16], %r4789;
	cvt.u32.u16 	%r4790, %rs830;
	st.local.u32 	[%rd1932+16], %r4790;
	cvt.u32.u16 	%r4791, %rs829;
	st.local.u32 	[%rd1933+16], %r4791;
	cvt.rn.f64.u16 	%fd2077, %rs831;
	mul.f64 	%fd2078, %fd2077, 0d3FD322D0E5604189;
	cvt.rn.f64.u16 	%fd2079, %rs830;
	fma.rn.f64 	%fd2080, %fd2079, 0d3FE2C8B439581062, %fd2078;
	cvt.rn.f64.u16 	%fd2081, %rs829;
	fma.rn.f64 	%fd2082, %fd2081, 0d3FBD2F1A9FBE76C9, %fd2080;
	cvt.rzi.u32.f64 	%r4792, %fd2082;
	add.s64 	%rd1944, %rd5, %rd1939;
	st.local.u8 	[%rd1944+4], %r4792;
	add.s32 	%r8069, %r8089, 5;
	setp.eq.s32 	%p495, %r569, 5;
	@%p495 bra 	$L__BB0_282;
	ld.param.u32 	%r7517, [_Z21render_braille_kernelPKhjjjiiiihhPhS1_S1__param_3];
	mul.lo.s32 	%r4794, %r578, %r7517;
	cvt.u64.u32 	%rd1946, %r4794;
	add.s64 	%rd1947, %rd1946, %rd1925;
	add.s64 	%rd1948, %rd68, %rd1947;
	ld.global.u8 	%rs832, [%rd1948];
	ld.global.u8 	%rs833, [%rd1948+1];
	ld.global.u8 	%rs834, [%rd1948+2];
	cvt.u32.u16 	%r4795, %rs834;
	mul.wide.u32 	%rd1950, %r8089, 4;
	add.s64 	%rd1951, %rd2, %rd1950;
	st.local.u32 	[%rd1951+20], %r4795;
	cvt.u32.u16 	%r4796, %rs833;
	add.s64 	%rd1952, %rd3, %rd1950;
	st.local.u32 	[%rd1952+20], %r4796;
	cvt.u32.u16 	%r4797, %rs832;
	add.s64 	%rd1953, %rd4, %rd1950;
	st.local.u32 	[%rd1953+20], %r4797;
	cvt.rn.f64.u16 	%fd2083, %rs834;
	mul.f64 	%fd2084, %fd2083, 0d3FD322D0E5604189;
	cvt.rn.f64.u16 	%fd2085, %rs833;
	fma.rn.f64 	%fd2086, %fd2085, 0d3FE2C8B439581062, %fd2084;
	cvt.rn.f64.u16 	%fd2087, %rs832;
	fma.rn.f64 	%fd2088, %fd2087, 0d3FBD2F1A9FBE76C9, %fd2086;
	cvt.rzi.u32.f64 	%r4798, %fd2088;
	st.local.u8 	[%rd1944+5], %r4798;
	add.s32 	%r8069, %r8089, 6;
	setp.eq.s32 	%p496, %r569, 6;
	@%p496 bra 	$L__BB0_282;
	ld.param.u32 	%r7862, [_Z21render_braille_kernelPKhjjjiiiihhPhS1_S1__param_5];
	ld.param.u32 	%r7518, [_Z21render_braille_kernelPKhjjjiiiihhPhS1_S1__param_3];
	ld.param.u32 	%r7262, [_Z21render_braille_kernelPKhjjjiiiihhPhS1_S1__param_2];
	add.s32 	%r4799, %r577, %r7262;
	div.u32 	%r4800, %r4799, %r7862;
	max.s32 	%r4801, %r4800, 0;
	min.s32 	%r584, %r4801, %r572;
	mul.lo.s32 	%r4802, %r584, %r7518;
	cvt.u64.u32 	%rd1955, %r4802;
	cvt.s64.s32 	%rd1956, %r4747;
	add.s64 	%rd1957, %rd1955, %rd1956;
	add.s64 	%rd1958, %rd68, %rd1957;
	ld.global.u8 	%rs835, [%rd1958];
	ld.global.u8 	%rs836, [%rd1958+1];
	ld.global.u8 	%rs837, [%rd1958+2];
	cvt.u32.u16 	%r4804, %rs837;
	st.local.u32 	[%rd1951+24], %r4804;
	cvt.u32.u16 	%r4805, %rs836;
	add.s64 	%rd70, %rd3, %rd1950;
	st.local.u32 	[%rd70+24], %r4805;
	cvt.u32.u16 	%r4806, %rs835;
	add.s64 	%rd1961, %rd4, %rd1950;
	st.local.u32 	[%rd1961+24], %r4806;
	cvt.rn.f64.u16 	%fd2089, %rs837;
	mul.f64 	%fd2090, %fd2089, 0d3FD322D0E5604189;
	cvt.rn.f64.u16 	%fd2091, %rs836;
	fma.rn.f64 	%fd2092, %fd2091, 0d3FE2C8B439581062, %fd2090;
	cvt.rn.f64.u16 	%fd2093, %rs835;
	fma.rn.f64 	%fd2094, %fd2093, 0d3FBD2F1A9FBE76C9, %fd2092;
	cvt.rzi.u32.f64 	%r4807, %fd2094;
	st.local.u8 	[%rd1944+6], %r4807;
	add.s32 	%r8069, %r8089, 7;
	setp.eq.s32 	%p497, %r569, 7;
	@%p497 bra 	$L__BB0_282;
	ld.param.u32 	%r7519, [_Z21render_braille_kernelPKhjjjiiiihhPhS1_S1__param_3];
	cvt.s64.s32 	%rd1963, %r4781;
	mul.lo.s32 	%r4809, %r584, %r7519;
	cvt.u64.u32 	%rd1964, %r4809;
	add.s64 	%rd1965, %rd1964, %rd1963;
	add.s64 	%rd1966, %rd68, %rd1965;
	ld.global.u8 	%rs838, [%rd1966];
	ld.global.u8 	%rs839, [%rd1966+1];
	ld.global.u8 	%rs840, [%rd1966+2];
	cvt.u32.u16 	%r4810, %rs840;
	st.local.u32 	[%rd1951+28], %r4810;
	cvt.u32.u16 	%r4811, %rs839;
	st.local.u32 	[%rd70+28], %r4811;
	cvt.u32.u16 	%r4812, %rs838;
	cvt.u64.u32 	%rd1967, %r8089;
	st.local.u32 	[%rd1961+28], %r4812;
	cvt.rn.f64.u16 	%fd2095, %rs840;
	mul.f64 	%fd2096, %fd2095, 0d3FD322D0E5604189;
	cvt.rn.f64.u16 	%fd2097, %rs839;
	fma.rn.f64 	%fd2098, %fd2097, 0d3FE2C8B439581062, %fd2096;
	cvt.rn.f64.u16 	%fd2099, %rs838;
	fma.rn.f64 	%fd2100, %fd2099, 0d3FBD2F1A9FBE76C9, %fd2098;
	cvt.rzi.u32.f64 	%r4813, %fd2100;
	add.s64 	%rd1970, %rd5, %rd1967;
	st.local.u8 	[%rd1970+7], %r4813;
	add.s32 	%r8069, %r8089, 8;
$L__BB0_282:
	setp.gt.u32 	%p498, %r8069, 199;
	mov.u32 	%r8089, %r8069;
	@%p498 bra 	$L__BB0_342;
	ld.param.u8 	%rs1540, [_Z21render_braille_kernelPKhjjjiiiihhPhS1_S1__param_8];
	setp.gt.u16 	%p499, %rs1540, 89;
	setp.lt.u16 	%p500, %rs1540, 50;
	selp.b32 	%r4814, 3, 2, %p500;
	selp.b32 	%r4815, 1, %r4814, %p499;
	mov.u32 	%r4816, %ctaid.y;
	mov.u32 	%r4817, %ntid.y;
	mov.u32 	%r4818, %tid.y;
	mad.lo.s32 	%r4819, %r4816, %r4817, %r4818;
	sub.s32 	%r4820, %r4819, %r4815;
	add.s32 	%r4822, %r4820, 4;
	setp.ge.s32 	%p501, %r4822, %r1758;
	or.pred  	%p502, %p3, %p501;
	mov.u32 	%r8089, %r8069;
	@%p502 bra 	$L__BB0_292;
	ld.param.u8 	%rs1541, [_Z21render_braille_kernelPKhjjjiiiihhPhS1_S1__param_8];
	ld.param.u32 	%r7863, [_Z21render_braille_kernelPKhjjjiiiihhPhS1_S1__param_5];
	ld.param.u32 	%r7730, [_Z21render_braille_kernelPKhjjjiiiihhPhS1_S1__param_4];
	ld.param.u32 	%r7520, [_Z21render_braille_kernelPKhjjjiiiihhPhS1_S1__param_3];
	ld.param.u32 	%r7263, [_Z21render_braille_kernelPKhjjjiiiihhPhS1_S1__param_2];
	ld.param.u32 	%r7129, [_Z21render_braille_kernelPKhjjjiiiihhPhS1_S1__param_1];
	ld.param.u64 	%rd3557, [_Z21render_braille_kernelPKhjjjiiiihhPhS1_S1__param_0];
	setp.gt.u16 	%p503, %rs1541, 89;
	setp.lt.u16 	%p504, %rs1541, 50;
	selp.b32 	%r4824, 3, 2, %p504;
	selp.b32 	%r4825, 1, %r4824, %p503;
	sub.s32 	%r4826, 1, %r4825;
	mov.u32 	%r4827, %ctaid.x;
	mov.u32 	%r4828, %ntid.x;
	mov.u32 	%r4829, %tid.x;
	mad.lo.s32 	%r4830, %r4827, %r4828, %r4829;
	add.s32 	%r4831, %r4826, %r4830;
	sub.s32 	%r4832, 199, %r8069;
	min.u32 	%r4833, %r4832, 7;
	add.s32 	%r588, %r4833, 1;
	mul.lo.s32 	%r4834, %r4831, %r7129;
	shl.b32 	%r4835, %r4834, 1;
	div.u32 	%r4836, %r4835, %r7730;
	add.s32 	%r4841, %r4826, %r4819;
	add.s32 	%r4842, %r4841, 3;
	mul.lo.s32 	%r4843, %r4842, %r7263;
	shl.b32 	%r589, %r4843, 2;
	div.u32 	%r4844, %r589, %r7863;
	max.s32 	%r4845, %r4836, 0;
	add.s32 	%r4846, %r7129, -1;
	min.s32 	%r590, %r4845, %r4846;
	max.s32 	%r4847, %r4844, 0;
	add.s32 	%r591, %r7263, -1;
	min.s32 	%r592, %r4847, %r591;
	mul.lo.s32 	%r4848, %r592, %r7520;
	cvt.u64.u32 	%rd1971, %r4848;
	shl.b32 	%r4849, %r590, 2;
	cvt.s64.s32 	%rd1972, %r4849;
	add.s64 	%rd1973, %rd1971, %rd1972;
	cvta.to.global.u64 	%rd71, %rd3557;
	add.s64 	%rd1974, %rd71, %rd1973;
	ld.global.u8 	%rs841, [%rd1974];
	ld.global.u8 	%rs842, [%rd1974+1];
	ld.global.u8 	%rs843, [%rd1974+2];
	cvt.u32.u16 	%r4850, %rs843;
	cvt.u64.u32 	%rd1975, %r8069;
	mul.wide.u32 	%rd1976, %r8069, 4;
	add.s64 	%rd1977, %rd2, %rd1976;
	st.local.u32 	[%rd1977], %r4850;
	cvt.u32.u16 	%r4851, %rs842;
	add.s64 	%rd1978, %rd3, %rd1976;
	st.local.u32 	[%rd1978], %r4851;
	cvt.u32.u16 	%r4852, %rs841;
	add.s64 	%rd1979, %rd4, %rd1976;
	st.local.u32 	[%rd1979], %r4852;
	cvt.rn.f64.u16 	%fd2101, %rs843;
	mul.f64 	%fd2102, %fd2101, 0d3FD322D0E5604189;
	cvt.rn.f64.u16 	%fd2103, %rs842;
	fma.rn.f64 	%fd2104, %fd2103, 0d3FE2C8B439581062, %fd2102;
	cvt.rn.f64.u16 	%fd2105, %rs841;
	fma.rn.f64 	%fd2106, %fd2105, 0d3FBD2F1A9FBE76C9, %fd2104;
	cvt.rzi.u32.f64 	%r4853, %fd2106;
	add.s64 	%rd1980, %rd5, %rd1975;
	st.local.u8 	[%rd1980], %r4853;
	setp.eq.s32 	%p505, %r8069, 199;
	mov.b32 	%r8089, 200;
	@%p505 bra 	$L__BB0_292;
	ld.param.u32 	%r7864, [_Z21render_braille_kernelPKhjjjiiiihhPhS1_S1__param_5];
	ld.param.u32 	%r7521, [_Z21render_braille_kernelPKhjjjiiiihhPhS1_S1__param_3];
	ld.param.u32 	%r7264, [_Z21render_braille_kernelPKhjjjiiiihhPhS1_S1__param_2];
	add.s32 	%r593, %r589, %r7264;
	div.u32 	%r4854, %r593, %r7864;
	max.s32 	%r4855, %r4854, 0;
	min.s32 	%r594, %r4855, %r591;
	mul.lo.s32 	%r4856, %r594, %r7521;
	cvt.u64.u32 	%rd1981, %r4856;
	add.s64 	%rd1983, %rd1981, %rd1972;
	add.s64 	%rd1984, %rd71, %rd1983;
	ld.global.u8 	%rs844, [%rd1984];
	ld.global.u8 	%rs845, [%rd1984+1];
	ld.global.u8 	%rs846, [%rd1984+2];
	cvt.u32.u16 	%r4858, %rs846;
	st.local.u32 	[%rd1977+4], %r4858;
	cvt.u32.u16 	%r4859, %rs845;
	add.s64 	%rd1988, %rd3, %rd1976;
	st.local.u32 	[%rd1988+4], %r4859;
	cvt.u32.u16 	%r4860, %rs844;
	add.s64 	%rd1989, %rd4, %rd1976;
	st.local.u32 	[%rd1989+4], %r4860;
	cvt.rn.f64.u16 	%fd2107, %rs846;
	mul.f64 	%fd2108, %fd2107, 0d3FD322D0E5604189;
	cvt.rn.f64.u16 	%fd2109, %rs845;
	fma.rn.f64 	%fd2110, %fd2109, 0d3FE2C8B439581062, %fd2108;
	cvt.rn.f64.u16 	%fd2111, %rs844;
	fma.rn.f64 	%fd2112, %fd2111, 0d3FBD2F1A9FBE76C9, %fd2110;
	cvt.rzi.u32.f64 	%r4861, %fd2112;
	st.local.u8 	[%rd1980+1], %r4861;
	add.s32 	%r8089, %r8069, 2;
	setp.eq.s32 	%p506, %r588, 2;
	@%p506 bra 	$L__BB0_292;
	ld.param.u32 	%r7865, [_Z21render_braille_kernelPKhjjjiiiihhPhS1_S1__param_5];
	ld.param.u32 	%r7522, [_Z21render_braille_kernelPKhjjjiiiihhPhS1_S1__param_3];
	ld.param.u32 	%r7265, [_Z21render_braille_kernelPKhjjjiiiihhPhS1_S1__param_2];
	add.s32 	%r596, %r593, %r7265;
	div.u32 	%r4862, %r596, %r7865;
	max.s32 	%r4863, %r4862, 0;
	min.s32 	%r597, %r4863, %r591;
	mul.lo.s32 	%r4864, %r597, %r7522;
	cvt.u64.u32 	%rd1991, %r4864;
	add.s64 	%rd1993, %rd1991, %rd1972;
	add.s64 	%rd1994, %rd71, %rd1993;
	ld.global.u8 	%rs847, [%rd1994];
	ld.global.u8 	%rs848, [%rd1994+1];
	ld.global.u8 	%rs849, [%rd1994+2];
	cvt.u32.u16 	%r4866, %rs849;
	cvt.u64.u32 	%rd1995, %r8069;
	mul.wide.u32 	%rd1996, %r8069, 4;
	add.s64 	%rd1997, %rd2, %rd1996;
	st.local.u32 	[%rd1997+8], %r4866;
	cvt.u32.u16 	%r4867, %rs848;
	add.s64 	%rd1998, %rd3, %rd1996;
	st.local.u32 	[%rd1998+8], %r4867;
	cvt.u32.u16 	%r4868, %rs847;
	add.s64 	%rd1999, %rd4, %rd1996;
	st.local.u32 	[%rd1999+8], %r4868;
	cvt.rn.f64.u16 	%fd2113, %rs849;
	mul.f64 	%fd2114, %fd2113, 0d3FD322D0E5604189;
	cvt.rn.f64.u16 	%fd2115, %rs848;
	fma.rn.f64 	%fd2116, %fd2115, 0d3FE2C8B439581062, %fd2114;
	cvt.rn.f64.u16 	%fd2117, %rs847;
	fma.rn.f64 	%fd2118, %fd2117, 0d3FBD2F1A9FBE76C9, %fd2116;
	cvt.rzi.u32.f64 	%r4869, %fd2118;
	add.s64 	%rd2000, %rd5, %rd1995;
	st.local.u8 	[%rd2000+2], %r4869;
	add.s32 	%r8089, %r8069, 3;
	setp.eq.s32 	%p507, %r588, 3;
	@%p507 bra 	$L__BB0_292;
	ld.param.u8 	%rs1542, [_Z21render_braille_kernelPKhjjjiiiihhPhS1_S1__param_8];
	ld.param.u32 	%r7731, [_Z21render_braille_kernelPKhjjjiiiihhPhS1_S1__param_4];
	ld.param.u32 	%r7523, [_Z21render_braille_kernelPKhjjjiiiihhPhS1_S1__param_3];
	ld.param.u32 	%r7130, [_Z21render_braille_kernelPKhjjjiiiihhPhS1_S1__param_1];
	setp.gt.u16 	%p508, %rs1542, 89;
	setp.lt.u16 	%p509, %rs1542, 50;
	selp.b32 	%r4870, 3, 2, %p509;
	selp.b32 	%r4871, 1, %r4870, %p508;
	mov.u32 	%r4872, %ctaid.x;
	mov.u32 	%r4873, %ntid.x;
	mov.u32 	%r4874, %tid.x;
	mad.lo.s32 	%r4875, %r4872, %r4873, %r4874;
	sub.s32 	%r4876, %r4875, %r4871;
	mad.lo.s32 	%r4877, %r7130, %r4876, %r7130;
	shl.b32 	%r4878, %r4877, 1;
	add.s32 	%r4879, %r4878, %r7130;
	div.u32 	%r4880, %r4879, %r7731;
	max.s32 	%r4881, %r4880, 0;
	add.s32 	%r4882, %r7130, -1;
	min.s32 	%r599, %r4881, %r4882;
	shl.b32 	%r4883, %r599, 2;
	cvt.s64.s32 	%rd2001, %r4883;
	mul.lo.s32 	%r4884, %r592, %r7523;
	cvt.u64.u32 	%rd2002, %r4884;
	add.s64 	%rd2003, %rd2002, %rd2001;
	add.s64 	%rd2004, %rd71, %rd2003;
	ld.global.u8 	%rs850, [%rd2004];
	ld.global.u8 	%rs851, [%rd2004+1];
	ld.global.u8 	%rs852, [%rd2004+2];
	cvt.u32.u16 	%r4885, %rs852;
	st.local.u32 	[%rd1997+12], %r4885;
	cvt.u32.u16 	%r4886, %rs851;
	add.s64 	%rd2008, %rd3, %rd1996;
	st.local.u32 	[%rd2008+12], %r4886;
	cvt.u32.u16 	%r4887, %rs850;
	add.s64 	%rd2009, %rd4, %rd1996;
	st.local.u32 	[%rd2009+12], %r4887;
	cvt.rn.f64.u16 	%fd2119, %rs852;
	mul.f64 	%fd2120, %fd2119, 0d3FD322D0E5604189;
	cvt.rn.f64.u16 	%fd2121, %rs851;
	fma.rn.f64 	%fd2122, %fd2121, 0d3FE2C8B439581062, %fd2120;
	cvt.rn.f64.u16 	%fd2123, %rs850;
	fma.rn.f64 	%fd2124, %fd2123, 0d3FBD2F1A9FBE76C9, %fd2122;
	cvt.rzi.u32.f64 	%r4888, %fd2124;
	st.local.u8 	[%rd2000+3], %r4888;
	add.s32 	%r8089, %r8069, 4;
	setp.eq.s32 	%p510, %r588, 4;
	@%p510 bra 	$L__BB0_292;
	ld.param.u32 	%r7524, [_Z21render_braille_kernelPKhjjjiiiihhPhS1_S1__param_3];
	mul.lo.s32 	%r4890, %r594, %r7524;
	cvt.u64.u32 	%rd2012, %r4890;
	add.s64 	%rd2013, %rd2012, %rd2001;
	add.s64 	%rd2014, %rd71, %rd2013;
	ld.global.u8 	%rs853, [%rd2014];
	ld.global.u8 	%rs854, [%rd2014+1];
	ld.global.u8 	%rs855, [%rd2014+2];
	cvt.u32.u16 	%r4891, %rs855;
	cvt.u64.u32 	%rd2015, %r8069;
	add.s64 	%rd2017, %rd2, %rd1996;
	st.local.u32 	[%rd2017+16], %r4891;
	cvt.u32.u16 	%r4892, %rs854;
	st.local.u32 	[%rd2008+16], %r4892;
	cvt.u32.u16 	%r4893, %rs853;
	st.local.u32 	[%rd2009+16], %r4893;
	cvt.rn.f64.u16 	%fd2125, %rs855;
	mul.f64 	%fd2126, %fd2125, 0d3FD322D0E5604189;
	cvt.rn.f64.u16 	%fd2127, %rs854;
	fma.rn.f64 	%fd2128, %fd2127, 0d3FE2C8B439581062, %fd2126;
	cvt.rn.f64.u16 	%fd2129, %rs853;
	fma.rn.f64 	%fd2130, %fd2129, 0d3FBD2F1A9FBE76C9, %fd2128;
	cvt.rzi.u32.f64 	%r4894, %fd2130;
	add.s64 	%rd2020, %rd5, %rd2015;
	st.local.u8 	[%rd2020+4], %r4894;
	add.s32 	%r8089, %r8069, 5;
	setp.eq.s32 	%p511, %r588, 5;
	@%p511 bra 	$L__BB0_292;
	ld.param.u32 	%r7525, [_Z21render_braille_kernelPKhjjjiiiihhPhS1_S1__param_3];
	mul.lo.s32 	%r4896, %r597, %r7525;
	cvt.u64.u32 	%rd2022, %r4896;
	add.s64 	%rd2023, %rd2022, %rd2001;
	add.s64 	%rd2024, %rd71, %rd2023;
	ld.global.u8 	%rs856, [%rd2024];
	ld.global.u8 	%rs857, [%rd2024+1];
	ld.global.u8 	%rs858, [%rd2024+2];
	cvt.u32.u16 	%r4897, %rs858;
	mul.wide.u32 	%rd2026, %r8069, 4;
	add.s64 	%rd2027, %rd2, %rd2026;
	st.local.u32 	[%rd2027+20], %r4897;
	cvt.u32.u16 	%r4898, %rs857;
	add.s64 	%rd2028, %rd3, %rd2026;
	st.local.u32 	[%rd2028+20], %r4898;
	cvt.u32.u16 	%r4899, %rs856;
	add.s64 	%rd2029, %rd4, %rd2026;
	st.local.u32 	[%rd2029+20], %r4899;
	cvt.rn.f64.u16 	%fd2131, %rs858;
	mul.f64 	%fd2132, %fd2131, 0d3FD322D0E5604189;
	cvt.rn.f64.u16 	%fd2133, %rs857;
	fma.rn.f64 	%fd2134, %fd2133, 0d3FE2C8B439581062, %fd2132;
	cvt.rn.f64.u16 	%fd2135, %rs856;
	fma.rn.f64 	%fd2136, %fd2135, 0d3FBD2F1A9FBE76C9, %fd2134;
	cvt.rzi.u32.f64 	%r4900, %fd2136;
	st.local.u8 	[%rd2020+5], %r4900;
	add.s32 	%r8089, %r8069, 6;
	setp.eq.s32 	%p512, %r588, 6;
	@%p512 bra 	$L__BB0_292;
	ld.param.u32 	%r7866, [_Z21render_braille_kernelPKhjjjiiiihhPhS1_S1__param_5];
	ld.param.u32 	%r7526, [_Z21render_braille_kernelPKhjjjiiiihhPhS1_S1__param_3];
	ld.param.u32 	%r7266, [_Z21render_braille_kernelPKhjjjiiiihhPhS1_S1__param_2];
	add.s32 	%r4901, %r596, %r7266;
	div.u32 	%r4902, %r4901, %r7866;
	max.s32 	%r4903, %r4902, 0;
	min.s32 	%r603, %r4903, %r591;
	mul.lo.s32 	%r4904, %r603, %r7526;
	cvt.u64.u32 	%rd2031, %r4904;
	cvt.s64.s32 	%rd2032, %r4849;
	add.s64 	%rd2033, %rd2031, %rd2032;
	add.s64 	%rd2034, %rd71, %rd2033;
	ld.global.u8 	%rs859, [%rd2034];
	ld.global.u8 	%rs860, [%rd2034+1];
	ld.global.u8 	%rs861, [%rd2034+2];
	cvt.u32.u16 	%r4906, %rs861;
	st.local.u32 	[%rd2027+24], %r4906;
	cvt.u32.u16 	%r4907, %rs860;
	add.s64 	%rd73, %rd3, %rd2026;
	st.local.u32 	[%rd73+24], %r4907;
	cvt.u32.u16 	%r4908, %rs859;
	add.s64 	%rd2037, %rd4, %rd2026;
	st.local.u32 	[%rd2037+24], %r4908;
	cvt.rn.f64.u16 	%fd2137, %rs861;
	mul.f64 	%fd2138, %fd2137, 0d3FD322D0E5604189;
	cvt.rn.f64.u16 	%fd2139, %rs860;
	fma.rn.f64 	%fd2140, %fd2139, 0d3FE2C8B439581062, %fd2138;
	cvt.rn.f64.u16 	%fd2141, %rs859;
	fma.rn.f64 	%fd2142, %fd2141, 0d3FBD2F1A9FBE76C9, %fd2140;
	cvt.rzi.u32.f64 	%r4909, %fd2142;
	st.local.u8 	[%rd2020+6], %r4909;
	add.s32 	%r8089, %r8069, 7;
	setp.eq.s32 	%p513, %r588, 7;
	@%p513 bra 	$L__BB0_292;
	ld.param.u32 	%r7527, [_Z21render_braille_kernelPKhjjjiiiihhPhS1_S1__param_3];
	cvt.s64.s32 	%rd2039, %r4883;
	mul.lo.s32 	%r4911, %r603, %r7527;
	cvt.u64.u32 	%rd2040, %r4911;
	add.s64 	%rd2041, %rd2040, %rd2039;
	add.s64 	%rd2042, %rd71, %rd2041;
	ld.global.u8 	%rs862, [%rd2042];
	ld.global.u8 	%rs863, [%rd2042+1];
	ld.global.u8 	%rs864, [%rd2042+2];
	cvt.u32.u16 	%r4912, %rs864;
	st.local.u32 	[%rd2027+28], %r4912;
	cvt.u32.u16 	%r4913, %rs863;
	st.local.u32 	[%rd73+28], %r4913;
	cvt.u32.u16 	%r4914, %rs862;
	cvt.u64.u32 	%rd2043, %r8069;
	st.local.u32 	[%rd2037+28], %r4914;
	cvt.rn.f64.u16 	%fd2143, %rs864;
	mul.f64 	%fd2144, %fd2143, 0d3FD322D0E5604189;
	cvt.rn.f64.u16 	%fd2145, %rs863;
	fma.rn.f64 	%fd2146, %fd2145, 0d3FE2C8B439581062, %fd2144;
	cvt.rn.f64.u16 	%fd2147, %rs862;
	fma.rn.f64 	%fd2148, %fd2147, 0d3FBD2F1A9FBE76C9, %fd2146;
	cvt.rzi.u32.f64 	%r4915, %fd2148;
	add.s64 	%rd2046, %rd5, %rd2043;
	st.local.u8 	[%rd2046+7], %r4915;
	add.s32 	%r8089, %r8069, 8;
$L__BB0_292:
	setp.gt.u32 	%p514, %r8089, 199;
	@%p514 bra 	$L__BB0_342;
	ld.param.u8 	%rs1543, [_Z21render_braille_kernelPKhjjjiiiihhPhS1_S1__param_8];
	setp.gt.u16 	%p515, %rs1543, 89;
	setp.lt.u16 	%p516, %rs1543, 50;
	selp.b32 	%r4916, 3, 2, %p516;
	selp.b32 	%r4917, 1, %r4916, %p515;
	mov.u32 	%r4918, %ctaid.y;
	mov.u32 	%r4919, %ntid.y;
	mov.u32 	%r4920, %tid.y;
	mad.lo.s32 	%r4921, %r4918, %r4919, %r4920;
	sub.s32 	%r4922, %r4921, %r4917;
	add.s32 	%r4924, %r4922, 4;
	setp.ge.s32 	%p517, %r4924, %r1758;
	or.pred  	%p518, %p4, %p517;
	mov.u32 	%r8071, %r8089;
	@%p518 bra 	$L__BB0_302;
	ld.param.u8 	%rs1544, [_Z21render_braille_kernelPKhjjjiiiihhPhS1_S1__param_8];
	ld.param.u32 	%r7867, [_Z21render_braille_kernelPKhjjjiiiihhPhS1_S1__param_5];
	ld.param.u32 	%r7732, [_Z21render_braille_kernelPKhjjjiiiihhPhS1_S1__param_4];
	ld.param.u32 	%r7528, [_Z21render_braille_kernelPKhjjjiiiihhPhS1_S1__param_3];
	ld.param.u32 	%r7267, [_Z21render_braille_kernelPKhjjjiiiihhPhS1_S1__param_2];
	ld.param.u32 	%r7131, [_Z21render_braille_kernelPKhjjjiiiihhPhS1_S1__param_1];
	ld.param.u64 	%rd3558, [_Z21render_braille_kernelPKhjjjiiiihhPhS1_S1__param_0];
	setp.gt.u16 	%p519, %rs1544, 89;
	setp.lt.u16 	%p520, %rs1544, 50;
	selp.b32 	%r4926, 3, 2, %p520;
	selp.b32 	%r4927, 1, %r4926, %p519;
	sub.s32 	%r4928, 1, %r4927;
	mov.u32 	%r4929, %ctaid.x;
	mov.u32 	%r4930, %ntid.x;
	mov.u32 	%r4931, %tid.x;
	mad.lo.s32 	%r4932, %r4929, %r4930, %r4931;
	add.s32 	%r4933, %r4928, %r4932;
	sub.s32 	%r4934, 199, %r8089;
	min.u32 	%r4935, %r4934, 7;
	add.s32 	%r607, %r4935, 1;
	mad.lo.s32 	%r4936, %r7131, %r4933, %r7131;
	shl.b32 	%r608, %r4936, 1;
	div.u32 	%r4937, %r608, %r7732;
	add.s32 	%r4942, %r4928, %r4921;
	add.s32 	%r4943, %r4942, 3;
	mul.lo.s32 	%r4944, %r4943, %r7267;
	shl.b32 	%r609, %r4944, 2;
	div.u32 	%r4945, %r609, %r7867;
	max.s32 	%r4946, %r4937, 0;
	add.s32 	%r4947, %r7131, -1;
	min.s32 	%r610, %r4946, %r4947;
	max.s32 	%r4948, %r4945, 0;
	add.s32 	%r611, %r7267, -1;
	min.s32 	%r612, %r4948, %r611;
	mul.lo.s32 	%r4949, %r612, %r7528;
	cvt.u64.u32 	%rd2047, %r4949;
	shl.b32 	%r4950, %r610, 2;
	cvt.s64.s32 	%rd2048, %r4950;
	add.s64 	%rd2049, %rd2047, %rd2048;
	cvta.to.global.u64 	%rd74, %rd3558;
	add.s64 	%rd2050, %rd74, %rd2049;
	ld.global.u8 	%rs865, [%rd2050];
	ld.global.u8 	%rs866, [%rd2050+1];
	ld.global.u8 	%rs867, [%rd2050+2];
	cvt.u32.u16 	%r4951, %rs867;
	cvt.u64.u32 	%rd2051, %r8089;
	mul.wide.u32 	%rd2052, %r8089, 4;
	add.s64 	%rd2053, %rd2, %rd2052;
	st.local.u32 	[%rd2053], %r4951;
	cvt.u32.u16 	%r4952, %rs866;
	add.s64 	%rd2054, %rd3, %rd2052;
	st.local.u32 	[%rd2054], %r4952;
	cvt.u32.u16 	%r4953, %rs865;
	add.s64 	%rd2055, %rd4, %rd2052;
	st.local.u32 	[%rd2055], %r4953;
	cvt.rn.f64.u16 	%fd2149, %rs867;
	mul.f64 	%fd2150, %fd2149, 0d3FD322D0E5604189;
	cvt.rn.f64.u16 	%fd2151, %rs866;
	fma.rn.f64 	%fd2152, %fd2151, 0d3FE2C8B439581062, %fd2150;
	cvt.rn.f64.u16 	%fd2153, %rs865;
	fma.rn.f64 	%fd2154, %fd2153, 0d3FBD2F1A9FBE76C9, %fd2152;
	cvt.rzi.u32.f64 	%r4954, %fd2154;
	add.s64 	%rd2056, %rd5, %rd2051;
	st.local.u8 	[%rd2056], %r4954;
	setp.eq.s32 	%p521, %r8089, 199;
	mov.b32 	%r8071, 200;
	@%p521 bra 	$L__BB0_302;
	ld.param.u32 	%r7868, [_Z21render_braille_kernelPKhjjjiiiihhPhS1_S1__param_5];
	ld.param.u32 	%r7529, [_Z21render_braille_kernelPKhjjjiiiihhPhS1_S1__param_3];
	ld.param.u32 	%r7268, [_Z21render_braille_kernelPKhjjjiiiihhPhS1_S1__param_2];
	add.s32 	%r613, %r609, %r7268;
	div.u32 	%r4955, %r613, %r7868;
	max.s32 	%r4956, %r4955, 0;
	min.s32 	%r614, %r4956, %r611;
	mul.lo.s32 	%r4957, %r614, %r7529;
	cvt.u64.u32 	%rd2057, %r4957;
	add.s64 	%rd2059, %rd2057, %rd2048;
	add.s64 	%rd2060, %rd74, %rd2059;
	ld.global.u8 	%rs868, [%rd2060];
	ld.global.u8 	%rs869, [%rd2060+1];
	ld.global.u8 	%rs870, [%rd2060+2];
	cvt.u32.u16 	%r4959, %rs870;
	st.local.u32 	[%rd2053+4], %r4959;
	cvt.u32.u16 	%r4960, %rs869;
	add.s64 	%rd2064, %rd3, %rd2052;
	st.local.u32 	[%rd2064+4], %r4960;
	cvt.u32.u16 	%r4961, %rs868;
	add.s64 	%rd2065, %rd4, %rd2052;
	st.local.u32 	[%rd2065+4], %r4961;
	cvt.rn.f64.u16 	%fd2155, %rs870;
	mul.f64 	%fd2156, %fd2155, 0d3FD322D0E5604189;
	cvt.rn.f64.u16 	%fd2157, %rs869;
	fma.rn.f64 	%fd2158, %fd2157, 0d3FE2C8B439581062, %fd2156;
	cvt.rn.f64.u16 	%fd2159, %rs868;
	fma.rn.f64 	%fd2160, %fd2159, 0d3FBD2F1A9FBE76C9, %fd2158;
	cvt.rzi.u32.f64 	%r4962, %fd2160;
	st.local.u8 	[%rd2056+1], %r4962;
	add.s32 	%r8071, %r8089, 2;
	setp.eq.s32 	%p522, %r607, 2;
	@%p522 bra 	$L__BB0_302;
	ld.param.u32 	%r7869, [_Z21render_braille_kernelPKhjjjiiiihhPhS1_S1__param_5];
	ld.param.u32 	%r7530, [_Z21render_braille_kernelPKhjjjiiiihhPhS1_S1__param_3];
	ld.param.u32 	%r7269, [_Z21render_braille_kernelPKhjjjiiiihhPhS1_S1__param_2];
	add.s32 	%r616, %r613, %r7269;
	div.u32 	%r4963, %r616, %r7869;
	max.s32 	%r4964, %r4963, 0;
	min.s32 	%r617, %r4964, %r611;
	mul.lo.s32 	%r4965, %r617, %r7530;
	cvt.u64.u32 	%rd2067, %r4965;
	cvt.s64.s32 	%rd2068, %r4950;
	add.s64 	%rd2069, %rd2067, %rd2068;
	add.s64 	%rd2070, %rd74, %rd2069;
	ld.global.u8 	%rs871, [%rd2070];
	ld.global.u8 	%rs872, [%rd2070+1];
	ld.global.u8 	%rs873, [%rd2070+2];
	cvt.u32.u16 	%r4967, %rs873;
	cvt.u64.u32 	%rd2071, %r8089;
	mul.wide.u32 	%rd2072, %r8089, 4;
	add.s64 	%rd2073, %rd2, %rd2072;
	st.local.u32 	[%rd2073+8], %r4967;
	cvt.u32.u16 	%r4968, %rs872;
	add.s64 	%rd2074, %rd3, %rd2072;
	st.local.u32 	[%rd2074+8], %r4968;
	cvt.u32.u16 	%r4969, %rs871;
	add.s64 	%rd2075, %rd4, %rd2072;
	st.local.u32 	[%rd2075+8], %r4969;
	cvt.rn.f64.u16 	%fd2161, %rs873;
	mul.f64 	%fd2162, %fd2161, 0d3FD322D0E5604189;
	cvt.rn.f64.u16 	%fd2163, %rs872;
	fma.rn.f64 	%fd2164, %fd2163, 0d3FE2C8B439581062, %fd2162;
	cvt.rn.f64.u16 	%fd2165, %rs871;
	fma.rn.f64 	%fd2166, %fd2165, 0d3FBD2F1A9FBE76C9, %fd2164;
	cvt.rzi.u32.f64 	%r4970, %fd2166;
	add.s64 	%rd2076, %rd5, %rd2071;
	st.local.u8 	[%rd2076+2], %r4970;
	add.s32 	%r8071, %r8089, 3;
	setp.eq.s32 	%p523, %r607, 3;
	@%p523 bra 	$L__BB0_302;
	ld.param.u32 	%r7733, [_Z21render_braille_kernelPKhjjjiiiihhPhS1_S1__param_4];
	ld.param.u32 	%r7531, [_Z21render_braille_kernelPKhjjjiiiihhPhS1_S1__param_3];
	ld.param.u32 	%r7132, [_Z21render_braille_kernelPKhjjjiiiihhPhS1_S1__param_1];
	add.s32 	%r4971, %r608, %r7132;
	div.u32 	%r4972, %r4971, %r7733;
	max.s32 	%r4973, %r4972, 0;
	add.s32 	%r4974, %r7132, -1;
	min.s32 	%r619, %r4973, %r4974;
	shl.b32 	%r4975, %r619, 2;
	cvt.s64.s32 	%rd2077, %r4975;
	mul.lo.s32 	%r4976, %r612, %r7531;
	cvt.u64.u32 	%rd2078, %r4976;
	add.s64 	%rd2079, %rd2078, %rd2077;
	add.s64 	%rd2080, %rd74, %rd2079;
	ld.global.u8 	%rs874, [%rd2080];
	ld.global.u8 	%rs875, [%rd2080+1];
	ld.global.u8 	%rs876, [%rd2080+2];
	cvt.u32.u16 	%r4977, %rs876;
	st.local.u32 	[%rd2073+12], %r4977;
	cvt.u32.u16 	%r4978, %rs875;
	add.s64 	%rd2084, %rd3, %rd2072;
	st.local.u32 	[%rd2084+12], %r4978;
	cvt.u32.u16 	%r4979, %rs874;
	add.s64 	%rd2085, %rd4, %rd2072;
	st.local.u32 	[%rd2085+12], %r4979;
	cvt.rn.f64.u16 	%fd2167, %rs876;
	mul.f64 	%fd2168, %fd2167, 0d3FD322D0E5604189;
	cvt.rn.f64.u16 	%fd2169, %rs875;
	fma.rn.f64 	%fd2170, %fd2169, 0d3FE2C8B439581062, %fd2168;
	cvt.rn.f64.u16 	%fd2171, %rs874;
	fma.rn.f64 	%fd2172, %fd2171, 0d3FBD2F1A9FBE76C9, %fd2170;
	cvt.rzi.u32.f64 	%r4980, %fd2172;
	st.local.u8 	[%rd2076+3], %r4980;
	add.s32 	%r8071, %r8089, 4;
	setp.eq.s32 	%p524, %r607, 4;
	@%p524 bra 	$L__BB0_302;
	ld.param.u32 	%r7532, [_Z21render_braille_kernelPKhjjjiiiihhPhS1_S1__param_3];
	mul.lo.s32 	%r4982, %r614, %r7532;
	cvt.u64.u32 	%rd2088, %r4982;
	add.s64 	%rd2089, %rd2088, %rd2077;
	add.s64 	%rd2090, %rd74, %rd2089;
	ld.global.u8 	%rs877, [%rd2090];
	ld.global.u8 	%rs878, [%rd2090+1];
	ld.global.u8 	%rs879, [%rd2090+2];
	cvt.u32.u16 	%r4983, %rs879;
	cvt.u64.u32 	%rd2091, %r8089;
	add.s64 	%rd2093, %rd2, %rd2072;
	st.local.u32 	[%rd2093+16], %r4983;
	cvt.u32.u16 	%r4984, %rs878;
	st.local.u32 	[%rd2084+16], %r4984;
	cvt.u32.u16 	%r4985, %rs877;
	st.local.u32 	[%rd2085+16], %r4985;
	cvt.rn.f64.u16 	%fd2173, %rs879;
	mul.f64 	%fd2174, %fd2173, 0d3FD322D0E5604189;
	cvt.rn.f64.u16 	%fd2175, %rs878;
	fma.rn.f64 	%fd2176, %fd2175, 0d3FE2C8B439581062, %fd2174;
	cvt.rn.f64.u16 	%fd2177, %rs877;
	fma.rn.f64 	%fd2178, %fd2177, 0d3FBD2F1A9FBE76C9, %fd2176;
	cvt.rzi.u32.f64 	%r4986, %fd2178;
	add.s64 	%rd2096, %rd5, %rd2091;
	st.local.u8 	[%rd2096+4], %r4986;
	add.s32 	%r8071, %r8089, 5;
	setp.eq.s32 	%p525, %r607, 5;
	@%p525 bra 	$L__BB0_302;
	ld.param.u32 	%r7533, [_Z21render_braille_kernelPKhjjjiiiihhPhS1_S1__param_3];
	mul.lo.s32 	%r4988, %r617, %r7533;
	cvt.u64.u32 	%rd2098, %r4988;
	add.s64 	%rd2099, %rd2098, %rd2077;
	add.s64 	%rd2100, %rd74, %rd2099;
	ld.global.u8 	%rs880, [%rd2100];
	ld.global.u8 	%rs881, [%rd2100+1];
	ld.global.u8 	%rs882, [%rd2100+2];
	cvt.u32.u16 	%r4989, %rs882;
	mul.wide.u32 	%rd2102, %r8089, 4;
	add.s64 	%rd2103, %rd2, %rd2102;
	st.local.u32 	[%rd2103+20], %r4989;
	cvt.u32.u16 	%r4990, %rs881;
	add.s64 	%rd2104, %rd3, %rd2102;
	st.local.u32 	[%rd2104+20], %r4990;
	cvt.u32.u16 	%r4991, %rs880;
	add.s64 	%rd2105, %rd4, %rd2102;
	st.local.u32 	[%rd2105+20], %r4991;
	cvt.rn.f64.u16 	%fd2179, %rs882;
	mul.f64 	%fd2180, %fd2179, 0d3FD322D0E5604189;
	cvt.rn.f64.u16 	%fd2181, %rs881;
	fma.rn.f64 	%fd2182, %fd2181, 0d3FE2C8B439581062, %fd2180;
	cvt.rn.f64.u16 	%fd2183, %rs880;
	fma.rn.f64 	%fd2184, %fd2183, 0d3FBD2F1A9FBE76C9, %fd2182;
	cvt.rzi.u32.f64 	%r4992, %fd2184;
	st.local.u8 	[%rd2096+5], %r4992;
	add.s32 	%r8071, %r8089, 6;
	setp.eq.s32 	%p526, %r607, 6;
	@%p526 bra 	$L__BB0_302;
	ld.param.u32 	%r7870, [_Z21render_braille_kernelPKhjjjiiiihhPhS1_S1__param_5];
	ld.param.u32 	%r7534, [_Z21render_braille_kernelPKhjjjiiiihhPhS1_S1__param_3];
	ld.param.u32 	%r7270, [_Z21render_braille_kernelPKhjjjiiiihhPhS1_S1__param_2];
	add.s32 	%r4993, %r616, %r7270;
	div.u32 	%r4994, %r4993, %r7870;
	max.s32 	%r4995, %r4994, 0;
	min.s32 	%r623, %r4995, %r611;
	mul.lo.s32 	%r4996, %r623, %r7534;
	cvt.u64.u32 	%rd2107, %r4996;
	cvt.s64.s32 	%rd2108, %r4950;
	add.s64 	%rd2109, %rd2107, %rd2108;
	add.s64 	%rd2110, %rd74, %rd2109;
	ld.global.u8 	%rs883, [%rd2110];
	ld.global.u8 	%rs884, [%rd2110+1];
	ld.global.u8 	%rs885, [%rd2110+2];
	cvt.u32.u16 	%r4998, %rs885;
	st.local.u32 	[%rd2103+24], %r4998;
	cvt.u32.u16 	%r4999, %rs884;
	st.local.u32 	[%rd2104+24], %r4999;
	cvt.u32.u16 	%r5000, %rs883;
	add.s64 	%rd2114, %rd4, %rd2102;
	st.local.u32 	[%rd2114+24], %r5000;
	cvt.rn.f64.u16 	%fd2185, %rs885;
	mul.f64 	%fd2186, %fd2185, 0d3FD322D0E5604189;
	cvt.rn.f64.u16 	%fd2187, %rs884;
	fma.rn.f64 	%fd2188, %fd2187, 0d3FE2C8B439581062, %fd2186;
	cvt.rn.f64.u16 	%fd2189, %rs883;
	fma.rn.f64 	%fd2190, %fd2189, 0d3FBD2F1A9FBE76C9, %fd2188;
	cvt.rzi.u32.f64 	%r5001, %fd2190;
	st.local.u8 	[%rd2096+6], %r5001;
	add.s32 	%r8071, %r8089, 7;
	setp.eq.s32 	%p527, %r607, 7;
	@%p527 bra 	$L__BB0_302;
	ld.param.u32 	%r7535, [_Z21render_braille_kernelPKhjjjiiiihhPhS1_S1__param_3];
	cvt.s64.s32 	%rd2115, %r4975;
	mul.lo.s32 	%r5003, %r623, %r7535;
	cvt.u64.u32 	%rd2116, %r5003;
	add.s64 	%rd2117, %rd2116, %rd2115;
	add.s64 	%rd2118, %rd74, %rd2117;
	ld.global.u8 	%rs886, [%rd2118];
	ld.global.u8 	%rs887, [%rd2118+1];
	ld.global.u8 	%rs888, [%rd2118+2];
	cvt.u32.u16 	%r5004, %rs888;
	st.local.u32 	[%rd2103+28], %r5004;
	cvt.u32.u16 	%r5005, %rs887;
	add.s64 	%rd2120, %rd3, %rd2102;
	st.local.u32 	[%rd2120+28], %r5005;
	cvt.u32.u16 	%r5006, %rs886;
	st.local.u32 	[%rd2114+28], %r5006;
	cvt.rn.f64.u16 	%fd2191, %rs888;
	mul.f64 	%fd2192, %fd2191, 0d3FD322D0E5604189;
	cvt.rn.f64.u16 	%fd2193, %rs887;
	fma.rn.f64 	%fd2194, %fd2193, 0d3FE2C8B439581062, %fd2192;
	cvt.rn.f64.u16 	%fd2195, %rs886;
	fma.rn.f64 	%fd2196, %fd2195, 0d3FBD2F1A9FBE76C9, %fd2194;
	cvt.rzi.u32.f64 	%r5007, %fd2196;
	st.local.u8 	[%rd2096+7], %r5007;
	add.s32 	%r8071, %r8089, 8;
$L__BB0_302:
	setp.gt.u32 	%p528, %r8071, 199;
	mov.u32 	%r8089, %r8071;
	@%p528 bra 	$L__BB0_342;
	ld.param.u8 	%rs1545, [_Z21render_braille_kernelPKhjjjiiiihhPhS1_S1__param_8];
	ld.param.u32 	%r7962, [_Z21render_braille_kernelPKhjjjiiiihhPhS1_S1__param_6];
	setp.gt.u16 	%p529, %rs1545, 89;
	setp.lt.u16 	%p530, %rs1545, 50;
	selp.b32 	%r5008, 3, 2, %p530;
	selp.b32 	%r5009, 1, %r5008, %p529;
	mov.u32 	%r5010, %ctaid.y;
	mov.u32 	%r5011, %ntid.y;
	mov.u32 	%r5012, %tid.y;
	mad.lo.s32 	%r5013, %r5010, %r5011, %r5012;
	sub.s32 	%r5014, %r5013, %r5009;
	add.s32 	%r5016, %r5014, 4;
	setp.ge.s32 	%p531, %r5016, %r1758;
	xor.b32  	%r5017, %r5009, 3;
	mov.u32 	%r5018, %ctaid.x;
	mov.u32 	%r5019, %ntid.x;
	mov.u32 	%r5020, %tid.x;
	mad.lo.s32 	%r5021, %r5018, %r5019, %r5020;
	add.s32 	%r5022, %r5017, %r5021;
	setp.lt.s32 	%p532, %r5022, 0;
	setp.ge.s32 	%p533, %r5022, %r7962;
	or.pred  	%p534, %p533, %p531;
	or.pred  	%p535, %p534, %p532;
	mov.u32 	%r8089, %r8071;
	@%p535 bra 	$L__BB0_312;
	ld.param.u8 	%rs1546, [_Z21render_braille_kernelPKhjjjiiiihhPhS1_S1__param_8];
	ld.param.u32 	%r7871, [_Z21render_braille_kernelPKhjjjiiiihhPhS1_S1__param_5];
	ld.param.u32 	%r7734, [_Z21render_braille_kernelPKhjjjiiiihhPhS1_S1__param_4];
	ld.param.u32 	%r7536, [_Z21render_braille_kernelPKhjjjiiiihhPhS1_S1__param_3];
	ld.param.u32 	%r7271, [_Z21render_braille_kernelPKhjjjiiiihhPhS1_S1__param_2];
	ld.param.u32 	%r7133, [_Z21render_braille_kernelPKhjjjiiiihhPhS1_S1__param_1];
	ld.param.u64 	%rd3559, [_Z21render_braille_kernelPKhjjjiiiihhPhS1_S1__param_0];
	setp.gt.u16 	%p536, %rs1546, 89;
	setp.lt.u16 	%p537, %rs1546, 50;
	selp.b32 	%r5024, 3, 2, %p537;
	selp.b32 	%r5025, 1, %r5024, %p536;
	xor.b32  	%r5026, %r5025, 3;
	add.s32 	%r5031, %r5026, %r5021;
	sub.s32 	%r5032, 199, %r8071;
	min.u32 	%r5033, %r5032, 7;
	add.s32 	%r627, %r5033, 1;
	mul.lo.s32 	%r5034, %r5031, %r7133;
	shl.b32 	%r5035, %r5034, 1;
	div.u32 	%r5036, %r5035, %r7734;
	sub.s32 	%r5041, %r5013, %r5025;
	add.s32 	%r5042, %r5041, 4;
	mul.lo.s32 	%r5043, %r5042, %r7271;
	shl.b32 	%r628, %r5043, 2;
	div.u32 	%r5044, %r628, %r7871;
	max.s32 	%r5045, %r5036, 0;
	add.s32 	%r5046, %r7133, -1;
	min.s32 	%r629, %r5045, %r5046;
	max.s32 	%r5047, %r5044, 0;
	add.s32 	%r630, %r7271, -1;
	min.s32 	%r631, %r5047, %r630;
	mul.lo.s32 	%r5048, %r631, %r7536;
	cvt.u64.u32 	%rd2122, %r5048;
	shl.b32 	%r5049, %r629, 2;
	cvt.s64.s32 	%rd2123, %r5049;
	add.s64 	%rd2124, %rd2122, %rd2123;
	cvta.to.global.u64 	%rd77, %rd3559;
	add.s64 	%rd2125, %rd77, %rd2124;
	ld.global.u8 	%rs889, [%rd2125];
	ld.global.u8 	%rs890, [%rd2125+1];
	ld.global.u8 	%rs891, [%rd2125+2];
	cvt.u32.u16 	%r5050, %rs891;
	cvt.u64.u32 	%rd2126, %r8071;
	mul.wide.u32 	%rd2127, %r8071, 4;
	add.s64 	%rd2128, %rd2, %rd2127;
	st.local.u32 	[%rd2128], %r5050;
	cvt.u32.u16 	%r5051, %rs890;
	add.s64 	%rd2129, %rd3, %rd2127;
	st.local.u32 	[%rd2129], %r5051;
	cvt.u32.u16 	%r5052, %rs889;
	add.s64 	%rd2130, %rd4, %rd2127;
	st.local.u32 	[%rd2130], %r5052;
	cvt.rn.f64.u16 	%fd2197, %rs891;
	mul.f64 	%fd2198, %fd2197, 0d3FD322D0E5604189;
	cvt.rn.f64.u16 	%fd2199, %rs890;
	fma.rn.f64 	%fd2200, %fd2199, 0d3FE2C8B439581062, %fd2198;
	cvt.rn.f64.u16 	%fd2201, %rs889;
	fma.rn.f64 	%fd2202, %fd2201, 0d3FBD2F1A9FBE76C9, %fd2200;
	cvt.rzi.u32.f64 	%r5053, %fd2202;
	add.s64 	%rd2131, %rd5, %rd2126;
	st.local.u8 	[%rd2131], %r5053;
	setp.eq.s32 	%p538, %r8071, 199;
	mov.b32 	%r8089, 200;
	@%p538 bra 	$L__BB0_312;
	ld.param.u32 	%r7872, [_Z21render_braille_kernelPKhjjjiiiihhPhS1_S1__param_5];
	ld.param.u32 	%r7537, [_Z21render_braille_kernelPKhjjjiiiihhPhS1_S1__param_3];
	ld.param.u32 	%r7272, [_Z21render_braille_kernelPKhjjjiiiihhPhS1_S1__param_2];
	add.s32 	%r632, %r628, %r7272;
	div.u32 	%r5054, %r632, %r7872;
	max.s32 	%r5055, %r5054, 0;
	min.s32 	%r633, %r5055, %r630;
	mul.lo.s32 	%r5056, %r633, %r7537;
	cvt.u64.u32 	%rd2132, %r5056;
	add.s64 	%rd2134, %rd2132, %rd2123;
	add.s64 	%rd2135, %rd77, %rd2134;
	ld.global.u8 	%rs892, [%rd2135];
	ld.global.u8 	%rs893, [%rd2135+1];
	ld.global.u8 	%rs894, [%rd2135+2];
	cvt.u32.u16 	%r5058, %rs894;
	st.local.u32 	[%rd2128+4], %r5058;
	cvt.u32.u16 	%r5059, %rs893;
	add.s64 	%rd2139, %rd3, %rd2127;
	st.local.u32 	[%rd2139+4], %r5059;
	cvt.u32.u16 	%r5060, %rs892;
	add.s64 	%rd2140, %rd4, %rd2127;
	st.local.u32 	[%rd2140+4], %r5060;
	cvt.rn.f64.u16 	%fd2203, %rs894;
	mul.f64 	%fd2204, %fd2203, 0d3FD322D0E5604189;
	cvt.rn.f64.u16 	%fd2205, %rs893;
	fma.rn.f64 	%fd2206, %fd2205, 0d3FE2C8B439581062, %fd2204;
	cvt.rn.f64.u16 	%fd2207, %rs892;
	fma.rn.f64 	%fd2208, %fd2207, 0d3FBD2F1A9FBE76C9, %fd2206;
	cvt.rzi.u32.f64 	%r5061, %fd2208;
	st.local.u8 	[%rd2131+1], %r5061;
	add.s32 	%r8089, %r8071, 2;
	setp.eq.s32 	%p539, %r627, 2;
	@%p539 bra 	$L__BB0_312;
	ld.param.u32 	%r7873, [_Z21render_braille_kernelPKhjjjiiiihhPhS1_S1__param_5];
	ld.param.u32 	%r7538, [_Z21render_braille_kernelPKhjjjiiiihhPhS1_S1__param_3];
	ld.param.u32 	%r7273, [_Z21render_braille_kernelPKhjjjiiiihhPhS1_S1__param_2];
	add.s32 	%r635, %r632, %r7273;
	div.u32 	%r5062, %r635, %r7873;
	max.s32 	%r5063, %r5062, 0;
	min.s32 	%r636, %r5063, %r630;
	mul.lo.s32 	%r5064, %r636, %r7538;
	cvt.u64.u32 	%rd2142, %r5064;
	add.s64 	%rd2144, %rd2142, %rd2123;
	add.s64 	%rd2145, %rd77, %rd2144;
	ld.global.u8 	%rs895, [%rd2145];
	ld.global.u8 	%rs896, [%rd2145+1];
	ld.global.u8 	%rs897, [%rd2145+2];
	cvt.u32.u16 	%r5066, %rs897;
	cvt.u64.u32 	%rd2146, %r8071;
	mul.wide.u32 	%rd2147, %r8071, 4;
	add.s64 	%rd2148, %rd2, %rd2147;
	st.local.u32 	[%rd2148+8], %r5066;
	cvt.u32.u16 	%r5067, %rs896;
	add.s64 	%rd2149, %rd3, %rd2147;
	st.local.u32 	[%rd2149+8], %r5067;
	cvt.u32.u16 	%r5068, %rs895;
	add.s64 	%rd2150, %rd4, %rd2147;
	st.local.u32 	[%rd2150+8], %r5068;
	cvt.rn.f64.u16 	%fd2209, %rs897;
	mul.f64 	%fd2210, %fd2209, 0d3FD322D0E5604189;
	cvt.rn.f64.u16 	%fd2211, %rs896;
	fma.rn.f64 	%fd2212, %fd2211, 0d3FE2C8B439581062, %fd2210;
	cvt.rn.f64.u16 	%fd2213, %rs895;
	fma.rn.f64 	%fd2214, %fd2213, 0d3FBD2F1A9FBE76C9, %fd2212;
	cvt.rzi.u32.f64 	%r5069, %fd2214;
	add.s64 	%rd2151, %rd5, %rd2146;
	st.local.u8 	[%rd2151+2], %r5069;
	add.s32 	%r8089, %r8071, 3;
	setp.eq.s32 	%p540, %r627, 3;
	@%p540 bra 	$L__BB0_312;
	ld.param.u8 	%rs1547, [_Z21render_braille_kernelPKhjjjiiiihhPhS1_S1__param_8];
	ld.param.u32 	%r7735, [_Z21render_braille_kernelPKhjjjiiiihhPhS1_S1__param_4];
	ld.param.u32 	%r7539, [_Z21render_braille_kernelPKhjjjiiiihhPhS1_S1__param_3];
	ld.param.u32 	%r7134, [_Z21render_braille_kernelPKhjjjiiiihhPhS1_S1__param_1];
	setp.gt.u16 	%p541, %rs1547, 89;
	setp.lt.u16 	%p542, %rs1547, 50;
	selp.b32 	%r5070, 3, 2, %p542;
	selp.b32 	%r5071, 1, %r5070, %p541;
	xor.b32  	%r5072, %r5071, 3;
	mov.u32 	%r5073, %ctaid.x;
	mov.u32 	%r5074, %ntid.x;
	mov.u32 	%r5075, %tid.x;
	mad.lo.s32 	%r5076, %r5073, %r5074, %r5075;
	add.s32 	%r5077, %r5072, %r5076;
	mul.lo.s32 	%r5078, %r5077, %r7134;
	shl.b32 	%r5079, %r5078, 1;
	add.s32 	%r5080, %r5079, %r7134;
	div.u32 	%r5081, %r5080, %r7735;
	max.s32 	%r5082, %r5081, 0;
	add.s32 	%r5083, %r7134, -1;
	min.s32 	%r638, %r5082, %r5083;
	shl.b32 	%r5084, %r638, 2;
	cvt.s64.s32 	%rd2152, %r5084;
	mul.lo.s32 	%r5085, %r631, %r7539;
	cvt.u64.u32 	%rd2153, %r5085;
	add.s64 	%rd2154, %rd2153, %rd2152;
	add.s64 	%rd2155, %rd77, %rd2154;
	ld.global.u8 	%rs898, [%rd2155];
	ld.global.u8 	%rs899, [%rd2155+1];
	ld.global.u8 	%rs900, [%rd2155+2];
	cvt.u32.u16 	%r5086, %rs900;
	st.local.u32 	[%rd2148+12], %r5086;
	cvt.u32.u16 	%r5087, %rs899;
	add.s64 	%rd2159, %rd3, %rd2147;
	st.local.u32 	[%rd2159+12], %r5087;
	cvt.u32.u16 	%r5088, %rs898;
	add.s64 	%rd2160, %rd4, %rd2147;
	st.local.u32 	[%rd2160+12], %r5088;
	cvt.rn.f64.u16 	%fd2215, %rs900;
	mul.f64 	%fd2216, %fd2215, 0d3FD322D0E5604189;
	cvt.rn.f64.u16 	%fd2217, %rs899;
	fma.rn.f64 	%fd2218, %fd2217, 0d3FE2C8B439581062, %fd2216;
	cvt.rn.f64.u16 	%fd2219, %rs898;
	fma.rn.f64 	%fd2220, %fd2219, 0d3FBD2F1A9FBE76C9, %fd2218;
	cvt.rzi.u32.f64 	%r5089, %fd2220;
	st.local.u8 	[%rd2151+3], %r5089;
	add.s32 	%r8089, %r8071, 4;
	setp.eq.s32 	%p543, %r627, 4;
	@%p543 bra 	$L__BB0_312;
	ld.param.u32 	%r7540, [_Z21render_braille_kernelPKhjjjiiiihhPhS1_S1__param_3];
	mul.lo.s32 	%r5091, %r633, %r7540;
	cvt.u64.u32 	%rd2163, %r5091;
	add.s64 	%rd2164, %rd2163, %rd2152;
	add.s64 	%rd2165, %rd77, %rd2164;
	ld.global.u8 	%rs901, [%rd2165];
	ld.global.u8 	%rs902, [%rd2165+1];
	ld.global.u8 	%rs903, [%rd2165+2];
	cvt.u32.u16 	%r5092, %rs903;
	cvt.u64.u32 	%rd2166, %r8071;
	add.s64 	%rd2168, %rd2, %rd2147;
	st.local.u32 	[%rd2168+16], %r5092;
	cvt.u32.u16 	%r5093, %rs902;
	st.local.u32 	[%rd2159+16], %r5093;
	cvt.u32.u16 	%r5094, %rs901;
	st.local.u32 	[%rd2160+16], %r5094;
	cvt.rn.f64.u16 	%fd2221, %rs903;
	mul.f64 	%fd2222, %fd2221, 0d3FD322D0E5604189;
	cvt.rn.f64.u16 	%fd2223, %rs902;
	fma.rn.f64 	%fd2224, %fd2223, 0d3FE2C8B439581062, %fd2222;
	cvt.rn.f64.u16 	%fd2225, %rs901;
	fma.rn.f64 	%fd2226, %fd2225, 0d3FBD2F1A9FBE76C9, %fd2224;
	cvt.rzi.u32.f64 	%r5095, %fd2226;
	add.s64 	%rd2171, %rd5, %rd2166;
	st.local.u8 	[%rd2171+4], %r5095;
	add.s32 	%r8089, %r8071, 5;
	setp.eq.s32 	%p544, %r627, 5;
	@%p544 bra 	$L__BB0_312;
	ld.param.u32 	%r7541, [_Z21render_braille_kernelPKhjjjiiiihhPhS1_S1__param_3];
	mul.lo.s32 	%r5097, %r636, %r7541;
	cvt.u64.u32 	%rd2173, %r5097;
	add.s64 	%rd2174, %rd2173, %rd2152;
	add.s64 	%rd2175, %rd77, %rd2174;
	ld.global.u8 	%rs904, [%rd2175];
	ld.global.u8 	%rs905, [%rd2175+1];
	ld.global.u8 	%rs906, [%rd2175+2];
	cvt.u32.u16 	%r5098, %rs906;
	mul.wide.u32 	%rd2177, %r8071, 4;
	add.s64 	%rd2178, %rd2, %rd2177;
	st.local.u32 	[%rd2178+20], %r5098;
	cvt.u32.u16 	%r5099, %rs905;
	add.s64 	%rd2179, %rd3, %rd2177;
	st.local.u32 	[%rd2179+20], %r5099;
	cvt.u32.u16 	%r5100, %rs904;
	add.s64 	%rd2180, %rd4, %rd2177;
	st.local.u32 	[%rd2180+20], %r5100;
	cvt.rn.f64.u16 	%fd2227, %rs906;
	mul.f64 	%fd2228, %fd2227, 0d3FD322D0E5604189;
	cvt.rn.f64.u16 	%fd2229, %rs905;
	fma.rn.f64 	%fd2230, %fd2229, 0d3FE2C8B439581062, %fd2228;
	cvt.rn.f64.u16 	%fd2231, %rs904;
	fma.rn.f64 	%fd2232, %fd2231, 0d3FBD2F1A9FBE76C9, %fd2230;
	cvt.rzi.u32.f64 	%r5101, %fd2232;
	st.local.u8 	[%rd2171+5], %r5101;
	add.s32 	%r8089, %r8071, 6;
	setp.eq.s32 	%p545, %r627, 6;
	@%p545 bra 	$L__BB0_312;
	ld.param.u32 	%r7874, [_Z21render_braille_kernelPKhjjjiiiihhPhS1_S1__param_5];
	ld.param.u32 	%r7542, [_Z21render_braille_kernelPKhjjjiiiihhPhS1_S1__param_3];
	ld.param.u32 	%r7274, [_Z21render_braille_kernelPKhjjjiiiihhPhS1_S1__param_2];
	add.s32 	%r5102, %r635, %r7274;
	div.u32 	%r5103, %r5102, %r7874;
	max.s32 	%r5104, %r5103, 0;
	min.s32 	%r642, %r5104, %r630;
	mul.lo.s32 	%r5105, %r642, %r7542;
	cvt.u64.u32 	%rd2182, %r5105;
	cvt.s64.s32 	%rd2183, %r5049;
	add.s64 	%rd2184, %rd2182, %rd2183;
	add.s64 	%rd2185, %rd77, %rd2184;
	ld.global.u8 	%rs907, [%rd2185];
	ld.global.u8 	%rs908, [%rd2185+1];
	ld.global.u8 	%rs909, [%rd2185+2];
	cvt.u32.u16 	%r5107, %rs909;
	st.local.u32 	[%rd2178+24], %r5107;
	cvt.u32.u16 	%r5108, %rs908;
	st.local.u32 	[%rd2179+24], %r5108;
	cvt.u32.u16 	%r5109, %rs907;
	add.s64 	%rd79, %rd4, %rd2177;
	st.local.u32 	[%rd79+24], %r5109;
	cvt.rn.f64.u16 	%fd2233, %rs909;
	mul.f64 	%fd2234, %fd2233, 0d3FD322D0E5604189;
	cvt.rn.f64.u16 	%fd2235, %rs908;
	fma.rn.f64 	%fd2236, %fd2235, 0d3FE2C8B439581062, %fd2234;
	cvt.rn.f64.u16 	%fd2237, %rs907;
	fma.rn.f64 	%fd2238, %fd2237, 0d3FBD2F1A9FBE76C9, %fd2236;
	cvt.rzi.u32.f64 	%r5110, %fd2238;
	st.local.u8 	[%rd2171+6], %r5110;
	add.s32 	%r8089, %r8071, 7;
	setp.eq.s32 	%p546, %r627, 7;
	@%p546 bra 	$L__BB0_312;
	ld.param.u32 	%r7543, [_Z21render_braille_kernelPKhjjjiiiihhPhS1_S1__param_3];
	cvt.s64.s32 	%rd2190, %r5084;
	mul.lo.s32 	%r5112, %r642, %r7543;
	cvt.u64.u32 	%rd2191, %r5112;
	add.s64 	%rd2192, %rd2191, %rd2190;
	add.s64 	%rd2193, %rd77, %rd2192;
	ld.global.u8 	%rs910, [%rd2193];
	ld.global.u8 	%rs911, [%rd2193+1];
	ld.global.u8 	%rs912, [%rd2193+2];
	cvt.u32.u16 	%r5113, %rs912;
	cvt.u64.u32 	%rd2194, %r8071;
	add.s64 	%rd2196, %rd2, %rd2177;
	st.local.u32 	[%rd2196+28], %r5113;
	cvt.u32.u16 	%r5114, %rs911;
	st.local.u32 	[%rd2179+28], %r5114;
	cvt.u32.u16 	%r5115, %rs910;
	st.local.u32 	[%rd79+28], %r5115;
	cvt.rn.f64.u16 	%fd2239, %rs912;
	mul.f64 	%fd2240, %fd2239, 0d3FD322D0E5604189;
	cvt.rn.f64.u16 	%fd2241, %rs911;
	fma.rn.f64 	%fd2242, %fd2241, 0d3FE2C8B439581062, %fd2240;
	cvt.rn.f64.u16 	%fd2243, %rs910;
	fma.rn.f64 	%fd2244, %fd2243, 0d3FBD2F1A9FBE76C9, %fd2242;
	cvt.rzi.u32.f64 	%r5116, %fd2244;
	add.s64 	%rd2197, %rd5, %rd2194;
	st.local.u8 	[%rd2197+7], %r5116;
	add.s32 	%r8089, %r8071, 8;
$L__BB0_312:
	setp.gt.u32 	%p547, %r8089, 199;
	@%p547 bra 	$L__BB0_342;
	ld.param.u8 	%rs1548, [_Z21render_braille_kernelPKhjjjiiiihhPhS1_S1__param_8];
	ld.param.u32 	%r7963, [_Z21render_braille_kernelPKhjjjiiiihhPhS1_S1__param_6];
	setp.gt.u16 	%p548, %rs1548, 89;
	setp.lt.u16 	%p549, %rs1548, 50;
	selp.b32 	%r5117, 3, 2, %p549;
	selp.b32 	%r5118, 1, %r5117, %p548;
	sub.s32 	%r5119, 1, %r5118;
	mov.u32 	%r5120, %ctaid.y;
	mov.u32 	%r5121, %ntid.y;
	mov.u32 	%r5122, %tid.y;
	mad.lo.s32 	%r5123, %r5120, %r5121, %r5122;
	add.s32 	%r5124, %r5119, %r5123;
	add.s32 	%r5126, %r5124, 3;
	setp.ge.s32 	%p550, %r5126, %r1758;
	mov.u32 	%r5127, %ctaid.x;
	mov.u32 	%r5128, %ntid.x;
	mov.u32 	%r5129, %tid.x;
	mad.lo.s32 	%r5130, %r5127, %r5128, %r5129;
	add.s32 	%r5131, %r5119, %r5130;
	add.s32 	%r5132, %r5131, 3;
	setp.lt.s32 	%p551, %r5132, 0;
	setp.ge.s32 	%p552, %r5132, %r7963;
	or.pred  	%p553, %p552, %p550;
	or.pred  	%p554, %p553, %p551;
	mov.u32 	%r8073, %r8089;
	@%p554 bra 	$L__BB0_322;
	ld.param.u8 	%rs1549, [_Z21render_braille_kernelPKhjjjiiiihhPhS1_S1__param_8];
	ld.param.u32 	%r7875, [_Z21render_braille_kernelPKhjjjiiiihhPhS1_S1__param_5];
	ld.param.u32 	%r7736, [_Z21render_braille_kernelPKhjjjiiiihhPhS1_S1__param_4];
	ld.param.u32 	%r7544, [_Z21render_braille_kernelPKhjjjiiiihhPhS1_S1__param_3];
	ld.param.u32 	%r7275, [_Z21render_braille_kernelPKhjjjiiiihhPhS1_S1__param_2];
	ld.param.u32 	%r7135, [_Z21render_braille_kernelPKhjjjiiiihhPhS1_S1__param_1];
	ld.param.u64 	%rd3560, [_Z21render_braille_kernelPKhjjjiiiihhPhS1_S1__param_0];
	setp.gt.u16 	%p555, %rs1549, 89;
	setp.lt.u16 	%p556, %rs1549, 50;
	selp.b32 	%r5134, 3, 2, %p556;
	selp.b32 	%r5135, 1, %r5134, %p555;
	sub.s32 	%r5136, 1, %r5135;
	add.s32 	%r5141, %r5136, %r5130;
	add.s32 	%r5142, %r5141, 3;
	sub.s32 	%r5143, 199, %r8089;
	min.u32 	%r5144, %r5143, 7;
	add.s32 	%r646, %r5144, 1;
	mul.lo.s32 	%r5145, %r5142, %r7135;
	shl.b32 	%r647, %r5145, 1;
	div.u32 	%r5146, %r647, %r7736;
	add.s32 	%r5151, %r5136, %r5123;
	add.s32 	%r5152, %r5151, 3;
	mul.lo.s32 	%r5153, %r5152, %r7275;
	shl.b32 	%r648, %r5153, 2;
	div.u32 	%r5154, %r648, %r7875;
	max.s32 	%r5155, %r5146, 0;
	add.s32 	%r5156, %r7135, -1;
	min.s32 	%r649, %r5155, %r5156;
	max.s32 	%r5157, %r5154, 0;
	add.s32 	%r650, %r7275, -1;
	min.s32 	%r651, %r5157, %r650;
	mul.lo.s32 	%r5158, %r651, %r7544;
	cvt.u64.u32 	%rd2198, %r5158;
	shl.b32 	%r5159, %r649, 2;
	cvt.s64.s32 	%rd2199, %r5159;
	add.s64 	%rd2200, %rd2198, %rd2199;
	cvta.to.global.u64 	%rd80, %rd3560;
	add.s64 	%rd2201, %rd80, %rd2200;
	ld.global.u8 	%rs913, [%rd2201];
	ld.global.u8 	%rs914, [%rd2201+1];
	ld.global.u8 	%rs915, [%rd2201+2];
	cvt.u32.u16 	%r5160, %rs915;
	cvt.u64.u32 	%rd2202, %r8089;
	mul.wide.u32 	%rd2203, %r8089, 4;
	add.s64 	%rd2204, %rd2, %rd2203;
	st.local.u32 	[%rd2204], %r5160;
	cvt.u32.u16 	%r5161, %rs914;
	add.s64 	%rd2205, %rd3, %rd2203;
	st.local.u32 	[%rd2205], %r5161;
	cvt.u32.u16 	%r5162, %rs913;
	add.s64 	%rd2206, %rd4, %rd2203;
	st.local.u32 	[%rd2206], %r5162;
	cvt.rn.f64.u16 	%fd2245, %rs915;
	mul.f64 	%fd2246, %fd2245, 0d3FD322D0E5604189;
	cvt.rn.f64.u16 	%fd2247, %rs914;
	fma.rn.f64 	%fd2248, %fd2247, 0d3FE2C8B439581062, %fd2246;
	cvt.rn.f64.u16 	%fd2249, %rs913;
	fma.rn.f64 	%fd2250, %fd2249, 0d3FBD2F1A9FBE76C9, %fd2248;
	cvt.rzi.u32.f64 	%r5163, %fd2250;
	add.s64 	%rd2207, %rd5, %rd2202;
	st.local.u8 	[%rd2207], %r5163;
	setp.eq.s32 	%p557, %r8089, 199;
	mov.b32 	%r8073, 200;
	@%p557 bra 	$L__BB0_322;
	ld.param.u32 	%r7876, [_Z21render_braille_kernelPKhjjjiiiihhPhS1_S1__param_5];
	ld.param.u32 	%r7545, [_Z21render_braille_kernelPKhjjjiiiihhPhS1_S1__param_3];
	ld.param.u32 	%r7276, [_Z21render_braille_kernelPKhjjjiiiihhPhS1_S1__param_2];
	add.s32 	%r652, %r648, %r7276;
	div.u32 	%r5164, %r652, %r7876;
	max.s32 	%r5165, %r5164, 0;
	min.s32 	%r653, %r5165, %r650;
	mul.lo.s32 	%r5166, %r653, %r7545;
	cvt.u64.u32 	%rd2208, %r5166;
	add.s64 	%rd2210, %rd2208, %rd2199;
	add.s64 	%rd2211, %rd80, %rd2210;
	ld.global.u8 	%rs916, [%rd2211];
	ld.global.u8 	%rs917, [%rd2211+1];
	ld.global.u8 	%rs918, [%rd2211+2];
	cvt.u32.u16 	%r5168, %rs918;
	st.local.u32 	[%rd2204+4], %r5168;
	cvt.u32.u16 	%r5169, %rs917;
	add.s64 	%rd2215, %rd3, %rd2203;
	st.local.u32 	[%rd2215+4], %r5169;
	cvt.u32.u16 	%r5170, %rs916;
	add.s64 	%rd2216, %rd4, %rd2203;
	st.local.u32 	[%rd2216+4], %r5170;
	cvt.rn.f64.u16 	%fd2251, %rs918;
	mul.f64 	%fd2252, %fd2251, 0d3FD322D0E5604189;
	cvt.rn.f64.u16 	%fd2253, %rs917;
	fma.rn.f64 	%fd2254, %fd2253, 0d3FE2C8B439581062, %fd2252;
	cvt.rn.f64.u16 	%fd2255, %rs916;
	fma.rn.f64 	%fd2256, %fd2255, 0d3FBD2F1A9FBE76C9, %fd2254;
	cvt.rzi.u32.f64 	%r5171, %fd2256;
	st.local.u8 	[%rd2207+1], %r5171;
	add.s32 	%r8073, %r8089, 2;
	setp.eq.s32 	%p558, %r646, 2;
	@%p558 bra 	$L__BB0_322;
	ld.param.u32 	%r7877, [_Z21render_braille_kernelPKhjjjiiiihhPhS1_S1__param_5];
	ld.param.u32 	%r7546, [_Z21render_braille_kernelPKhjjjiiiihhPhS1_S1__param_3];
	ld.param.u32 	%r7277, [_Z21render_braille_kernelPKhjjjiiiihhPhS1_S1__param_2];
	add.s32 	%r655, %r652, %r7277;
	div.u32 	%r5172, %r655, %r7877;
	max.s32 	%r5173, %r5172, 0;
	min.s32 	%r656, %r5173, %r650;
	mul.lo.s32 	%r5174, %r656, %r7546;
	cvt.u64.u32 	%rd2218, %r5174;
	cvt.s64.s32 	%rd2219, %r5159;
	add.s64 	%rd2220, %rd2218, %rd2219;
	add.s64 	%rd2221, %rd80, %rd2220;
	ld.global.u8 	%rs919, [%rd2221];
	ld.global.u8 	%rs920, [%rd2221+1];
	ld.global.u8 	%rs921, [%rd2221+2];
	cvt.u32.u16 	%r5176, %rs921;
	cvt.u64.u32 	%rd2222, %r8089;
	mul.wide.u32 	%rd2223, %r8089, 4;
	add.s64 	%rd2224, %rd2, %rd2223;
	st.local.u32 	[%rd2224+8], %r5176;
	cvt.u32.u16 	%r5177, %rs920;
	add.s64 	%rd2225, %rd3, %rd2223;
	st.local.u32 	[%rd2225+8], %r5177;
	cvt.u32.u16 	%r5178, %rs919;
	add.s64 	%rd2226, %rd4, %rd2223;
	st.local.u32 	[%rd2226+8], %r5178;
	cvt.rn.f64.u16 	%fd2257, %rs921;
	mul.f64 	%fd2258, %fd2257, 0d3FD322D0E5604189;
	cvt.rn.f64.u16 	%fd2259, %rs920;
	fma.rn.f64 	%fd2260, %fd2259, 0d3FE2C8B439581062, %fd2258;
	cvt.rn.f64.u16 	%fd2261, %rs919;
	fma.rn.f64 	%fd2262, %fd2261, 0d3FBD2F1A9FBE76C9, %fd2260;
	cvt.rzi.u32.f64 	%r5179, %fd2262;
	add.s64 	%rd2227, %rd5, %rd2222;
	st.local.u8 	[%rd2227+2], %r5179;
	add.s32 	%r8073, %r8089, 3;
	setp.eq.s32 	%p559, %r646, 3;
	@%p559 bra 	$L__BB0_322;
	ld.param.u32 	%r7737, [_Z21render_braille_kernelPKhjjjiiiihhPhS1_S1__param_4];
	ld.param.u32 	%r7547, [_Z21render_braille_kernelPKhjjjiiiihhPhS1_S1__param_3];
	ld.param.u32 	%r7136, [_Z21render_braille_kernelPKhjjjiiiihhPhS1_S1__param_1];
	add.s32 	%r5180, %r647, %r7136;
	div.u32 	%r5181, %r5180, %r7737;
	max.s32 	%r5182, %r5181, 0;
	add.s32 	%r5183, %r7136, -1;
	min.s32 	%r658, %r5182, %r5183;
	shl.b32 	%r5184, %r658, 2;
	cvt.s64.s32 	%rd2228, %r5184;
	mul.lo.s32 	%r5185, %r651, %r7547;
	cvt.u64.u32 	%rd2229, %r5185;
	add.s64 	%rd2230, %rd2229, %rd2228;
	add.s64 	%rd2231, %rd80, %rd2230;
	ld.global.u8 	%rs922, [%rd2231];
	ld.global.u8 	%rs923, [%rd2231+1];
	ld.global.u8 	%rs924, [%rd2231+2];
	cvt.u32.u16 	%r5186, %rs924;
	st.local.u32 	[%rd2224+12], %r5186;
	cvt.u32.u16 	%r5187, %rs923;
	add.s64 	%rd2235, %rd3, %rd2223;
	st.local.u32 	[%rd2235+12], %r5187;
	cvt.u32.u16 	%r5188, %rs922;
	add.s64 	%rd2236, %rd4, %rd2223;
	st.local.u32 	[%rd2236+12], %r5188;
	cvt.rn.f64.u16 	%fd2263, %rs924;
	mul.f64 	%fd2264, %fd2263, 0d3FD322D0E5604189;
	cvt.rn.f64.u16 	%fd2265, %rs923;
	fma.rn.f64 	%fd2266, %fd2265, 0d3FE2C8B439581062, %fd2264;
	cvt.rn.f64.u16 	%fd2267, %rs922;
	fma.rn.f64 	%fd2268, %fd2267, 0d3FBD2F1A9FBE76C9, %fd2266;
	cvt.rzi.u32.f64 	%r5189, %fd2268;
	st.local.u8 	[%rd2227+3], %r5189;
	add.s32 	%r8073, %r8089, 4;
	setp.eq.s32 	%p560, %r646, 4;
	@%p560 bra 	$L__BB0_322;
	ld.param.u32 	%r7548, [_Z21render_braille_kernelPKhjjjiiiihhPhS1_S1__param_3];
	mul.lo.s32 	%r5191, %r653, %r7548;
	cvt.u64.u32 	%rd2239, %r5191;
	add.s64 	%rd2240, %rd2239, %rd2228;
	add.s64 	%rd2241, %rd80, %rd2240;
	ld.global.u8 	%rs925, [%rd2241];
	ld.global.u8 	%rs926, [%rd2241+1];
	ld.global.u8 	%rs927, [%rd2241+2];
	cvt.u32.u16 	%r5192, %rs927;
	cvt.u64.u32 	%rd2242, %r8089;
	add.s64 	%rd2244, %rd2, %rd2223;
	st.local.u32 	[%rd2244+16], %r5192;
	cvt.u32.u16 	%r5193, %rs926;
	st.local.u32 	[%rd2235+16], %r5193;
	cvt.u32.u16 	%r5194, %rs925;
	st.local.u32 	[%rd2236+16], %r5194;
	cvt.rn.f64.u16 	%fd2269, %rs927;
	mul.f64 	%fd2270, %fd2269, 0d3FD322D0E5604189;
	cvt.rn.f64.u16 	%fd2271, %rs926;
	fma.rn.f64 	%fd2272, %fd2271, 0d3FE2C8B439581062, %fd2270;
	cvt.rn.f64.u16 	%fd2273, %rs925;
	fma.rn.f64 	%fd2274, %fd2273, 0d3FBD2F1A9FBE76C9, %fd2272;
	cvt.rzi.u32.f64 	%r5195, %fd2274;
	add.s64 	%rd2247, %rd5, %rd2242;
	st.local.u8 	[%rd2247+4], %r5195;
	add.s32 	%r8073, %r8089, 5;
	setp.eq.s32 	%p561, %r646, 5;
	@%p561 bra 	$L__BB0_322;
	ld.param.u32 	%r7549, [_Z21render_braille_kernelPKhjjjiiiihhPhS1_S1__param_3];
	mul.lo.s32 	%r5197, %r656, %r7549;
	cvt.u64.u32 	%rd2249, %r5197;
	add.s64 	%rd2250, %rd2249, %rd2228;
	add.s64 	%rd2251, %rd80, %rd2250;
	ld.global.u8 	%rs928, [%rd2251];
	ld.global.u8 	%rs929, [%rd2251+1];
	ld.global.u8 	%rs930, [%rd2251+2];
	cvt.u32.u16 	%r5198, %rs930;
	mul.wide.u32 	%rd2253, %r8089, 4;
	add.s64 	%rd2254, %rd2, %rd2253;
	st.local.u32 	[%rd2254+20], %r5198;
	cvt.u32.u16 	%r5199, %rs929;
	add.s64 	%rd2255, %rd3, %rd2253;
	st.local.u32 	[%rd2255+20], %r5199;
	cvt.u32.u16 	%r5200, %rs928;
	add.s64 	%rd2256, %rd4, %rd2253;
	st.local.u32 	[%rd2256+20], %r5200;
	cvt.rn.f64.u16 	%fd2275, %rs930;
	mul.f64 	%fd2276, %fd2275, 0d3FD322D0E5604189;
	cvt.rn.f64.u16 	%fd2277, %rs929;
	fma.rn.f64 	%fd2278, %fd2277, 0d3FE2C8B439581062, %fd2276;
	cvt.rn.f64.u16 	%fd2279, %rs928;
	fma.rn.f64 	%fd2280, %fd2279, 0d3FBD2F1A9FBE76C9, %fd2278;
	cvt.rzi.u32.f64 	%r5201, %fd2280;
	st.local.u8 	[%rd2247+5], %r5201;
	add.s32 	%r8073, %r8089, 6;
	setp.eq.s32 	%p562, %r646, 6;
	@%p562 bra 	$L__BB0_322;
	ld.param.u32 	%r7878, [_Z21render_braille_kernelPKhjjjiiiihhPhS1_S1__param_5];
	ld.param.u32 	%r7550, [_Z21render_braille_kernelPKhjjjiiiihhPhS1_S1__param_3];
	ld.param.u32 	%r7278, [_Z21render_braille_kernelPKhjjjiiiihhPhS1_S1__param_2];
	add.s32 	%r5202, %r655, %r7278;
	div.u32 	%r5203, %r5202, %r7878;
	max.s32 	%r5204, %r5203, 0;
	min.s32 	%r662, %r5204, %r650;
	mul.lo.s32 	%r5205, %r662, %r7550;
	cvt.u64.u32 	%rd2258, %r5205;
	cvt.s64.s32 	%rd2259, %r5159;
	add.s64 	%rd2260, %rd2258, %rd2259;
	add.s64 	%rd2261, %rd80, %rd2260;
	ld.global.u8 	%rs931, [%rd2261];
	ld.global.u8 	%rs932, [%rd2261+1];
	ld.global.u8 	%rs933, [%rd2261+2];
	cvt.u32.u16 	%r5207, %rs933;
	st.local.u32 	[%rd2254+24], %r5207;
	cvt.u32.u16 	%r5208, %rs932;
	st.local.u32 	[%rd2255+24], %r5208;
	cvt.u32.u16 	%r5209, %rs931;
	st.local.u32 	[%rd2256+24], %r5209;
	cvt.rn.f64.u16 	%fd2281, %rs933;
	mul.f64 	%fd2282, %fd2281, 0d3FD322D0E5604189;
	cvt.rn.f64.u16 	%fd2283, %rs932;
	fma.rn.f64 	%fd2284, %fd2283, 0d3FE2C8B439581062, %fd2282;
	cvt.rn.f64.u16 	%fd2285, %rs931;
	fma.rn.f64 	%fd2286, %fd2285, 0d3FBD2F1A9FBE76C9, %fd2284;
	cvt.rzi.u32.f64 	%r5210, %fd2286;
	st.local.u8 	[%rd2247+6], %r5210;
	add.s32 	%r8073, %r8089, 7;
	setp.eq.s32 	%p563, %r646, 7;
	@%p563 bra 	$L__BB0_322;
	ld.param.u32 	%r7551, [_Z21render_braille_kernelPKhjjjiiiihhPhS1_S1__param_3];
	mul.lo.s32 	%r5212, %r662, %r7551;
	cvt.u64.u32 	%rd2267, %r5212;
	add.s64 	%rd2268, %rd2267, %rd2228;
	add.s64 	%rd2269, %rd80, %rd2268;
	ld.global.u8 	%rs934, [%rd2269];
	ld.global.u8 	%rs935, [%rd2269+1];
	ld.global.u8 	%rs936, [%rd2269+2];
	cvt.u32.u16 	%r5213, %rs936;
	mul.wide.u32 	%rd2270, %r8089, 4;
	add.s64 	%rd2271, %rd2, %rd2270;
	st.local.u32 	[%rd2271+28], %r5213;
	cvt.u32.u16 	%r5214, %rs935;
	add.s64 	%rd2272, %rd3, %rd2270;
	st.local.u32 	[%rd2272+28], %r5214;
	cvt.u32.u16 	%r5215, %rs934;
	st.local.u32 	[%rd2256+28], %r5215;
	cvt.rn.f64.u16 	%fd2287, %rs936;
	mul.f64 	%fd2288, %fd2287, 0d3FD322D0E5604189;
	cvt.rn.f64.u16 	%fd2289, %rs935;
	fma.rn.f64 	%fd2290, %fd2289, 0d3FE2C8B439581062, %fd2288;
	cvt.rn.f64.u16 	%fd2291, %rs934;
	fma.rn.f64 	%fd2292, %fd2291, 0d3FBD2F1A9FBE76C9, %fd2290;
	cvt.rzi.u32.f64 	%r5216, %fd2292;
	st.local.u8 	[%rd2247+7], %r5216;
	add.s32 	%r8073, %r8089, 8;
$L__BB0_322:
	ld.param.u8 	%rs1550, [_Z21render_braille_kernelPKhjjjiiiihhPhS1_S1__param_8];
	setp.gt.u16 	%p564, %rs1550, 89;
	setp.lt.u16 	%p565, %rs1550, 50;
	selp.b32 	%r5217, 3, 2, %p565;
	selp.b32 	%r666, 1, %r5217, %p564;
	sub.s32 	%r5218, 4, %r666;
	setp.ge.u32 	%p566, %r5218, %r666;
	setp.gt.u32 	%p567, %r8073, 199;
	or.pred  	%p568, %p566, %p567;
	mov.u32 	%r8089, %r8073;
	@%p568 bra 	$L__BB0_342;
	ld.param.u32 	%r7964, [_Z21render_braille_kernelPKhjjjiiiihhPhS1_S1__param_6];
	sub.s32 	%r5220, 1, %r666;
	mov.u32 	%r5221, %ctaid.y;
	mov.u32 	%r5222, %ntid.y;
	mov.u32 	%r5223, %tid.y;
	mad.lo.s32 	%r5224, %r5221, %r5222, %r5223;
	add.s32 	%r5225, %r5220, %r5224;
	add.s32 	%r5227, %r5225, 3;
	setp.ge.s32 	%p569, %r5227, %r1758;
	mov.u32 	%r5228, %ctaid.x;
	mov.u32 	%r5229, %ntid.x;
	mov.u32 	%r5230, %tid.x;
	mad.lo.s32 	%r5231, %r5228, %r5229, %r5230;
	add.s32 	%r5232, %r5220, %r5231;
	add.s32 	%r5233, %r5232, 4;
	setp.lt.s32 	%p570, %r5233, 0;
	setp.ge.s32 	%p571, %r5233, %r7964;
	or.pred  	%p572, %p571, %p569;
	or.pred  	%p573, %p572, %p570;
	mov.u32 	%r8074, %r8073;
	@%p573 bra 	$L__BB0_332;
	ld.param.u8 	%rs1551, [_Z21render_braille_kernelPKhjjjiiiihhPhS1_S1__param_8];
	ld.param.u32 	%r7879, [_Z21render_braille_kernelPKhjjjiiiihhPhS1_S1__param_5];
	ld.param.u32 	%r7738, [_Z21render_braille_kernelPKhjjjiiiihhPhS1_S1__param_4];
	ld.param.u32 	%r7552, [_Z21render_braille_kernelPKhjjjiiiihhPhS1_S1__param_3];
	ld.param.u32 	%r7279, [_Z21render_braille_kernelPKhjjjiiiihhPhS1_S1__param_2];
	ld.param.u32 	%r7137, [_Z21render_braille_kernelPKhjjjiiiihhPhS1_S1__param_1];
	ld.param.u64 	%rd3561, [_Z21render_braille_kernelPKhjjjiiiihhPhS1_S1__param_0];
	setp.gt.u16 	%p574, %rs1551, 89;
	setp.lt.u16 	%p575, %rs1551, 50;
	selp.b32 	%r5235, 3, 2, %p575;
	selp.b32 	%r5236, 1, %r5235, %p574;
	sub.s32 	%r5237, 1, %r5236;
	add.s32 	%r5242, %r5237, %r5231;
	add.s32 	%r5243, %r5242, 4;
	sub.s32 	%r5244, 199, %r8073;
	min.u32 	%r5245, %r5244, 7;
	add.s32 	%r667, %r5245, 1;
	mul.lo.s32 	%r5246, %r5243, %r7137;
	shl.b32 	%r668, %r5246, 1;
	div.u32 	%r5247, %r668, %r7738;
	add.s32 	%r5252, %r5237, %r5224;
	add.s32 	%r5253, %r5252, 3;
	mul.lo.s32 	%r5254, %r5253, %r7279;
	shl.b32 	%r669, %r5254, 2;
	div.u32 	%r5255, %r669, %r7879;
	max.s32 	%r5256, %r5247, 0;
	add.s32 	%r5257, %r7137, -1;
	min.s32 	%r670, %r5256, %r5257;
	max.s32 	%r5258, %r5255, 0;
	add.s32 	%r671, %r7279, -1;
	min.s32 	%r672, %r5258, %r671;
	mul.lo.s32 	%r5259, %r672, %r7552;
	cvt.u64.u32 	%rd2273, %r5259;
	shl.b32 	%r5260, %r670, 2;
	cvt.s64.s32 	%rd2274, %r5260;
	add.s64 	%rd2275, %rd2273, %rd2274;
	cvta.to.global.u64 	%rd83, %rd3561;
	add.s64 	%rd2276, %rd83, %rd2275;
	ld.global.u8 	%rs937, [%rd2276];
	ld.global.u8 	%rs938, [%rd2276+1];
	ld.global.u8 	%rs939, [%rd2276+2];
	cvt.u32.u16 	%r5261, %rs939;
	cvt.u64.u32 	%rd2277, %r8073;
	mul.wide.u32 	%rd2278, %r8073, 4;
	add.s64 	%rd2279, %rd2, %rd2278;
	st.local.u32 	[%rd2279], %r5261;
	cvt.u32.u16 	%r5262, %rs938;
	add.s64 	%rd2280, %rd3, %rd2278;
	st.local.u32 	[%rd2280], %r5262;
	cvt.u32.u16 	%r5263, %rs937;
	add.s64 	%rd2281, %rd4, %rd2278;
	st.local.u32 	[%rd2281], %r5263;
	cvt.rn.f64.u16 	%fd2293, %rs939;
	mul.f64 	%fd2294, %fd2293, 0d3FD322D0E5604189;
	cvt.rn.f64.u16 	%fd2295, %rs938;
	fma.rn.f64 	%fd2296, %fd2295, 0d3FE2C8B439581062, %fd2294;
	cvt.rn.f64.u16 	%fd2297, %rs937;
	fma.rn.f64 	%fd2298, %fd2297, 0d3FBD2F1A9FBE76C9, %fd2296;
	cvt.rzi.u32.f64 	%r5264, %fd2298;
	add.s64 	%rd2282, %rd5, %rd2277;
	st.local.u8 	[%rd2282], %r5264;
	setp.eq.s32 	%p576, %r8073, 199;
	mov.b32 	%r8074, 200;
	@%p576 bra 	$L__BB0_332;
	ld.param.u32 	%r7880, [_Z21render_braille_kernelPKhjjjiiiihhPhS1_S1__param_5];
	ld.param.u32 	%r7553, [_Z21render_braille_kernelPKhjjjiiiihhPhS1_S1__param_3];
	ld.param.u32 	%r7280, [_Z21render_braille_kernelPKhjjjiiiihhPhS1_S1__param_2];
	add.s32 	%r673, %r669, %r7280;
	div.u32 	%r5265, %r673, %r7880;
	max.s32 	%r5266, %r5265, 0;
	min.s32 	%r674, %r5266, %r671;
	mul.lo.s32 	%r5267, %r674, %r7553;
	cvt.u64.u32 	%rd2283, %r5267;
	add.s64 	%rd2285, %rd2283, %rd2274;
	add.s64 	%rd2286, %rd83, %rd2285;
	ld.global.u8 	%rs940, [%rd2286];
	ld.global.u8 	%rs941, [%rd2286+1];
	ld.global.u8 	%rs942, [%rd2286+2];
	cvt.u32.u16 	%r5269, %rs942;
	st.local.u32 	[%rd2279+4], %r5269;
	cvt.u32.u16 	%r5270, %rs941;
	add.s64 	%rd2290, %rd3, %rd2278;
	st.local.u32 	[%rd2290+4], %r5270;
	cvt.u32.u16 	%r5271, %rs940;
	add.s64 	%rd2291, %rd4, %rd2278;
	st.local.u32 	[%rd2291+4], %r5271;
	cvt.rn.f64.u16 	%fd2299, %rs942;
	mul.f64 	%fd2300, %fd2299, 0d3FD322D0E5604189;
	cvt.rn.f64.u16 	%fd2301, %rs941;
	fma.rn.f64 	%fd2302, %fd2301, 0d3FE2C8B439581062, %fd2300;
	cvt.rn.f64.u16 	%fd2303, %rs940;
	fma.rn.f64 	%fd2304, %fd2303, 0d3FBD2F1A9FBE76C9, %fd2302;
	cvt.rzi.u32.f64 	%r5272, %fd2304;
	st.local.u8 	[%rd2282+1], %r5272;
	add.s32 	%r8074, %r8073, 2;
	setp.eq.s32 	%p577, %r667, 2;
	@%p577 bra 	$L__BB0_332;
	ld.param.u32 	%r7881, [_Z21render_braille_kernelPKhjjjiiiihhPhS1_S1__param_5];
	ld.param.u32 	%r7554, [_Z21render_braille_kernelPKhjjjiiiihhPhS1_S1__param_3];
	ld.param.u32 	%r7281, [_Z21render_braille_kernelPKhjjjiiiihhPhS1_S1__param_2];
	add.s32 	%r676, %r673, %r7281;
	div.u32 	%r5273, %r676, %r7881;
	max.s32 	%r5274, %r5273, 0;
	min.s32 	%r677, %r5274, %r671;
	mul.lo.s32 	%r5275, %r677, %r7554;
	cvt.u64.u32 	%rd2293, %r5275;
	cvt.s64.s32 	%rd2294, %r5260;
	add.s64 	%rd2295, %rd2293, %rd2294;
	add.s64 	%rd2296, %rd83, %rd2295;
	ld.global.u8 	%rs943, [%rd2296];
	ld.global.u8 	%rs944, [%rd2296+1];
	ld.global.u8 	%rs945, [%rd2296+2];
	cvt.u32.u16 	%r5277, %rs945;
	cvt.u64.u32 	%rd2297, %r8073;
	mul.wide.u32 	%rd2298, %r8073, 4;
	add.s64 	%rd2299, %rd2, %rd2298;
	st.local.u32 	[%rd2299+8], %r5277;
	cvt.u32.u16 	%r5278, %rs944;
	add.s64 	%rd2300, %rd3, %rd2298;
	st.local.u32 	[%rd2300+8], %r5278;
	cvt.u32.u16 	%r5279, %rs943;
	add.s64 	%rd2301, %rd4, %rd2298;
	st.local.u32 	[%rd2301+8], %r5279;
	cvt.rn.f64.u16 	%fd2305, %rs945;
	mul.f64 	%fd2306, %fd2305, 0d3FD322D0E5604189;
	cvt.rn.f64.u16 	%fd2307, %rs944;
	fma.rn.f64 	%fd2308, %fd2307, 0d3FE2C8B439581062, %fd2306;
	cvt.rn.f64.u16 	%fd2309, %rs943;
	fma.rn.f64 	%fd2310, %fd2309, 0d3FBD2F1A9FBE76C9, %fd2308;
	cvt.rzi.u32.f64 	%r5280, %fd2310;
	add.s64 	%rd2302, %rd5, %rd2297;
	st.local.u8 	[%rd2302+2], %r5280;
	add.s32 	%r8074, %r8073, 3;
	setp.eq.s32 	%p578, %r667, 3;
	@%p578 bra 	$L__BB0_332;
	ld.param.u32 	%r7739, [_Z21render_braille_kernelPKhjjjiiiihhPhS1_S1__param_4];
	ld.param.u32 	%r7555, [_Z21render_braille_kernelPKhjjjiiiihhPhS1_S1__param_3];
	ld.param.u32 	%r7138, [_Z21render_braille_kernelPKhjjjiiiihhPhS1_S1__param_1];
	add.s32 	%r5281, %r668, %r7138;
	div.u32 	%r5282, %r5281, %r7739;
	max.s32 	%r5283, %r5282, 0;
	add.s32 	%r5284, %r7138, -1;
	min.s32 	%r679, %r5283, %r5284;
	shl.b32 	%r5285, %r679, 2;
	cvt.s64.s32 	%rd2303, %r5285;
	mul.lo.s32 	%r5286, %r672, %r7555;
	cvt.u64.u32 	%rd2304, %r5286;
	add.s64 	%rd2305, %rd2304, %rd2303;
	add.s64 	%rd2306, %rd83, %rd2305;
	ld.global.u8 	%rs946, [%rd2306];
	ld.global.u8 	%rs947, [%rd2306+1];
	ld.global.u8 	%rs948, [%rd2306+2];
	cvt.u32.u16 	%r5287, %rs948;
	st.local.u32 	[%rd2299+12], %r5287;
	cvt.u32.u16 	%r5288, %rs947;
	add.s64 	%rd2310, %rd3, %rd2298;
	st.local.u32 	[%rd2310+12], %r5288;
	cvt.u32.u16 	%r5289, %rs946;
	add.s64 	%rd2311, %rd4, %rd2298;
	st.local.u32 	[%rd2311+12], %r5289;
	cvt.rn.f64.u16 	%fd2311, %rs948;
	mul.f64 	%fd2312, %fd2311, 0d3FD322D0E5604189;
	cvt.rn.f64.u16 	%fd2313, %rs947;
	fma.rn.f64 	%fd2314, %fd2313, 0d3FE2C8B439581062, %fd2312;
	cvt.rn.f64.u16 	%fd2315, %rs946;
	fma.rn.f64 	%fd2316, %fd2315, 0d3FBD2F1A9FBE76C9, %fd2314;
	cvt.rzi.u32.f64 	%r5290, %fd2316;
	st.local.u8 	[%rd2302+3], %r5290;
	add.s32 	%r8074, %r8073, 4;
	setp.eq.s32 	%p579, %r667, 4;
	@%p579 bra 	$L__BB0_332;
	ld.param.u32 	%r7556, [_Z21render_braille_kernelPKhjjjiiiihhPhS1_S1__param_3];
	mul.lo.s32 	%r5292, %r674, %r7556;
	cvt.u64.u32 	%rd2314, %r5292;
	add.s64 	%rd2315, %rd2314, %rd2303;
	add.s64 	%rd2316, %rd83, %rd2315;
	ld.global.u8 	%rs949, [%rd2316];
	ld.global.u8 	%rs950, [%rd2316+1];
	ld.global.u8 	%rs951, [%rd2316+2];
	cvt.u32.u16 	%r5293, %rs951;
	cvt.u64.u32 	%rd2317, %r8073;
	add.s64 	%rd2319, %rd2, %rd2298;
	st.local.u32 	[%rd2319+16], %r5293;
	cvt.u32.u16 	%r5294, %rs950;
	st.local.u32 	[%rd2310+16], %r5294;
	cvt.u32.u16 	%r5295, %rs949;
	st.local.u32 	[%rd2311+16], %r5295;
	cvt.rn.f64.u16 	%fd2317, %rs951;
	mul.f64 	%fd2318, %fd2317, 0d3FD322D0E5604189;
	cvt.rn.f64.u16 	%fd2319, %rs950;
	fma.rn.f64 	%fd2320, %fd2319, 0d3FE2C8B439581062, %fd2318;
	cvt.rn.f64.u16 	%fd2321, %rs949;
	fma.rn.f64 	%fd2322, %fd2321, 0d3FBD2F1A9FBE76C9, %fd2320;
	cvt.rzi.u32.f64 	%r5296, %fd2322;
	add.s64 	%rd2322, %rd5, %rd2317;
	st.local.u8 	[%rd2322+4], %r5296;
	add.s32 	%r8074, %r8073, 5;
	setp.eq.s32 	%p580, %r667, 5;
	@%p580 bra 	$L__BB0_332;
	ld.param.u32 	%r7557, [_Z21render_braille_kernelPKhjjjiiiihhPhS1_S1__param_3];
	mul.lo.s32 	%r5298, %r677, %r7557;
	cvt.u64.u32 	%rd2324, %r5298;
	add.s64 	%rd2325, %rd2324, %rd2303;
	add.s64 	%rd2326, %rd83, %rd2325;
	ld.global.u8 	%rs952, [%rd2326];
	ld.global.u8 	%rs953, [%rd2326+1];
	ld.global.u8 	%rs954, [%rd2326+2];
	cvt.u32.u16 	%r5299, %rs954;
	mul.wide.u32 	%rd2328, %r8073, 4;
	add.s64 	%rd2329, %rd2, %rd2328;
	st.local.u32 	[%rd2329+20], %r5299;
	cvt.u32.u16 	%r5300, %rs953;
	add.s64 	%rd2330, %rd3, %rd2328;
	st.local.u32 	[%rd2330+20], %r5300;
	cvt.u32.u16 	%r5301, %rs952;
	add.s64 	%rd2331, %rd4, %rd2328;
	st.local.u32 	[%rd2331+20], %r5301;
	cvt.rn.f64.u16 	%fd2323, %rs954;
	mul.f64 	%fd2324, %fd2323, 0d3FD322D0E5604189;
	cvt.rn.f64.u16 	%fd2325, %rs953;
	fma.rn.f64 	%fd2326, %fd2325, 0d3FE2C8B439581062, %fd2324;
	cvt.rn.f64.u16 	%fd2327, %rs952;
	fma.rn.f64 	%fd2328, %fd2327, 0d3FBD2F1A9FBE76C9, %fd2326;
	cvt.rzi.u32.f64 	%r5302, %fd2328;
	st.local.u8 	[%rd2322+5], %r5302;
	add.s32 	%r8074, %r8073, 6;
	setp.eq.s32 	%p581, %r667, 6;
	@%p581 bra 	$L__BB0_332;
	ld.param.u32 	%r7882, [_Z21render_braille_kernelPKhjjjiiiihhPhS1_S1__param_5];
	ld.param.u32 	%r7558, [_Z21render_braille_kernelPKhjjjiiiihhPhS1_S1__param_3];
	ld.param.u32 	%r7282, [_Z21render_braille_kernelPKhjjjiiiihhPhS1_S1__param_2];
	add.s32 	%r5303, %r676, %r7282;
	div.u32 	%r5304, %r5303, %r7882;
	max.s32 	%r5305, %r5304, 0;
	min.s32 	%r683, %r5305, %r671;
	mul.lo.s32 	%r5306, %r683, %r7558;
	cvt.u64.u32 	%rd2333, %r5306;
	cvt.s64.s32 	%rd2334, %r5260;
	add.s64 	%rd2335, %rd2333, %rd2334;
	add.s64 	%rd2336, %rd83, %rd2335;
	ld.global.u8 	%rs955, [%rd2336];
	ld.global.u8 	%rs956, [%rd2336+1];
	ld.global.u8 	%rs957, [%rd2336+2];
	cvt.u32.u16 	%r5308, %rs957;
	st.local.u32 	[%rd2329+24], %r5308;
	cvt.u32.u16 	%r5309, %rs956;
	st.local.u32 	[%rd2330+24], %r5309;
	cvt.u32.u16 	%r5310, %rs955;
	add.s64 	%rd85, %rd4, %rd2328;
	st.local.u32 	[%rd85+24], %r5310;
	cvt.rn.f64.u16 	%fd2329, %rs957;
	mul.f64 	%fd2330, %fd2329, 0d3FD322D0E5604189;
	cvt.rn.f64.u16 	%fd2331, %rs956;
	fma.rn.f64 	%fd2332, %fd2331, 0d3FE2C8B439581062, %fd2330;
	cvt.rn.f64.u16 	%fd2333, %rs955;
	fma.rn.f64 	%fd2334, %fd2333, 0d3FBD2F1A9FBE76C9, %fd2332;
	cvt.rzi.u32.f64 	%r5311, %fd2334;
	st.local.u8 	[%rd2322+6], %r5311;
	add.s32 	%r8074, %r8073, 7;
	setp.eq.s32 	%p582, %r667, 7;
	@%p582 bra 	$L__BB0_332;
	ld.param.u32 	%r7559, [_Z21render_braille_kernelPKhjjjiiiihhPhS1_S1__param_3];
	cvt.s64.s32 	%rd2341, %r5285;
	mul.lo.s32 	%r5313, %r683, %r7559;
	cvt.u64.u32 	%rd2342, %r5313;
	add.s64 	%rd2343, %rd2342, %rd2341;
	add.s64 	%rd2344, %rd83, %rd2343;
	ld.global.u8 	%rs958, [%rd2344];
	ld.global.u8 	%rs959, [%rd2344+1];
	ld.global.u8 	%rs960, [%rd2344+2];
	cvt.u32.u16 	%r5314, %rs960;
	cvt.u64.u32 	%rd2345, %r8073;
	add.s64 	%rd2347, %rd2, %rd2328;
	st.local.u32 	[%rd2347+28], %r5314;
	cvt.u32.u16 	%r5315, %rs959;
	st.local.u32 	[%rd2330+28], %r5315;
	cvt.u32.u16 	%r5316, %rs958;
	st.local.u32 	[%rd85+28], %r5316;
	cvt.rn.f64.u16 	%fd2335, %rs960;
	mul.f64 	%fd2336, %fd2335, 0d3FD322D0E5604189;
	cvt.rn.f64.u16 	%fd2337, %rs959;
	fma.rn.f64 	%fd2338, %fd2337, 0d3FE2C8B439581062, %fd2336;
	cvt.rn.f64.u16 	%fd2339, %rs958;
	fma.rn.f64 	%fd2340, %fd2339, 0d3FBD2F1A9FBE76C9, %fd2338;
	cvt.rzi.u32.f64 	%r5317, %fd2340;
	add.s64 	%rd2348, %rd5, %rd2345;
	st.local.u8 	[%rd2348+7], %r5317;
	add.s32 	%r8074, %r8073, 8;
$L__BB0_332:
	ld.param.u8 	%rs1552, [_Z21render_braille_kernelPKhjjjiiiihhPhS1_S1__param_8];
	setp.gt.u16 	%p583, %rs1552, 89;
	setp.lt.u16 	%p584, %rs1552, 50;
	selp.b32 	%r5318, 3, 2, %p584;
	selp.b32 	%r687, 1, %r5318, %p583;
	sub.s32 	%r5319, 5, %r687;
	setp.ge.u32 	%p585, %r5319, %r687;
	setp.gt.u32 	%p586, %r8074, 199;
	or.pred  	%p587, %p585, %p586;
	mov.u32 	%r8089, %r8074;
	@%p587 bra 	$L__BB0_342;
	ld.param.u32 	%r7965, [_Z21render_braille_kernelPKhjjjiiiihhPhS1_S1__param_6];
	mov.u32 	%r5321, %ctaid.y;
	mov.u32 	%r5322, %ntid.y;
	mov.u32 	%r5323, %tid.y;
	mad.lo.s32 	%r5324, %r5321, %r5322, %r5323;
	sub.s32 	%r5325, %r5324, %r687;
	add.s32 	%r5327, %r5325, 4;
	setp.ge.s32 	%p588, %r5327, %r1758;
	mov.u32 	%r5328, %ctaid.x;
	mov.u32 	%r5329, %ntid.x;
	mov.u32 	%r5330, %tid.x;
	mad.lo.s32 	%r5331, %r5328, %r5329, %r5330;
	sub.s32 	%r5332, %r5331, %r687;
	add.s32 	%r5333, %r5332, 6;
	setp.lt.s32 	%p589, %r5333, 0;
	setp.ge.s32 	%p590, %r5333, %r7965;
	or.pred  	%p591, %p590, %p588;
	or.pred  	%p592, %p591, %p589;
	mov.u32 	%r8089, %r8074;
	@%p592 bra 	$L__BB0_342;
	ld.param.u8 	%rs1553, [_Z21render_braille_kernelPKhjjjiiiihhPhS1_S1__param_8];
	ld.param.u32 	%r7883, [_Z21render_braille_kernelPKhjjjiiiihhPhS1_S1__param_5];
	ld.param.u32 	%r7740, [_Z21render_braille_kernelPKhjjjiiiihhPhS1_S1__param_4];
	ld.param.u32 	%r7560, [_Z21render_braille_kernelPKhjjjiiiihhPhS1_S1__param_3];
	ld.param.u32 	%r7283, [_Z21render_braille_kernelPKhjjjiiiihhPhS1_S1__param_2];
	ld.param.u32 	%r7139, [_Z21render_braille_kernelPKhjjjiiiihhPhS1_S1__param_1];
	ld.param.u64 	%rd3562, [_Z21render_braille_kernelPKhjjjiiiihhPhS1_S1__param_0];
	setp.gt.u16 	%p593, %rs1553, 89;
	setp.lt.u16 	%p594, %rs1553, 50;
	selp.b32 	%r5339, 3, 2, %p594;
	selp.b32 	%r5340, 1, %r5339, %p593;
	sub.s32 	%r5341, %r5331, %r5340;
	add.s32 	%r5342, %r5341, 6;
	sub.s32 	%r5343, 199, %r8074;
	min.u32 	%r5344, %r5343, 7;
	add.s32 	%r688, %r5344, 1;
	mul.lo.s32 	%r5345, %r5342, %r7139;
	shl.b32 	%r5346, %r5345, 1;
	div.u32 	%r5347, %r5346, %r7740;
	sub.s32 	%r5352, %r5324, %r5340;
	add.s32 	%r5353, %r5352, 4;
	mul.lo.s32 	%r5354, %r5353, %r7283;
	shl.b32 	%r689, %r5354, 2;
	div.u32 	%r5355, %r689, %r7883;
	max.s32 	%r5356, %r5347, 0;
	add.s32 	%r5357, %r7139, -1;
	min.s32 	%r690, %r5356, %r5357;
	max.s32 	%r5358, %r5355, 0;
	add.s32 	%r691, %r7283, -1;
	min.s32 	%r692, %r5358, %r691;
	mul.lo.s32 	%r5359, %r692, %r7560;
	cvt.u64.u32 	%rd2349, %r5359;
	shl.b32 	%r5360, %r690, 2;
	cvt.s64.s32 	%rd2350, %r5360;
	add.s64 	%rd2351, %rd2349, %rd2350;
	cvta.to.global.u64 	%rd86, %rd3562;
	add.s64 	%rd2352, %rd86, %rd2351;
	ld.global.u8 	%rs961, [%rd2352];
	ld.global.u8 	%rs962, [%rd2352+1];
	ld.global.u8 	%rs963, [%rd2352+2];
	cvt.u32.u16 	%r5361, %rs963;
	cvt.u64.u32 	%rd2353, %r8074;
	mul.wide.u32 	%rd2354, %r8074, 4;
	add.s64 	%rd2355, %rd2, %rd2354;
	st.local.u32 	[%rd2355], %r5361;
	cvt.u32.u16 	%r5362, %rs962;
	add.s64 	%rd2356, %rd3, %rd2354;
	st.local.u32 	[%rd2356], %r5362;
	cvt.u32.u16 	%r5363, %rs961;
	add.s64 	%rd2357, %rd4, %rd2354;
	st.local.u32 	[%rd2357], %r5363;
	cvt.rn.f64.u16 	%fd2341, %rs963;
	mul.f64 	%fd2342, %fd2341, 0d3FD322D0E5604189;
	cvt.rn.f64.u16 	%fd2343, %rs962;
	fma.rn.f64 	%fd2344, %fd2343, 0d3FE2C8B439581062, %fd2342;
	cvt.rn.f64.u16 	%fd2345, %rs961;
	fma.rn.f64 	%fd2346, %fd2345, 0d3FBD2F1A9FBE76C9, %fd2344;
	cvt.rzi.u32.f64 	%r5364, %fd2346;
	add.s64 	%rd2358, %rd5, %rd2353;
	st.local.u8 	[%rd2358], %r5364;
	setp.eq.s32 	%p595, %r8074, 199;
	mov.b32 	%r8089, 200;
	@%p595 bra 	$L__BB0_342;
	ld.param.u32 	%r7884, [_Z21render_braille_kernelPKhjjjiiiihhPhS1_S1__param_5];
	ld.param.u32 	%r7561, [_Z21render_braille_kernelPKhjjjiiiihhPhS1_S1__param_3];
	ld.param.u32 	%r7284, [_Z21render_braille_kernelPKhjjjiiiihhPhS1_S1__param_2];
	add.s32 	%r693, %r689, %r7284;
	div.u32 	%r5365, %r693, %r7884;
	max.s32 	%r5366, %r5365, 0;
	min.s32 	%r694, %r5366, %r691;
	mul.lo.s32 	%r5367, %r694, %r7561;
	cvt.u64.u32 	%rd2359, %r5367;
	add.s64 	%rd2361, %rd2359, %rd2350;
	add.s64 	%rd2362, %rd86, %rd2361;
	ld.global.u8 	%rs964, [%rd2362];
	ld.global.u8 	%rs965, [%rd2362+1];
	ld.global.u8 	%rs966, [%rd2362+2];
	cvt.u32.u16 	%r5369, %rs966;
	st.local.u32 	[%rd2355+4], %r5369;
	cvt.u32.u16 	%r5370, %rs965;
	add.s64 	%rd2366, %rd3, %rd2354;
	st.local.u32 	[%rd2366+4], %r5370;
	cvt.u32.u16 	%r5371, %rs964;
	add.s64 	%rd2367, %rd4, %rd2354;
	st.local.u32 	[%rd2367+4], %r5371;
	cvt.rn.f64.u16 	%fd2347, %rs966;
	mul.f64 	%fd2348, %fd2347, 0d3FD322D0E5604189;
	cvt.rn.f64.u16 	%fd2349, %rs965;
	fma.rn.f64 	%fd2350, %fd2349, 0d3FE2C8B439581062, %fd2348;
	cvt.rn.f64.u16 	%fd2351, %rs964;
	fma.rn.f64 	%fd2352, %fd2351, 0d3FBD2F1A9FBE76C9, %fd2350;
	cvt.rzi.u32.f64 	%r5372, %fd2352;
	st.local.u8 	[%rd2358+1], %r5372;
	add.s32 	%r8089, %r8074, 2;
	setp.eq.s32 	%p596, %r688, 2;
	@%p596 bra 	$L__BB0_342;
	ld.param.u32 	%r7885, [_Z21render_braille_kernelPKhjjjiiiihhPhS1_S1__param_5];
	ld.param.u32 	%r7562, [_Z21render_braille_kernelPKhjjjiiiihhPhS1_S1__param_3];
	ld.param.u32 	%r7285, [_Z21render_braille_kernelPKhjjjiiiihhPhS1_S1__param_2];
	add.s32 	%r696, %r693, %r7285;
	div.u32 	%r5373, %r696, %r7885;
	max.s32 	%r5374, %r5373, 0;
	min.s32 	%r697, %r5374, %r691;
	mul.lo.s32 	%r5375, %r697, %r7562;
	cvt.u64.u32 	%rd2369, %r5375;
	add.s64 	%rd2371, %rd2369, %rd2350;
	add.s64 	%rd2372, %rd86, %rd2371;
	ld.global.u8 	%rs967, [%rd2372];
	ld.global.u8 	%rs968, [%rd2372+1];
	ld.global.u8 	%rs969, [%rd2372+2];
	cvt.u32.u16 	%r5377, %rs969;
	cvt.u64.u32 	%rd2373, %r8074;
	mul.wide.u32 	%rd2374, %r8074, 4;
	add.s64 	%rd2375, %rd2, %rd2374;
	st.local.u32 	[%rd2375+8], %r5377;
	cvt.u32.u16 	%r5378, %rs968;
	add.s64 	%rd2376, %rd3, %rd2374;
	st.local.u32 	[%rd2376+8], %r5378;
	cvt.u32.u16 	%r5379, %rs967;
	add.s64 	%rd2377, %rd4, %rd2374;
	st.local.u32 	[%rd2377+8], %r5379;
	cvt.rn.f64.u16 	%fd2353, %rs969;
	mul.f64 	%fd2354, %fd2353, 0d3FD322D0E5604189;
	cvt.rn.f64.u16 	%fd2355, %rs968;
	fma.rn.f64 	%fd2356, %fd2355, 0d3FE2C8B439581062, %fd2354;
	cvt.rn.f64.u16 	%fd2357, %rs967;
	fma.rn.f64 	%fd2358, %fd2357, 0d3FBD2F1A9FBE76C9, %fd2356;
	cvt.rzi.u32.f64 	%r5380, %fd2358;
	add.s64 	%rd2378, %rd5, %rd2373;
	st.local.u8 	[%rd2378+2], %r5380;
	add.s32 	%r8089, %r8074, 3;
	setp.eq.s32 	%p597, %r688, 3;
	@%p597 bra 	$L__BB0_342;
	ld.param.u8 	%rs1554, [_Z21render_braille_kernelPKhjjjiiiihhPhS1_S1__param_8];
	ld.param.u32 	%r7741, [_Z21render_braille_kernelPKhjjjiiiihhPhS1_S1__param_4];
	ld.param.u32 	%r7563, [_Z21render_braille_kernelPKhjjjiiiihhPhS1_S1__param_3];
	ld.param.u32 	%r7140, [_Z21render_braille_kernelPKhjjjiiiihhPhS1_S1__param_1];
	mov.u32 	%r5381, %ctaid.x;
	mov.u32 	%r5382, %ntid.x;
	mov.u32 	%r5383, %tid.x;
	mad.lo.s32 	%r5384, %r5381, %r5382, %r5383;
	setp.gt.u16 	%p598, %rs1554, 89;
	setp.lt.u16 	%p599, %rs1554, 50;
	selp.b32 	%r5385, 3, 2, %p599;
	selp.b32 	%r5386, 1, %r5385, %p598;
	sub.s32 	%r5387, %r5384, %r5386;
	add.s32 	%r5388, %r5387, 6;
	mul.lo.s32 	%r5389, %r5388, %r7140;
	shl.b32 	%r5390, %r5389, 1;
	add.s32 	%r5391, %r5390, %r7140;
	div.u32 	%r5392, %r5391, %r7741;
	max.s32 	%r5393, %r5392, 0;
	add.s32 	%r5394, %r7140, -1;
	min.s32 	%r699, %r5393, %r5394;
	shl.b32 	%r5395, %r699, 2;
	cvt.s64.s32 	%rd2379, %r5395;
	mul.lo.s32 	%r5396, %r692, %r7563;
	cvt.u64.u32 	%rd2380, %r5396;
	add.s64 	%rd2381, %rd2380, %rd2379;
	add.s64 	%rd2382, %rd86, %rd2381;
	ld.global.u8 	%rs970, [%rd2382];
	ld.global.u8 	%rs971, [%rd2382+1];
	ld.global.u8 	%rs972, [%rd2382+2];
	cvt.u32.u16 	%r5397, %rs972;
	st.local.u32 	[%rd2375+12], %r5397;
	cvt.u32.u16 	%r5398, %rs971;
	add.s64 	%rd2386, %rd3, %rd2374;
	st.local.u32 	[%rd2386+12], %r5398;
	cvt.u32.u16 	%r5399, %rs970;
	add.s64 	%rd2387, %rd4, %rd2374;
	st.local.u32 	[%rd2387+12], %r5399;
	cvt.rn.f64.u16 	%fd2359, %rs972;
	mul.f64 	%fd2360, %fd2359, 0d3FD322D0E5604189;
	cvt.rn.f64.u16 	%fd2361, %rs971;
	fma.rn.f64 	%fd2362, %fd2361, 0d3FE2C8B439581062, %fd2360;
	cvt.rn.f64.u16 	%fd2363, %rs970;
	fma.rn.f64 	%fd2364, %fd2363, 0d3FBD2F1A9FBE76C9, %fd2362;
	cvt.rzi.u32.f64 	%r5400, %fd2364;
	st.local.u8 	[%rd2378+3], %r5400;
	add.s32 	%r8089, %r8074, 4;
	setp.eq.s32 	%p600, %r688, 4;
	@%p600 bra 	$L__BB0_342;
	ld.param.u32 	%r7564, [_Z21render_braille_kernelPKhjjjiiiihhPhS1_S1__param_3];
	mul.lo.s32 	%r5402, %r694, %r7564;
	cvt.u64.u32 	%rd2390, %r5402;
	add.s64 	%rd2391, %rd2390, %rd2379;
	add.s64 	%rd2392, %rd86, %rd2391;
	ld.global.u8 	%rs973, [%rd2392];
	ld.global.u8 	%rs974, [%rd2392+1];
	ld.global.u8 	%rs975, [%rd2392+2];
	cvt.u32.u16 	%r5403, %rs975;
	cvt.u64.u32 	%rd2393, %r8074;
	add.s64 	%rd2395, %rd2, %rd2374;
	st.local.u32 	[%rd2395+16], %r5403;
	cvt.u32.u16 	%r5404, %rs974;
	st.local.u32 	[%rd2386+16], %r5404;
	cvt.u32.u16 	%r5405, %rs973;
	st.local.u32 	[%rd2387+16], %r5405;
	cvt.rn.f64.u16 	%fd2365, %rs975;
	mul.f64 	%fd2366, %fd2365, 0d3FD322D0E5604189;
	cvt.rn.f64.u16 	%fd2367, %rs974;
	fma.rn.f64 	%fd2368, %fd2367, 0d3FE2C8B439581062, %fd2366;
	cvt.rn.f64.u16 	%fd2369, %rs973;
	fma.rn.f64 	%fd2370, %fd2369, 0d3FBD2F1A9FBE76C9, %fd2368;
	cvt.rzi.u32.f64 	%r5406, %fd2370;
	add.s64 	%rd2398, %rd5, %rd2393;
	st.local.u8 	[%rd2398+4], %r5406;
	add.s32 	%r8089, %r8074, 5;
	setp.eq.s32 	%p601, %r688, 5;
	@%p601 bra 	$L__BB0_342;
	ld.param.u32 	%r7565, [_Z21render_braille_kernelPKhjjjiiiihhPhS1_S1__param_3];
	mul.lo.s32 	%r5408, %r697, %r7565;
	cvt.u64.u32 	%rd2400, %r5408;
	add.s64 	%rd2401, %rd2400, %rd2379;
	add.s64 	%rd2402, %rd86, %rd2401;
	ld.global.u8 	%rs976, [%rd2402];
	ld.global.u8 	%rs977, [%rd2402+1];
	ld.global.u8 	%rs978, [%rd2402+2];
	cvt.u32.u16 	%r5409, %rs978;
	mul.wide.u32 	%rd2404, %r8074, 4;
	add.s64 	%rd2405, %rd2, %rd2404;
	st.local.u32 	[%rd2405+20], %r5409;
	cvt.u32.u16 	%r5410, %rs977;
	add.s64 	%rd2406, %rd3, %rd2404;
	st.local.u32 	[%rd2406+20], %r5410;
	cvt.u32.u16 	%r5411, %rs976;
	add.s64 	%rd2407, %rd4, %rd2404;
	st.local.u32 	[%rd2407+20], %r5411;
	cvt.rn.f64.u16 	%fd2371, %rs978;
	mul.f64 	%fd2372, %fd2371, 0d3FD322D0E5604189;
	cvt.rn.f64.u16 	%fd2373, %rs977;
	fma.rn.f64 	%fd2374, %fd2373, 0d3FE2C8B439581062, %fd2372;
	cvt.rn.f64.u16 	%fd2375, %rs976;
	fma.rn.f64 	%fd2376, %fd2375, 0d3FBD2F1A9FBE76C9, %fd2374;
	cvt.rzi.u32.f64 	%r5412, %fd2376;
	st.local.u8 	[%rd2398+5], %r5412;
	add.s32 	%r8089, %r8074, 6;
	setp.eq.s32 	%p602, %r688, 6;
	@%p602 bra 	$L__BB0_342;
	ld.param.u32 	%r7886, [_Z21render_braille_kernelPKhjjjiiiihhPhS1_S1__param_5];
	ld.param.u32 	%r7566, [_Z21render_braille_kernelPKhjjjiiiihhPhS1_S1__param_3];
	ld.param.u32 	%r7286, [_Z21render_braille_kernelPKhjjjiiiihhPhS1_S1__param_2];
	add.s32 	%r5413, %r696, %r7286;
	div.u32 	%r5414, %r5413, %r7886;
	max.s32 	%r5415, %r5414, 0;
	min.s32 	%r703, %r5415, %r691;
	mul.lo.s32 	%r5416, %r703, %r7566;
	cvt.u64.u32 	%rd2409, %r5416;
	cvt.s64.s32 	%rd2410, %r5360;
	add.s64 	%rd2411, %rd2409, %rd2410;
	add.s64 	%rd2412, %rd86, %rd2411;
	ld.global.u8 	%rs979, [%rd2412];
	ld.global.u8 	%rs980, [%rd2412+1];
	ld.global.u8 	%rs981, [%rd2412+2];
	cvt.u32.u16 	%r5418, %rs981;
	st.local.u32 	[%rd2405+24], %r5418;
	cvt.u32.u16 	%r5419, %rs980;
	add.s64 	%rd88, %rd3, %rd2404;
	st.local.u32 	[%rd88+24], %r5419;
	cvt.u32.u16 	%r5420, %rs979;
	add.s64 	%rd2415, %rd4, %rd2404;
	st.local.u32 	[%rd2415+24], %r5420;
	cvt.rn.f64.u16 	%fd2377, %rs981;
	mul.f64 	%fd2378, %fd2377, 0d3FD322D0E5604189;
	cvt.rn.f64.u16 	%fd2379, %rs980;
	fma.rn.f64 	%fd2380, %fd2379, 0d3FE2C8B439581062, %fd2378;
	cvt.rn.f64.u16 	%fd2381, %rs979;
	fma.rn.f64 	%fd2382, %fd2381, 0d3FBD2F1A9FBE76C9, %fd2380;
	cvt.rzi.u32.f64 	%r5421, %fd2382;
	st.local.u8 	[%rd2398+6], %r5421;
	add.s32 	%r8089, %r8074, 7;
	setp.eq.s32 	%p603, %r688, 7;
	@%p603 bra 	$L__BB0_342;
	ld.param.u32 	%r7567, [_Z21render_braille_kernelPKhjjjiiiihhPhS1_S1__param_3];
	cvt.s64.s32 	%rd2417, %r5395;
	mul.lo.s32 	%r5423, %r703, %r7567;
	cvt.u64.u32 	%rd2418, %r5423;
	add.s64 	%rd2419, %rd2418, %rd2417;
	add.s64 	%rd2420, %rd86, %rd2419;
	ld.global.u8 	%rs982, [%rd2420];
	ld.global.u8 	%rs983, [%rd2420+1];
	ld.global.u8 	%rs984, [%rd2420+2];
	cvt.u32.u16 	%r5424, %rs984;
	st.local.u32 	[%rd2405+28], %r5424;
	cvt.u32.u16 	%r5425, %rs983;
	st.local.u32 	[%rd88+28], %r5425;
	cvt.u32.u16 	%r5426, %rs982;
	cvt.u64.u32 	%rd2421, %r8074;
	st.local.u32 	[%rd2415+28], %r5426;
	cvt.rn.f64.u16 	%fd2383, %rs984;
	mul.f64 	%fd2384, %fd2383, 0d3FD322D0E5604189;
	cvt.rn.f64.u16 	%fd2385, %rs983;
	fma.rn.f64 	%fd2386, %fd2385, 0d3FE2C8B439581062, %fd2384;
	cvt.rn.f64.u16 	%fd2387, %rs982;
	fma.rn.f64 	%fd2388, %fd2387, 0d3FBD2F1A9FBE76C9, %fd2386;
	cvt.rzi.u32.f64 	%r5427, %fd2388;
	add.s64 	%rd2424, %rd5, %rd2421;
	st.local.u8 	[%rd2424+7], %r5427;
	add.s32 	%r8089, %r8074, 8;
$L__BB0_342:
	ld.param.u8 	%rs1555, [_Z21render_braille_kernelPKhjjjiiiihhPhS1_S1__param_8];
	setp.gt.u16 	%p604, %rs1555, 89;
	setp.lt.u16 	%p605, %rs1555, 50;
	selp.b32 	%r5428, 3, 2, %p605;
	selp.b32 	%r707, 1, %r5428, %p604;
	sub.s32 	%r5429, 4, %r707;
	setp.ge.u32 	%p606, %r5429, %r707;
	setp.gt.u32 	%p607, %r8089, 199;
	or.pred  	%p608, %p606, %p607;
	@%p608 bra 	$L__BB0_482;
	mov.u32 	%r5431, %ctaid.y;
	mov.u32 	%r5432, %ntid.y;
	mov.u32 	%r5433, %tid.y;
	mad.lo.s32 	%r5434, %r5431, %r5432, %r5433;
	sub.s32 	%r5435, %r5434, %r707;
	add.s32 	%r5437, %r5435, 5;
	setp.ge.s32 	%p609, %r5437, %r1758;
	or.pred  	%p610, %p2, %p609;
	mov.u32 	%r8076, %r8089;
	@%p610 bra 	$L__BB0_352;
	ld.param.u8 	%rs1556, [_Z21render_braille_kernelPKhjjjiiiihhPhS1_S1__param_8];
	ld.param.u32 	%r7887, [_Z21render_braille_kernelPKhjjjiiiihhPhS1_S1__param_5];
	ld.param.u32 	%r7742, [_Z21render_braille_kernelPKhjjjiiiihhPhS1_S1__param_4];
	ld.param.u32 	%r7568, [_Z21render_braille_kernelPKhjjjiiiihhPhS1_S1__param_3];
	ld.param.u32 	%r7287, [_Z21render_braille_kernelPKhjjjiiiihhPhS1_S1__param_2];
	ld.param.u32 	%r7141, [_Z21render_braille_kernelPKhjjjiiiihhPhS1_S1__param_1];
	ld.param.u64 	%rd3563, [_Z21render_braille_kernelPKhjjjiiiihhPhS1_S1__param_0];
	mov.u32 	%r5439, %ctaid.x;
	mov.u32 	%r5440, %ntid.x;
	mov.u32 	%r5441, %tid.x;
	mad.lo.s32 	%r5442, %r5439, %r5440, %r5441;
	setp.gt.u16 	%p611, %rs1556, 89;
	setp.lt.u16 	%p612, %rs1556, 50;
	selp.b32 	%r5443, 3, 2, %p612;
	selp.b32 	%r5444, 1, %r5443, %p611;
	sub.s32 	%r5445, %r5442, %r5444;
	sub.s32 	%r5446, 199, %r8089;
	min.u32 	%r5447, %r5446, 7;
	add.s32 	%r708, %r5447, 1;
	mul.lo.s32 	%r5448, %r5445, %r7141;
	shl.b32 	%r5449, %r5448, 1;
	div.u32 	%r5450, %r5449, %r7742;
	sub.s32 	%r5455, %r5434, %r5444;
	add.s32 	%r5456, %r5455, 5;
	mul.lo.s32 	%r5457, %r5456, %r7287;
	shl.b32 	%r709, %r5457, 2;
	div.u32 	%r5458, %r709, %r7887;
	max.s32 	%r5459, %r5450, 0;
	add.s32 	%r5460, %r7141, -1;
	min.s32 	%r710, %r5459, %r5460;
	max.s32 	%r5461, %r5458, 0;
	add.s32 	%r711, %r7287, -1;
	min.s32 	%r712, %r5461, %r711;
	mul.lo.s32 	%r5462, %r712, %r7568;
	cvt.u64.u32 	%rd2425, %r5462;
	shl.b32 	%r5463, %r710, 2;
	cvt.s64.s32 	%rd2426, %r5463;
	add.s64 	%rd2427, %rd2425, %rd2426;
	cvta.to.global.u64 	%rd89, %rd3563;
	add.s64 	%rd2428, %rd89, %rd2427;
	ld.global.u8 	%rs985, [%rd2428];
	ld.global.u8 	%rs986, [%rd2428+1];
	ld.global.u8 	%rs987, [%rd2428+2];
	cvt.u32.u16 	%r5464, %rs987;
	cvt.u64.u32 	%rd2429, %r8089;
	mul.wide.u32 	%rd2430, %r8089, 4;
	add.s64 	%rd2431, %rd2, %rd2430;
	st.local.u32 	[%rd2431], %r5464;
	cvt.u32.u16 	%r5465, %rs986;
	add.s64 	%rd2432, %rd3, %rd2430;
	st.local.u32 	[%rd2432], %r5465;
	cvt.u32.u16 	%r5466, %rs985;
	add.s64 	%rd2433, %rd4, %rd2430;
	st.local.u32 	[%rd2433], %r5466;
	cvt.rn.f64.u16 	%fd2389, %rs987;
	mul.f64 	%fd2390, %fd2389, 0d3FD322D0E5604189;
	cvt.rn.f64.u16 	%fd2391, %rs986;
	fma.rn.f64 	%fd2392, %fd2391, 0d3FE2C8B439581062, %fd2390;
	cvt.rn.f64.u16 	%fd2393, %rs985;
	fma.rn.f64 	%fd2394, %fd2393, 0d3FBD2F1A9FBE76C9, %fd2392;
	cvt.rzi.u32.f64 	%r5467, %fd2394;
	add.s64 	%rd2434, %rd5, %rd2429;
	st.local.u8 	[%rd2434], %r5467;
	setp.eq.s32 	%p613, %r8089, 199;
	mov.b32 	%r8076, 200;
	@%p613 bra 	$L__BB0_352;
	ld.param.u32 	%r7888, [_Z21render_braille_kernelPKhjjjiiiihhPhS1_S1__param_5];
	ld.param.u32 	%r7569, [_Z21render_braille_kernelPKhjjjiiiihhPhS1_S1__param_3];
	ld.param.u32 	%r7288, [_Z21render_braille_kernelPKhjjjiiiihhPhS1_S1__param_2];
	add.s32 	%r713, %r709, %r7288;
	div.u32 	%r5468, %r713, %r7888;
	max.s32 	%r5469, %r5468, 0;
	min.s32 	%r714, %r5469, %r711;
	mul.lo.s32 	%r5470, %r714, %r7569;
	cvt.u64.u32 	%rd2435, %r5470;
	add.s64 	%rd2437, %rd2435, %rd2426;
	add.s64 	%rd2438, %rd89, %rd2437;
	ld.global.u8 	%rs988, [%rd2438];
	ld.global.u8 	%rs989, [%rd2438+1];
	ld.global.u8 	%rs990, [%rd2438+2];
	cvt.u32.u16 	%r5472, %rs990;
	st.local.u32 	[%rd2431+4], %r5472;
	cvt.u32.u16 	%r5473, %rs989;
	add.s64 	%rd2442, %rd3, %rd2430;
	st.local.u32 	[%rd2442+4], %r5473;
	cvt.u32.u16 	%r5474, %rs988;
	add.s64 	%rd2443, %rd4, %rd2430;
	st.local.u32 	[%rd2443+4], %r5474;
	cvt.rn.f64.u16 	%fd2395, %rs990;
	mul.f64 	%fd2396, %fd2395, 0d3FD322D0E5604189;
	cvt.rn.f64.u16 	%fd2397, %rs989;
	fma.rn.f64 	%fd2398, %fd2397, 0d3FE2C8B439581062, %fd2396;
	cvt.rn.f64.u16 	%fd2399, %rs988;
	fma.rn.f64 	%fd2400, %fd2399, 0d3FBD2F1A9FBE76C9, %fd2398;
	cvt.rzi.u32.f64 	%r5475, %fd2400;
	st.local.u8 	[%rd2434+1], %r5475;
	add.s32 	%r8076, %r8089, 2;
	setp.eq.s32 	%p614, %r708, 2;
	@%p614 bra 	$L__BB0_352;
	ld.param.u32 	%r7889, [_Z21render_braille_kernelPKhjjjiiiihhPhS1_S1__param_5];
	ld.param.u32 	%r7570, [_Z21render_braille_kernelPKhjjjiiiihhPhS1_S1__param_3];
	ld.param.u32 	%r7289, [_Z21render_braille_kernelPKhjjjiiiihhPhS1_S1__param_2];
	add.s32 	%r716, %r713, %r7289;
	div.u32 	%r5476, %r716, %r7889;
	max.s32 	%r5477, %r5476, 0;
	min.s32 	%r717, %r5477, %r711;
	mul.lo.s32 	%r5478, %r717, %r7570;
	cvt.u64.u32 	%rd2445, %r5478;
	add.s64 	%rd2447, %rd2445, %rd2426;
	add.s64 	%rd2448, %rd89, %rd2447;
	ld.global.u8 	%rs991, [%rd2448];
	ld.global.u8 	%rs992, [%rd2448+1];
	ld.global.u8 	%rs993, [%rd2448+2];
	cvt.u32.u16 	%r5480, %rs993;
	cvt.u64.u32 	%rd2449, %r8089;
	mul.wide.u32 	%rd2450, %r8089, 4;
	add.s64 	%rd2451, %rd2, %rd2450;
	st.local.u32 	[%rd2451+8], %r5480;
	cvt.u32.u16 	%r5481, %rs992;
	add.s64 	%rd2452, %rd3, %rd2450;
	st.local.u32 	[%rd2452+8], %r5481;
	cvt.u32.u16 	%r5482, %rs991;
	add.s64 	%rd2453, %rd4, %rd2450;
	st.local.u32 	[%rd2453+8], %r5482;
	cvt.rn.f64.u16 	%fd2401, %rs993;
	mul.f64 	%fd2402, %fd2401, 0d3FD322D0E5604189;
	cvt.rn.f64.u16 	%fd2403, %rs992;
	fma.rn.f64 	%fd2404, %fd2403, 0d3FE2C8B439581062, %fd2402;
	cvt.rn.f64.u16 	%fd2405, %rs991;
	fma.rn.f64 	%fd2406, %fd2405, 0d3FBD2F1A9FBE76C9, %fd2404;
	cvt.rzi.u32.f64 	%r5483, %fd2406;
	add.s64 	%rd2454, %rd5, %rd2449;
	st.local.u8 	[%rd2454+2], %r5483;
	add.s32 	%r8076, %r8089, 3;
	setp.eq.s32 	%p615, %r708, 3;
	@%p615 bra 	$L__BB0_352;
	ld.param.u8 	%rs1557, [_Z21render_braille_kernelPKhjjjiiiihhPhS1_S1__param_8];
	ld.param.u32 	%r7743, [_Z21render_braille_kernelPKhjjjiiiihhPhS1_S1__param_4];
	ld.param.u32 	%r7571, [_Z21render_braille_kernelPKhjjjiiiihhPhS1_S1__param_3];
	ld.param.u32 	%r7142, [_Z21render_braille_kernelPKhjjjiiiihhPhS1_S1__param_1];
	mov.u32 	%r5484, %ctaid.x;
	mov.u32 	%r5485, %ntid.x;
	mov.u32 	%r5486, %tid.x;
	mad.lo.s32 	%r5487, %r5484, %r5485, %r5486;
	setp.gt.u16 	%p616, %rs1557, 89;
	setp.lt.u16 	%p617, %rs1557, 50;
	selp.b32 	%r5488, 3, 2, %p617;
	selp.b32 	%r5489, 1, %r5488, %p616;
	sub.s32 	%r5490, %r5487, %r5489;
	mul.lo.s32 	%r5491, %r5490, %r7142;
	shl.b32 	%r5492, %r5491, 1;
	add.s32 	%r5493, %r5492, %r7142;
	div.u32 	%r5494, %r5493, %r7743;
	max.s32 	%r5495, %r5494, 0;
	add.s32 	%r5496, %r7142, -1;
	min.s32 	%r719, %r5495, %r5496;
	shl.b32 	%r5497, %r719, 2;
	cvt.s64.s32 	%rd2455, %r5497;
	mul.lo.s32 	%r5498, %r712, %r7571;
	cvt.u64.u32 	%rd2456, %r5498;
	add.s64 	%rd2457, %rd2456, %rd2455;
	add.s64 	%rd2458, %rd89, %rd2457;
	ld.global.u8 	%rs994, [%rd2458];
	ld.global.u8 	%rs995, [%rd2458+1];
	ld.global.u8 	%rs996, [%rd2458+2];
	cvt.u32.u16 	%r5499, %rs996;
	st.local.u32 	[%rd2451+12], %r5499;
	cvt.u32.u16 	%r5500, %rs995;
	add.s64 	%rd2462, %rd3, %rd2450;
	st.local.u32 	[%rd2462+12], %r5500;
	cvt.u32.u16 	%r5501, %rs994;
	add.s64 	%rd2463, %rd4, %rd2450;
	st.local.u32 	[%rd2463+12], %r5501;
	cvt.rn.f64.u16 	%fd2407, %rs996;
	mul.f64 	%fd2408, %fd2407, 0d3FD322D0E5604189;
	cvt.rn.f64.u16 	%fd2409, %rs995;
	fma.rn.f64 	%fd2410, %fd2409, 0d3FE2C8B439581062, %fd2408;
	cvt.rn.f64.u16 	%fd2411, %rs994;
	fma.rn.f64 	%fd2412, %fd2411, 0d3FBD2F1A9FBE76C9, %fd2410;
	cvt.rzi.u32.f64 	%r5502, %fd2412;
	st.local.u8 	[%rd2454+3], %r5502;
	add.s32 	%r8076, %r8089, 4;
	setp.eq.s32 	%p618, %r708, 4;
	@%p618 bra 	$L__BB0_352;
	ld.param.u32 	%r7572, [_Z21render_braille_kernelPKhjjjiiiihhPhS1_S1__param_3];
	mul.lo.s32 	%r5504, %r714, %r7572;
	cvt.u64.u32 	%rd2466, %r5504;
	add.s64 	%rd2467, %rd2466, %rd2455;
	add.s64 	%rd2468, %rd89, %rd2467;
	ld.global.u8 	%rs997, [%rd2468];
	ld.global.u8 	%rs998, [%rd2468+1];
	ld.global.u8 	%rs999, [%rd2468+2];
	cvt.u32.u16 	%r5505, %rs999;
	cvt.u64.u32 	%rd2469, %r8089;
	add.s64 	%rd2471, %rd2, %rd2450;
	st.local.u32 	[%rd2471+16], %r5505;
	cvt.u32.u16 	%r5506, %rs998;
	st.local.u32 	[%rd2462+16], %r5506;
	cvt.u32.u16 	%r5507, %rs997;
	st.local.u32 	[%rd2463+16], %r5507;
	cvt.rn.f64.u16 	%fd2413, %rs999;
	mul.f64 	%fd2414, %fd2413, 0d3FD322D0E5604189;
	cvt.rn.f64.u16 	%fd2415, %rs998;
	fma.rn.f64 	%fd2416, %fd2415, 0d3FE2C8B439581062, %fd2414;
	cvt.rn.f64.u16 	%fd2417, %rs997;
	fma.rn.f64 	%fd2418, %fd2417, 0d3FBD2F1A9FBE76C9, %fd2416;
	cvt.rzi.u32.f64 	%r5508, %fd2418;
	add.s64 	%rd2474, %rd5, %rd2469;
	st.local.u8 	[%rd2474+4], %r5508;
	add.s32 	%r8076, %r8089, 5;
	setp.eq.s32 	%p619, %r708, 5;
	@%p619 bra 	$L__BB0_352;
	ld.param.u32 	%r7573, [_Z21render_braille_kernelPKhjjjiiiihhPhS1_S1__param_3];
	mul.lo.s32 	%r5510, %r717, %r7573;
	cvt.u64.u32 	%rd2476, %r5510;
	add.s64 	%rd2477, %rd2476, %rd2455;
	add.s64 	%rd2478, %rd89, %rd2477;
	ld.global.u8 	%rs1000, [%rd2478];
	ld.global.u8 	%rs1001, [%rd2478+1];
	ld.global.u8 	%rs1002, [%rd2478+2];
	cvt.u32.u16 	%r5511, %rs1002;
	mul.wide.u32 	%rd2480, %r8089, 4;
	add.s64 	%rd2481, %rd2, %rd2480;
	st.local.u32 	[%rd2481+20], %r5511;
	cvt.u32.u16 	%r5512, %rs1001;
	add.s64 	%rd2482, %rd3, %rd2480;
	st.local.u32 	[%rd2482+20], %r5512;
	cvt.u32.u16 	%r5513, %rs1000;
	add.s64 	%rd2483, %rd4, %rd2480;
	st.local.u32 	[%rd2483+20], %r5513;
	cvt.rn.f64.u16 	%fd2419, %rs1002;
	mul.f64 	%fd2420, %fd2419, 0d3FD322D0E5604189;
	cvt.rn.f64.u16 	%fd2421, %rs1001;
	fma.rn.f64 	%fd2422, %fd2421, 0d3FE2C8B439581062, %fd2420;
	cvt.rn.f64.u16 	%fd2423, %rs1000;
	fma.rn.f64 	%fd2424, %fd2423, 0d3FBD2F1A9FBE76C9, %fd2422;
	cvt.rzi.u32.f64 	%r5514, %fd2424;
	st.local.u8 	[%rd2474+5], %r5514;
	add.s32 	%r8076, %r8089, 6;
	setp.eq.s32 	%p620, %r708, 6;
	@%p620 bra 	$L__BB0_352;
	ld.param.u32 	%r7890, [_Z21render_braille_kernelPKhjjjiiiihhPhS1_S1__param_5];
	ld.param.u32 	%r7574, [_Z21render_braille_kernelPKhjjjiiiihhPhS1_S1__param_3];
	ld.param.u32 	%r7290, [_Z21render_braille_kernelPKhjjjiiiihhPhS1_S1__param_2];
	add.s32 	%r5515, %r716, %r7290;
	div.u32 	%r5516, %r5515, %r7890;
	max.s32 	%r5517, %r5516, 0;
	min.s32 	%r723, %r5517, %r711;
	mul.lo.s32 	%r5518, %r723, %r7574;
	cvt.u64.u32 	%rd2485, %r5518;
	cvt.s64.s32 	%rd2486, %r5463;
	add.s64 	%rd2487, %rd2485, %rd2486;
	add.s64 	%rd2488, %rd89, %rd2487;
	ld.global.u8 	%rs1003, [%rd2488];
	ld.global.u8 	%rs1004, [%rd2488+1];
	ld.global.u8 	%rs1005, [%rd2488+2];
	cvt.u32.u16 	%r5520, %rs1005;
	st.local.u32 	[%rd2481+24], %r5520;
	cvt.u32.u16 	%r5521, %rs1004;
	st.local.u32 	[%rd2482+24], %r5521;
	cvt.u32.u16 	%r5522, %rs1003;
	add.s64 	%rd91, %rd4, %rd2480;
	st.local.u32 	[%rd91+24], %r5522;
	cvt.rn.f64.u16 	%fd2425, %rs1005;
	mul.f64 	%fd2426, %fd2425, 0d3FD322D0E5604189;
	cvt.rn.f64.u16 	%fd2427, %rs1004;
	fma.rn.f64 	%fd2428, %fd2427, 0d3FE2C8B439581062, %fd2426;
	cvt.rn.f64.u16 	%fd2429, %rs1003;
	fma.rn.f64 	%fd2430, %fd2429, 0d3FBD2F1A9FBE76C9, %fd2428;
	cvt.rzi.u32.f64 	%r5523, %fd2430;
	st.local.u8 	[%rd2474+6], %r5523;
	add.s32 	%r8076, %r8089, 7;
	setp.eq.s32 	%p621, %r708, 7;
	@%p621 bra 	$L__BB0_352;
	ld.param.u32 	%r7575, [_Z21render_braille_kernelPKhjjjiiiihhPhS1_S1__param_3];
	cvt.s64.s32 	%rd2493, %r5497;
	mul.lo.s32 	%r5525, %r723, %r7575;
	cvt.u64.u32 	%rd2494, %r5525;
	add.s64 	%rd2495, %rd2494, %rd2493;
	add.s64 	%rd2496, %rd89, %rd2495;
	ld.global.u8 	%rs1006, [%rd2496];
	ld.global.u8 	%rs1007, [%rd2496+1];
	ld.global.u8 	%rs1008, [%rd2496+2];
	cvt.u32.u16 	%r5526, %rs1008;
	cvt.u64.u32 	%rd2497, %r8089;
	add.s64 	%rd2499, %rd2, %rd2480;
	st.local.u32 	[%rd2499+28], %r5526;
	cvt.u32.u16 	%r5527, %rs1007;
	st.local.u32 	[%rd2482+28], %r5527;
	cvt.u32.u16 	%r5528, %rs1006;
	st.local.u32 	[%rd91+28], %r5528;
	cvt.rn.f64.u16 	%fd2431, %rs1008;
	mul.f64 	%fd2432, %fd2431, 0d3FD322D0E5604189;
	cvt.rn.f64.u16 	%fd2433, %rs1007;
	fma.rn.f64 	%fd2434, %fd2433, 0d3FE2C8B439581062, %fd2432;
	cvt.rn.f64.u16 	%fd2435, %rs1006;
	fma.rn.f64 	%fd2436, %fd2435, 0d3FBD2F1A9FBE76C9, %fd2434;
	cvt.rzi.u32.f64 	%r5529, %fd2436;
	add.s64 	%rd2500, %rd5, %rd2497;
	st.local.u8 	[%rd2500+7], %r5529;
	add.s32 	%r8076, %r8089, 8;
$L__BB0_352:
	setp.gt.u32 	%p622, %r8076, 199;
	mov.u32 	%r8089, %r8076;
	@%p622 bra 	$L__BB0_412;
	ld.param.u8 	%rs1558, [_Z21render_braille_kernelPKhjjjiiiihhPhS1_S1__param_8];
	setp.gt.u16 	%p623, %rs1558, 89;
	setp.lt.u16 	%p624, %rs1558, 50;
	selp.b32 	%r5530, 3, 2, %p624;
	selp.b32 	%r5531, 1, %r5530, %p623;
	mov.u32 	%r5532, %ctaid.y;
	mov.u32 	%r5533, %ntid.y;
	mov.u32 	%r5534, %tid.y;
	mad.lo.s32 	%r5535, %r5532, %r5533, %r5534;
	sub.s32 	%r5536, %r5535, %r5531;
	add.s32 	%r5538, %r5536, 5;
	setp.ge.s32 	%p625, %r5538, %r1758;
	or.pred  	%p626, %p3, %p625;
	mov.u32 	%r8089, %r8076;
	@%p626 bra 	$L__BB0_362;
	ld.param.u8 	%rs1559, [_Z21render_braille_kernelPKhjjjiiiihhPhS1_S1__param_8];
	ld.param.u32 	%r7891, [_Z21render_braille_kernelPKhjjjiiiihhPhS1_S1__param_5];
	ld.param.u32 	%r7744, [_Z21render_braille_kernelPKhjjjiiiihhPhS1_S1__param_4];
	ld.param.u32 	%r7576, [_Z21render_braille_kernelPKhjjjiiiihhPhS1_S1__param_3];
	ld.param.u32 	%r7291, [_Z21render_braille_kernelPKhjjjiiiihhPhS1_S1__param_2];
	ld.param.u32 	%r7143, [_Z21render_braille_kernelPKhjjjiiiihhPhS1_S1__param_1];
	ld.param.u64 	%rd3564, [_Z21render_braille_kernelPKhjjjiiiihhPhS1_S1__param_0];
	setp.gt.u16 	%p627, %rs1559, 89;
	setp.lt.u16 	%p628, %rs1559, 50;
	selp.b32 	%r5540, 3, 2, %p628;
	selp.b32 	%r5541, 1, %r5540, %p627;
	sub.s32 	%r5542, 1, %r5541;
	mov.u32 	%r5543, %ctaid.x;
	mov.u32 	%r5544, %ntid.x;
	mov.u32 	%r5545, %tid.x;
	mad.lo.s32 	%r5546, %r5543, %r5544, %r5545;
	add.s32 	%r5547, %r5542, %r5546;
	sub.s32 	%r5548, 199, %r8076;
	min.u32 	%r5549, %r5548, 7;
	add.s32 	%r727, %r5549, 1;
	mul.lo.s32 	%r5550, %r5547, %r7143;
	shl.b32 	%r5551, %r5550, 1;
	div.u32 	%r5552, %r5551, %r7744;
	add.s32 	%r5557, %r5542, %r5535;
	add.s32 	%r5558, %r5557, 4;
	mul.lo.s32 	%r5559, %r5558, %r7291;
	shl.b32 	%r728, %r5559, 2;
	div.u32 	%r5560, %r728, %r7891;
	max.s32 	%r5561, %r5552, 0;
	add.s32 	%r5562, %r7143, -1;
	min.s32 	%r729, %r5561, %r5562;
	max.s32 	%r5563, %r5560, 0;
	add.s32 	%r730, %r7291, -1;
	min.s32 	%r731, %r5563, %r730;
	mul.lo.s32 	%r5564, %r731, %r7576;
	cvt.u64.u32 	%rd2501, %r5564;
	shl.b32 	%r5565, %r729, 2;
	cvt.s64.s32 	%rd2502, %r5565;
	add.s64 	%rd2503, %rd2501, %rd2502;
	cvta.to.global.u64 	%rd92, %rd3564;
	add.s64 	%rd2504, %rd92, %rd2503;
	ld.global.u8 	%rs1009, [%rd2504];
	ld.global.u8 	%rs1010, [%rd2504+1];
	ld.global.u8 	%rs1011, [%rd2504+2];
	cvt.u32.u16 	%r5566, %rs1011;
	cvt.u64.u32 	%rd2505, %r8076;
	mul.wide.u32 	%rd2506, %r8076, 4;
	add.s64 	%rd2507, %rd2, %rd2506;
	st.local.u32 	[%rd2507], %r5566;
	cvt.u32.u16 	%r5567, %rs1010;
	add.s64 	%rd2508, %rd3, %rd2506;
	st.local.u32 	[%rd2508], %r5567;
	cvt.u32.u16 	%r5568, %rs1009;
	add.s64 	%rd2509, %rd4, %rd2506;
	st.local.u32 	[%rd2509], %r5568;
	cvt.rn.f64.u16 	%fd2437, %rs1011;
	mul.f64 	%fd2438, %fd2437, 0d3FD322D0E5604189;
	cvt.rn.f64.u16 	%fd2439, %rs1010;
	fma.rn.f64 	%fd2440, %fd2439, 0d3FE2C8B439581062, %fd2438;
	cvt.rn.f64.u16 	%fd2441, %rs1009;
	fma.rn.f64 	%fd2442, %fd2441, 0d3FBD2F1A9FBE76C9, %fd2440;
	cvt.rzi.u32.f64 	%r5569, %fd2442;
	add.s64 	%rd2510, %rd5, %rd2505;
	st.local.u8 	[%rd2510], %r5569;
	setp.eq.s32 	%p629, %r8076, 199;
	mov.b32 	%r8089, 200;
	@%p629 bra 	$L__BB0_362;
	ld.param.u32 	%r7892, [_Z21render_braille_kernelPKhjjjiiiihhPhS1_S1__param_5];
	ld.param.u32 	%r7577, [_Z21render_braille_kernelPKhjjjiiiihhPhS1_S1__param_3];
	ld.param.u32 	%r7292, [_Z21render_braille_kernelPKhjjjiiiihhPhS1_S1__param_2];
	add.s32 	%r732, %r728, %r7292;
	div.u32 	%r5570, %r732, %r7892;
	max.s32 	%r5571, %r5570, 0;
	min.s32 	%r733, %r5571, %r730;
	mul.lo.s32 	%r5572, %r733, %r7577;
	cvt.u64.u32 	%rd2511, %r5572;
	add.s64 	%rd2513, %rd2511, %rd2502;
	add.s64 	%rd2514, %rd92, %rd2513;
	ld.global.u8 	%rs1012, [%rd2514];
	ld.global.u8 	%rs1013, [%rd2514+1];
	ld.global.u8 	%rs1014, [%rd2514+2];
	cvt.u32.u16 	%r5574, %rs1014;
	st.local.u32 	[%rd2507+4], %r5574;
	cvt.u32.u16 	%r5575, %rs1013;
	add.s64 	%rd2518, %rd3, %rd2506;
	st.local.u32 	[%rd2518+4], %r5575;
	cvt.u32.u16 	%r5576, %rs1012;
	add.s64 	%rd2519, %rd4, %rd2506;
	st.local.u32 	[%rd2519+4], %r5576;
	cvt.rn.f64.u16 	%fd2443, %rs1014;
	mul.f64 	%fd2444, %fd2443, 0d3FD322D0E5604189;
	cvt.rn.f64.u16 	%fd2445, %rs1013;
	fma.rn.f64 	%fd2446, %fd2445, 0d3FE2C8B439581062, %fd2444;
	cvt.rn.f64.u16 	%fd2447, %rs1012;
	fma.rn.f64 	%fd2448, %fd2447, 0d3FBD2F1A9FBE76C9, %fd2446;
	cvt.rzi.u32.f64 	%r5577, %fd2448;
	st.local.u8 	[%rd2510+1], %r5577;
	add.s32 	%r8089, %r8076, 2;
	setp.eq.s32 	%p630, %r727, 2;
	@%p630 bra 	$L__BB0_362;
	ld.param.u32 	%r7893, [_Z21render_braille_kernelPKhjjjiiiihhPhS1_S1__param_5];
	ld.param.u32 	%r7578, [_Z21render_braille_kernelPKhjjjiiiihhPhS1_S1__param_3];
	ld.param.u32 	%r7293, [_Z21render_braille_kernelPKhjjjiiiihhPhS1_S1__param_2];
	add.s32 	%r735, %r732, %r7293;
	div.u32 	%r5578, %r735, %r7893;
	max.s32 	%r5579, %r5578, 0;
	min.s32 	%r736, %r5579, %r730;
	mul.lo.s32 	%r5580, %r736, %r7578;
	cvt.u64.u32 	%rd2521, %r5580;
	add.s64 	%rd2523, %rd2521, %rd2502;
	add.s64 	%rd2524, %rd92, %rd2523;
	ld.global.u8 	%rs1015, [%rd2524];
	ld.global.u8 	%rs1016, [%rd2524+1];
	ld.global.u8 	%rs1017, [%rd2524+2];
	cvt.u32.u16 	%r5582, %rs1017;
	cvt.u64.u32 	%rd2525, %r8076;
	mul.wide.u32 	%rd2526, %r8076, 4;
	add.s64 	%rd2527, %rd2, %rd2526;
	st.local.u32 	[%rd2527+8], %r5582;
	cvt.u32.u16 	%r5583, %rs1016;
	add.s64 	%rd2528, %rd3, %rd2526;
	st.local.u32 	[%rd2528+8], %r5583;
	cvt.u32.u16 	%r5584, %rs1015;
	add.s64 	%rd2529, %rd4, %rd2526;
	st.local.u32 	[%rd2529+8], %r5584;
	cvt.rn.f64.u16 	%fd2449, %rs1017;
	mul.f64 	%fd2450, %fd2449, 0d3FD322D0E5604189;
	cvt.rn.f64.u16 	%fd2451, %rs1016;
	fma.rn.f64 	%fd2452, %fd2451, 0d3FE2C8B439581062, %fd2450;
	cvt.rn.f64.u16 	%fd2453, %rs1015;
	fma.rn.f64 	%fd2454, %fd2453, 0d3FBD2F1A9FBE76C9, %fd2452;
	cvt.rzi.u32.f64 	%r5585, %fd2454;
	add.s64 	%rd2530, %rd5, %rd2525;
	st.local.u8 	[%rd2530+2], %r5585;
	add.s32 	%r8089, %r8076, 3;
	setp.eq.s32 	%p631, %r727, 3;
	@%p631 bra 	$L__BB0_362;
	ld.param.u8 	%rs1560, [_Z21render_braille_kernelPKhjjjiiiihhPhS1_S1__param_8];
	ld.param.u32 	%r7745, [_Z21render_braille_kernelPKhjjjiiiihhPhS1_S1__param_4];
	ld.param.u32 	%r7579, [_Z21render_braille_kernelPKhjjjiiiihhPhS1_S1__param_3];
	ld.param.u32 	%r7144, [_Z21render_braille_kernelPKhjjjiiiihhPhS1_S1__param_1];
	setp.gt.u16 	%p632, %rs1560, 89;
	setp.lt.u16 	%p633, %rs1560, 50;
	selp.b32 	%r5586, 3, 2, %p633;
	selp.b32 	%r5587, 1, %r5586, %p632;
	mov.u32 	%r5588, %ctaid.x;
	mov.u32 	%r5589, %ntid.x;
	mov.u32 	%r5590, %tid.x;
	mad.lo.s32 	%r5591, %r5588, %r5589, %r5590;
	sub.s32 	%r5592, %r5591, %r5587;
	mad.lo.s32 	%r5593, %r7144, %r5592, %r7144;
	shl.b32 	%r5594, %r5593, 1;
	add.s32 	%r5595, %r5594, %r7144;
	div.u32 	%r5596, %r5595, %r7745;
	max.s32 	%r5597, %r5596, 0;
	add.s32 	%r5598, %r7144, -1;
	min.s32 	%r738, %r5597, %r5598;
	shl.b32 	%r5599, %r738, 2;
	cvt.s64.s32 	%rd2531, %r5599;
	mul.lo.s32 	%r5600, %r731, %r7579;
	cvt.u64.u32 	%rd2532, %r5600;
	add.s64 	%rd2533, %rd2532, %rd2531;
	add.s64 	%rd2534, %rd92, %rd2533;
	ld.global.u8 	%rs1018, [%rd2534];
	ld.global.u8 	%rs1019, [%rd2534+1];
	ld.global.u8 	%rs1020, [%rd2534+2];
	cvt.u32.u16 	%r5601, %rs1020;
	st.local.u32 	[%rd2527+12], %r5601;
	cvt.u32.u16 	%r5602, %rs1019;
	add.s64 	%rd2538, %rd3, %rd2526;
	st.local.u32 	[%rd2538+12], %r5602;
	cvt.u32.u16 	%r5603, %rs1018;
	add.s64 	%rd2539, %rd4, %rd2526;
	st.local.u32 	[%rd2539+12], %r5603;
	cvt.rn.f64.u16 	%fd2455, %rs1020;
	mul.f64 	%fd2456, %fd2455, 0d3FD322D0E5604189;
	cvt.rn.f64.u16 	%fd2457, %rs1019;
	fma.rn.f64 	%fd2458, %fd2457, 0d3FE2C8B439581062, %fd2456;
	cvt.rn.f64.u16 	%fd2459, %rs1018;
	fma.rn.f64 	%fd2460, %fd2459, 0d3FBD2F1A9FBE76C9, %fd2458;
	cvt.rzi.u32.f64 	%r5604, %fd2460;
	st.local.u8 	[%rd2530+3], %r5604;
	add.s32 	%r8089, %r8076, 4;
	setp.eq.s32 	%p634, %r727, 4;
	@%p634 bra 	$L__BB0_362;
	ld.param.u32 	%r7580, [_Z21render_braille_kernelPKhjjjiiiihhPhS1_S1__param_3];
	mul.lo.s32 	%r5606, %r733, %r7580;
	cvt.u64.u32 	%rd2542, %r5606;
	add.s64 	%rd2543, %rd2542, %rd2531;
	add.s64 	%rd2544, %rd92, %rd2543;
	ld.global.u8 	%rs1021, [%rd2544];
	ld.global.u8 	%rs1022, [%rd2544+1];
	ld.global.u8 	%rs1023, [%rd2544+2];
	cvt.u32.u16 	%r5607, %rs1023;
	cvt.u64.u32 	%rd2545, %r8076;
	add.s64 	%rd2547, %rd2, %rd2526;
	st.local.u32 	[%rd2547+16], %r5607;
	cvt.u32.u16 	%r5608, %rs1022;
	st.local.u32 	[%rd2538+16], %r5608;
	cvt.u32.u16 	%r5609, %rs1021;
	st.local.u32 	[%rd2539+16], %r5609;
	cvt.rn.f64.u16 	%fd2461, %rs1023;
	mul.f64 	%fd2462, %fd2461, 0d3FD322D0E5604189;
	cvt.rn.f64.u16 	%fd2463, %rs1022;
	fma.rn.f64 	%fd2464, %fd2463, 0d3FE2C8B439581062, %fd2462;
	cvt.rn.f64.u16 	%fd2465, %rs1021;
	fma.rn.f64 	%fd2466, %fd2465, 0d3FBD2F1A9FBE76C9, %fd2464;
	cvt.rzi.u32.f64 	%r5610, %fd2466;
	add.s64 	%rd2550, %rd5, %rd2545;
	st.local.u8 	[%rd2550+4], %r5610;
	add.s32 	%r8089, %r8076, 5;
	setp.eq.s32 	%p635, %r727, 5;
	@%p635 bra 	$L__BB0_362;
	ld.param.u32 	%r7581, [_Z21render_braille_kernelPKhjjjiiiihhPhS1_S1__param_3];
	mul.lo.s32 	%r5612, %r736, %r7581;
	cvt.u64.u32 	%rd2552, %r5612;
	add.s64 	%rd2553, %rd2552, %rd2531;
	add.s64 	%rd2554, %rd92, %rd2553;
	ld.global.u8 	%rs1024, [%rd2554];
	ld.global.u8 	%rs1025, [%rd2554+1];
	ld.global.u8 	%rs1026, [%rd2554+2];
	cvt.u32.u16 	%r5613, %rs1026;
	mul.wide.u32 	%rd2556, %r8076, 4;
	add.s64 	%rd2557, %rd2, %rd2556;
	st.local.u32 	[%rd2557+20], %r5613;
	cvt.u32.u16 	%r5614, %rs1025;
	add.s64 	%rd2558, %rd3, %rd2556;
	st.local.u32 	[%rd2558+20], %r5614;
	cvt.u32.u16 	%r5615, %rs1024;
	add.s64 	%rd2559, %rd4, %rd2556;
	st.local.u32 	[%rd2559+20], %r5615;
	cvt.rn.f64.u16 	%fd2467, %rs1026;
	mul.f64 	%fd2468, %fd2467, 0d3FD322D0E5604189;
	cvt.rn.f64.u16 	%fd2469, %rs1025;
	fma.rn.f64 	%fd2470, %fd2469, 0d3FE2C8B439581062, %fd2468;
	cvt.rn.f64.u16 	%fd2471, %rs1024;
	fma.rn.f64 	%fd2472, %fd2471, 0d3FBD2F1A9FBE76C9, %fd2470;
	cvt.rzi.u32.f64 	%r5616, %fd2472;
	st.local.u8 	[%rd2550+5], %r5616;
	add.s32 	%r8089, %r8076, 6;
	setp.eq.s32 	%p636, %r727, 6;
	@%p636 bra 	$L__BB0_362;
	ld.param.u32 	%r7894, [_Z21render_braille_kernelPKhjjjiiiihhPhS1_S1__param_5];
	ld.param.u32 	%r7582, [_Z21render_braille_kernelPKhjjjiiiihhPhS1_S1__param_3];
	ld.param.u32 	%r7294, [_Z21render_braille_kernelPKhjjjiiiihhPhS1_S1__param_2];
	add.s32 	%r5617, %r735, %r7294;
	div.u32 	%r5618, %r5617, %r7894;
	max.s32 	%r5619, %r5618, 0;
	min.s32 	%r742, %r5619, %r730;
	mul.lo.s32 	%r5620, %r742, %r7582;
	cvt.u64.u32 	%rd2561, %r5620;
	cvt.s64.s32 	%rd2562, %r5565;
	add.s64 	%rd2563, %rd2561, %rd2562;
	add.s64 	%rd2564, %rd92, %rd2563;
	ld.global.u8 	%rs1027, [%rd2564];
	ld.global.u8 	%rs1028, [%rd2564+1];
	ld.global.u8 	%rs1029, [%rd2564+2];
	cvt.u32.u16 	%r5622, %rs1029;
	st.local.u32 	[%rd2557+24], %r5622;
	cvt.u32.u16 	%r5623, %rs1028;
	st.local.u32 	[%rd2558+24], %r5623;
	cvt.u32.u16 	%r5624, %rs1027;
	add.s64 	%rd94, %rd4, %rd2556;
	st.local.u32 	[%rd94+24], %r5624;
	cvt.rn.f64.u16 	%fd2473, %rs1029;
	mul.f64 	%fd2474, %fd2473, 0d3FD322D0E5604189;
	cvt.rn.f64.u16 	%fd2475, %rs1028;
	fma.rn.f64 	%fd2476, %fd2475, 0d3FE2C8B439581062, %fd2474;
	cvt.rn.f64.u16 	%fd2477, %rs1027;
	fma.rn.f64 	%fd2478, %fd2477, 0d3FBD2F1A9FBE76C9, %fd2476;
	cvt.rzi.u32.f64 	%r5625, %fd2478;
	st.local.u8 	[%rd2550+6], %r5625;
	add.s32 	%r8089, %r8076, 7;
	setp.eq.s32 	%p637, %r727, 7;
	@%p637 bra 	$L__BB0_362;
	ld.param.u32 	%r7583, [_Z21render_braille_kernelPKhjjjiiiihhPhS1_S1__param_3];
	cvt.s64.s32 	%rd2569, %r5599;
	mul.lo.s32 	%r5627, %r742, %r7583;
	cvt.u64.u32 	%rd2570, %r5627;
	add.s64 	%rd2571, %rd2570, %rd2569;
	add.s64 	%rd2572, %rd92, %rd2571;
	ld.global.u8 	%rs1030, [%rd2572];
	ld.global.u8 	%rs1031, [%rd2572+1];
	ld.global.u8 	%rs1032, [%rd2572+2];
	cvt.u32.u16 	%r5628, %rs1032;
	cvt.u64.u32 	%rd2573, %r8076;
	add.s64 	%rd2575, %rd2, %rd2556;
	st.local.u32 	[%rd2575+28], %r5628;
	cvt.u32.u16 	%r5629, %rs1031;
	st.local.u32 	[%rd2558+28], %r5629;
	cvt.u32.u16 	%r5630, %rs1030;
	st.local.u32 	[%rd94+28], %r5630;
	cvt.rn.f64.u16 	%fd2479, %rs1032;
	mul.f64 	%fd2480, %fd2479, 0d3FD322D0E5604189;
	cvt.rn.f64.u16 	%fd2481, %rs1031;
	fma.rn.f64 	%fd2482, %fd2481, 0d3FE2C8B439581062, %fd2480;
	cvt.rn.f64.u16 	%fd2483, %rs1030;
	fma.rn.f64 	%fd2484, %fd2483, 0d3FBD2F1A9FBE76C9, %fd2482;
	cvt.rzi.u32.f64 	%r5631, %fd2484;
	add.s64 	%rd2576, %rd5, %rd2573;
	st.local.u8 	[%rd2576+7], %r5631;
	add.s32 	%r8089, %r8076, 8;
$L__BB0_362:
	setp.gt.u32 	%p638, %r8089, 199;
	@%p638 bra 	$L__BB0_412;
	ld.param.u8 	%rs1561, [_Z21render_braille_kernelPKhjjjiiiihhPhS1_S1__param_8];
	setp.gt.u16 	%p639, %rs1561, 89;
	setp.lt.u16 	%p640, %rs1561, 50;
	selp.b32 	%r5632, 3, 2, %p640;
	selp.b32 	%r5633, 1, %r5632, %p639;
	mov.u32 	%r5634, %ctaid.y;
	mov.u32 	%r5635, %ntid.y;
	mov.u32 	%r5636, %tid.y;
	mad.lo.s32 	%r5637, %r5634, %r5635, %r5636;
	sub.s32 	%r5638, %r5637, %r5633;
	add.s32 	%r5640, %r5638, 5;
	setp.ge.s32 	%p641, %r5640, %r1758;
	or.pred  	%p642, %p4, %p641;
	mov.u32 	%r8078, %r8089;
	@%p642 bra 	$L__BB0_372;
	ld.param.u8 	%rs1562, [_Z21render_braille_kernelPKhjjjiiiihhPhS1_S1__param_8];
	ld.param.u32 	%r7895, [_Z21render_braille_kernelPKhjjjiiiihhPhS1_S1__param_5];
	ld.param.u32 	%r7746, [_Z21render_braille_kernelPKhjjjiiiihhPhS1_S1__param_4];
	ld.param.u32 	%r7584, [_Z21render_braille_kernelPKhjjjiiiihhPhS1_S1__param_3];
	ld.param.u32 	%r7295, [_Z21render_braille_kernelPKhjjjiiiihhPhS1_S1__param_2];
	ld.param.u32 	%r7145, [_Z21render_braille_kernelPKhjjjiiiihhPhS1_S1__param_1];
	ld.param.u64 	%rd3565, [_Z21render_braille_kernelPKhjjjiiiihhPhS1_S1__param_0];
	setp.gt.u16 	%p643, %rs1562, 89;
	setp.lt.u16 	%p644, %rs1562, 50;
	selp.b32 	%r5642, 3, 2, %p644;
	selp.b32 	%r5643, 1, %r5642, %p643;
	sub.s32 	%r5644, 1, %r5643;
	mov.u32 	%r5645, %ctaid.x;
	mov.u32 	%r5646, %ntid.x;
	mov.u32 	%r5647, %tid.x;
	mad.lo.s32 	%r5648, %r5645, %r5646, %r5647;
	add.s32 	%r5649, %r5644, %r5648;
	sub.s32 	%r5650, 199, %r8089;
	min.u32 	%r5651, %r5650, 7;
	add.s32 	%r746, %r5651, 1;
	mad.lo.s32 	%r5652, %r7145, %r5649, %r7145;
	shl.b32 	%r747, %r5652, 1;
	div.u32 	%r5653, %r747, %r7746;
	add.s32 	%r5658, %r5644, %r5637;
	add.s32 	%r5659, %r5658, 4;
	mul.lo.s32 	%r5660, %r5659, %r7295;
	shl.b32 	%r748, %r5660, 2;
	div.u32 	%r5661, %r748, %r7895;
	max.s32 	%r5662, %r5653, 0;
	add.s32 	%r5663, %r7145, -1;
	min.s32 	%r749, %r5662, %r5663;
	max.s32 	%r5664, %r5661, 0;
	add.s32 	%r750, %r7295, -1;
	min.s32 	%r751, %r5664, %r750;
	mul.lo.s32 	%r5665, %r751, %r7584;
	cvt.u64.u32 	%rd2577, %r5665;
	shl.b32 	%r5666, %r749, 2;
	cvt.s64.s32 	%rd2578, %r5666;
	add.s64 	%rd2579, %rd2577, %rd2578;
	cvta.to.global.u64 	%rd95, %rd3565;
	add.s64 	%rd2580, %rd95, %rd2579;
	ld.global.u8 	%rs1033, [%rd2580];
	ld.global.u8 	%rs1034, [%rd2580+1];
	ld.global.u8 	%rs1035, [%rd2580+2];
	cvt.u32.u16 	%r5667, %rs1035;
	cvt.u64.u32 	%rd2581, %r8089;
	mul.wide.u32 	%rd2582, %r8089, 4;
	add.s64 	%rd2583, %rd2, %rd2582;
	st.local.u32 	[%rd2583], %r5667;
	cvt.u32.u16 	%r5668, %rs1034;
	add.s64 	%rd2584, %rd3, %rd2582;
	st.local.u32 	[%rd2584], %r5668;
	cvt.u32.u16 	%r5669, %rs1033;
	add.s64 	%rd2585, %rd4, %rd2582;
	st.local.u32 	[%rd2585], %r5669;
	cvt.rn.f64.u16 	%fd2485, %rs1035;
	mul.f64 	%fd2486, %fd2485, 0d3FD322D0E5604189;
	cvt.rn.f64.u16 	%fd2487, %rs1034;
	fma.rn.f64 	%fd2488, %fd2487, 0d3FE2C8B439581062, %fd2486;
	cvt.rn.f64.u16 	%fd2489, %rs1033;
	fma.rn.f64 	%fd2490, %fd2489, 0d3FBD2F1A9FBE76C9, %fd2488;
	cvt.rzi.u32.f64 	%r5670, %fd2490;
	add.s64 	%rd2586, %rd5, %rd2581;
	st.local.u8 	[%rd2586], %r5670;
	setp.eq.s32 	%p645, %r8089, 199;
	mov.b32 	%r8078, 200;
	@%p645 bra 	$L__BB0_372;
	ld.param.u32 	%r7896, [_Z21render_braille_kernelPKhjjjiiiihhPhS1_S1__param_5];
	ld.param.u32 	%r7585, [_Z21render_braille_kernelPKhjjjiiiihhPhS1_S1__param_3];
	ld.param.u32 	%r7296, [_Z21render_braille_kernelPKhjjjiiiihhPhS1_S1__param_2];
	add.s32 	%r752, %r748, %r7296;
	div.u32 	%r5671, %r752, %r7896;
	max.s32 	%r5672, %r5671, 0;
	min.s32 	%r753, %r5672, %r750;
	mul.lo.s32 	%r5673, %r753, %r7585;
	cvt.u64.u32 	%rd2587, %r5673;
	add.s64 	%rd2589, %rd2587, %rd2578;
	add.s64 	%rd2590, %rd95, %rd2589;
	ld.global.u8 	%rs1036, [%rd2590];
	ld.global.u8 	%rs1037, [%rd2590+1];
	ld.global.u8 	%rs1038, [%rd2590+2];
	cvt.u32.u16 	%r5675, %rs1038;
	st.local.u32 	[%rd2583+4], %r5675;
	cvt.u32.u16 	%r5676, %rs1037;
	add.s64 	%rd2594, %rd3, %rd2582;
	st.local.u32 	[%rd2594+4], %r5676;
	cvt.u32.u16 	%r5677, %rs1036;
	add.s64 	%rd2595, %rd4, %rd2582;
	st.local.u32 	[%rd2595+4], %r5677;
	cvt.rn.f64.u16 	%fd2491, %rs1038;
	mul.f64 	%fd2492, %fd2491, 0d3FD322D0E5604189;
	cvt.rn.f64.u16 	%fd2493, %rs1037;
	fma.rn.f64 	%fd2494, %fd2493, 0d3FE2C8B439581062, %fd2492;
	cvt.rn.f64.u16 	%fd2495, %rs1036;
	fma.rn.f64 	%fd2496, %fd2495, 0d3FBD2F1A9FBE76C9, %fd2494;
	cvt.rzi.u32.f64 	%r5678, %fd2496;
	st.local.u8 	[%rd2586+1], %r5678;
	add.s32 	%r8078, %r8089, 2;
	setp.eq.s32 	%p646, %r746, 2;
	@%p646 bra 	$L__BB0_372;
	ld.param.u32 	%r7897, [_Z21render_braille_kernelPKhjjjiiiihhPhS1_S1__param_5];
	ld.param.u32 	%r7586, [_Z21render_braille_kernelPKhjjjiiiihhPhS1_S1__param_3];
	ld.param.u32 	%r7297, [_Z21render_braille_kernelPKhjjjiiiihhPhS1_S1__param_2];
	add.s32 	%r755, %r752, %r7297;
	div.u32 	%r5679, %r755, %r7897;
	max.s32 	%r5680, %r5679, 0;
	min.s32 	%r756, %r5680, %r750;
	mul.lo.s32 	%r5681, %r756, %r7586;
	cvt.u64.u32 	%rd2597, %r5681;
	cvt.s64.s32 	%rd2598, %r5666;
	add.s64 	%rd2599, %rd2597, %rd2598;
	add.s64 	%rd2600, %rd95, %rd2599;
	ld.global.u8 	%rs1039, [%rd2600];
	ld.global.u8 	%rs1040, [%rd2600+1];
	ld.global.u8 	%rs1041, [%rd2600+2];
	cvt.u32.u16 	%r5683, %rs1041;
	cvt.u64.u32 	%rd2601, %r8089;
	mul.wide.u32 	%rd2602, %r8089, 4;
	add.s64 	%rd2603, %rd2, %rd2602;
	st.local.u32 	[%rd2603+8], %r5683;
	cvt.u32.u16 	%r5684, %rs1040;
	add.s64 	%rd2604, %rd3, %rd2602;
	st.local.u32 	[%rd2604+8], %r5684;
	cvt.u32.u16 	%r5685, %rs1039;
	add.s64 	%rd2605, %rd4, %rd2602;
	st.local.u32 	[%rd2605+8], %r5685;
	cvt.rn.f64.u16 	%fd2497, %rs1041;
	mul.f64 	%fd2498, %fd2497, 0d3FD322D0E5604189;
	cvt.rn.f64.u16 	%fd2499, %rs1040;
	fma.rn.f64 	%fd2500, %fd2499, 0d3FE2C8B439581062, %fd2498;
	cvt.rn.f64.u16 	%fd2501, %rs1039;
	fma.rn.f64 	%fd2502, %fd2501, 0d3FBD2F1A9FBE76C9, %fd2500;
	cvt.rzi.u32.f64 	%r5686, %fd2502;
	add.s64 	%rd2606, %rd5, %rd2601;
	st.local.u8 	[%rd2606+2], %r5686;
	add.s32 	%r8078, %r8089, 3;
	setp.eq.s32 	%p647, %r746, 3;
	@%p647 bra 	$L__BB0_372;
	ld.param.u32 	%r7747, [_Z21render_braille_kernelPKhjjjiiiihhPhS1_S1__param_4];
	ld.param.u32 	%r7587, [_Z21render_braille_kernelPKhjjjiiiihhPhS1_S1__param_3];
	ld.param.u32 	%r7146, [_Z21render_braille_kernelPKhjjjiiiihhPhS1_S1__param_1];
	add.s32 	%r5687, %r747, %r7146;
	div.u32 	%r5688, %r5687, %r7747;
	max.s32 	%r5689, %r5688, 0;
	add.s32 	%r5690, %r7146, -1;
	min.s32 	%r758, %r5689, %r5690;
	shl.b32 	%r5691, %r758, 2;
	cvt.s64.s32 	%rd2607, %r5691;
	mul.lo.s32 	%r5692, %r751, %r7587;
	cvt.u64.u32 	%rd2608, %r5692;
	add.s64 	%rd2609, %rd2608, %rd2607;
	add.s64 	%rd2610, %rd95, %rd2609;
	ld.global.u8 	%rs1042, [%rd2610];
	ld.global.u8 	%rs1043, [%rd2610+1];
	ld.global.u8 	%rs1044, [%rd2610+2];
	cvt.u32.u16 	%r5693, %rs1044;
	st.local.u32 	[%rd2603+12], %r5693;
	cvt.u32.u16 	%r5694, %rs1043;
	add.s64 	%rd2614, %rd3, %rd2602;
	st.local.u32 	[%rd2614+12], %r5694;
	cvt.u32.u16 	%r5695, %rs1042;
	add.s64 	%rd2615, %rd4, %rd2602;
	st.local.u32 	[%rd2615+12], %r5695;
	cvt.rn.f64.u16 	%fd2503, %rs1044;
	mul.f64 	%fd2504, %fd2503, 0d3FD322D0E5604189;
	cvt.rn.f64.u16 	%fd2505, %rs1043;
	fma.rn.f64 	%fd2506, %fd2505, 0d3FE2C8B439581062, %fd2504;
	cvt.rn.f64.u16 	%fd2507, %rs1042;
	fma.rn.f64 	%fd2508, %fd2507, 0d3FBD2F1A9FBE76C9, %fd2506;
	cvt.rzi.u32.f64 	%r5696, %fd2508;
	st.local.u8 	[%rd2606+3], %r5696;
	add.s32 	%r8078, %r8089, 4;
	setp.eq.s32 	%p648, %r746, 4;
	@%p648 bra 	$L__BB0_372;
	ld.param.u32 	%r7588, [_Z21render_braille_kernelPKhjjjiiiihhPhS1_S1__param_3];
	mul.lo.s32 	%r5698, %r753, %r7588;
	cvt.u64.u32 	%rd2618, %r5698;
	add.s64 	%rd2619, %rd2618, %rd2607;
	add.s64 	%rd2620, %rd95, %rd2619;
	ld.global.u8 	%rs1045, [%rd2620];
	ld.global.u8 	%rs1046, [%rd2620+1];
	ld.global.u8 	%rs1047, [%rd2620+2];
	cvt.u32.u16 	%r5699, %rs1047;
	cvt.u64.u32 	%rd2621, %r8089;
	add.s64 	%rd2623, %rd2, %rd2602;
	st.local.u32 	[%rd2623+16], %r5699;
	cvt.u32.u16 	%r5700, %rs1046;
	st.local.u32 	[%rd2614+16], %r5700;
	cvt.u32.u16 	%r5701, %rs1045;
	st.local.u32 	[%rd2615+16], %r5701;
	cvt.rn.f64.u16 	%fd2509, %rs1047;
	mul.f64 	%fd2510, %fd2509, 0d3FD322D0E5604189;
	cvt.rn.f64.u16 	%fd2511, %rs1046;
	fma.rn.f64 	%fd2512, %fd2511, 0d3FE2C8B439581062, %fd2510;
	cvt.rn.f64.u16 	%fd2513, %rs1045;
	fma.rn.f64 	%fd2514, %fd2513, 0d3FBD2F1A9FBE76C9, %fd2512;
	cvt.rzi.u32.f64 	%r5702, %fd2514;
	add.s64 	%rd2626, %rd5, %rd2621;
	st.local.u8 	[%rd2626+4], %r5702;
	add.s32 	%r8078, %r8089, 5;
	setp.eq.s32 	%p649, %r746, 5;
	@%p649 bra 	$L__BB0_372;
	ld.param.u32 	%r7589, [_Z21render_braille_kernelPKhjjjiiiihhPhS1_S1__param_3];
	mul.lo.s32 	%r5704, %r756, %r7589;
	cvt.u64.u32 	%rd2628, %r5704;
	add.s64 	%rd2629, %rd2628, %rd2607;
	add.s64 	%rd2630, %rd95, %rd2629;
	ld.global.u8 	%rs1048, [%rd2630];
	ld.global.u8 	%rs1049, [%rd2630+1];
	ld.global.u8 	%rs1050, [%rd2630+2];
	cvt.u32.u16 	%r5705, %rs1050;
	mul.wide.u32 	%rd2632, %r8089, 4;
	add.s64 	%rd2633, %rd2, %rd2632;
	st.local.u32 	[%rd2633+20], %r5705;
	cvt.u32.u16 	%r5706, %rs1049;
	add.s64 	%rd2634, %rd3, %rd2632;
	st.local.u32 	[%rd2634+20], %r5706;
	cvt.u32.u16 	%r5707, %rs1048;
	add.s64 	%rd2635, %rd4, %rd2632;
	st.local.u32 	[%rd2635+20], %r5707;
	cvt.rn.f64.u16 	%fd2515, %rs1050;
	mul.f64 	%fd2516, %fd2515, 0d3FD322D0E5604189;
	cvt.rn.f64.u16 	%fd2517, %rs1049;
	fma.rn.f64 	%fd2518, %fd2517, 0d3FE2C8B439581062, %fd2516;
	cvt.rn.f64.u16 	%fd2519, %rs1048;
	fma.rn.f64 	%fd2520, %fd2519, 0d3FBD2F1A9FBE76C9, %fd2518;
	cvt.rzi.u32.f64 	%r5708, %fd2520;
	st.local.u8 	[%rd2626+5], %r5708;
	add.s32 	%r8078, %r8089, 6;
	setp.eq.s32 	%p650, %r746, 6;
	@%p650 bra 	$L__BB0_372;
	ld.param.u32 	%r7898, [_Z21render_braille_kernelPKhjjjiiiihhPhS1_S1__param_5];
	ld.param.u32 	%r7590, [_Z21render_braille_kernelPKhjjjiiiihhPhS1_S1__param_3];
	ld.param.u32 	%r7298, [_Z21render_braille_kernelPKhjjjiiiihhPhS1_S1__param_2];
	add.s32 	%r5709, %r755, %r7298;
	div.u32 	%r5710, %r5709, %r7898;
	max.s32 	%r5711, %r5710, 0;
	min.s32 	%r762, %r5711, %r750;
	mul.lo.s32 	%r5712, %r762, %r7590;
	cvt.u64.u32 	%rd2637, %r5712;
	cvt.s64.s32 	%rd2638, %r5666;
	add.s64 	%rd2639, %rd2637, %rd2638;
	add.s64 	%rd2640, %rd95, %rd2639;
	ld.global.u8 	%rs1051, [%rd2640];
	ld.global.u8 	%rs1052, [%rd2640+1];
	ld.global.u8 	%rs1053, [%rd2640+2];
	cvt.u32.u16 	%r5714, %rs1053;
	st.local.u32 	[%rd2633+24], %r5714;
	cvt.u32.u16 	%r5715, %rs1052;
	add.s64 	%rd97, %rd3, %rd2632;
	st.local.u32 	[%rd97+24], %r5715;
	cvt.u32.u16 	%r5716, %rs1051;
	add.s64 	%rd2643, %rd4, %rd2632;
	st.local.u32 	[%rd2643+24], %r5716;
	cvt.rn.f64.u16 	%fd2521, %rs1053;
	mul.f64 	%fd2522, %fd2521, 0d3FD322D0E5604189;
	cvt.rn.f64.u16 	%fd2523, %rs1052;
	fma.rn.f64 	%fd2524, %fd2523, 0d3FE2C8B439581062, %fd2522;
	cvt.rn.f64.u16 	%fd2525, %rs1051;
	fma.rn.f64 	%fd2526, %fd2525, 0d3FBD2F1A9FBE76C9, %fd2524;
	cvt.rzi.u32.f64 	%r5717, %fd2526;
	st.local.u8 	[%rd2626+6], %r5717;
	add.s32 	%r8078, %r8089, 7;
	setp.eq.s32 	%p651, %r746, 7;
	@%p651 bra 	$L__BB0_372;
	ld.param.u32 	%r7591, [_Z21render_braille_kernelPKhjjjiiiihhPhS1_S1__param_3];
	cvt.s64.s32 	%rd2645, %r5691;
	mul.lo.s32 	%r5719, %r762, %r7591;
	cvt.u64.u32 	%rd2646, %r5719;
	add.s64 	%rd2647, %rd2646, %rd2645;
	add.s64 	%rd2648, %rd95, %rd2647;
	ld.global.u8 	%rs1054, [%rd2648];
	ld.global.u8 	%rs1055, [%rd2648+1];
	ld.global.u8 	%rs1056, [%rd2648+2];
	cvt.u32.u16 	%r5720, %rs1056;
	st.local.u32 	[%rd2633+28], %r5720;
	cvt.u32.u16 	%r5721, %rs1055;
	st.local.u32 	[%rd97+28], %r5721;
	cvt.u32.u16 	%r5722, %rs1054;
	cvt.u64.u32 	%rd2649, %r8089;
	st.local.u32 	[%rd2643+28], %r5722;
	cvt.rn.f64.u16 	%fd2527, %rs1056;
	mul.f64 	%fd2528, %fd2527, 0d3FD322D0E5604189;
	cvt.rn.f64.u16 	%fd2529, %rs1055;
	fma.rn.f64 	%fd2530, %fd2529, 0d3FE2C8B439581062, %fd2528;
	cvt.rn.f64.u16 	%fd2531, %rs1054;
	fma.rn.f64 	%fd2532, %fd2531, 0d3FBD2F1A9FBE76C9, %fd2530;
	cvt.rzi.u32.f64 	%r5723, %fd2532;
	add.s64 	%rd2652, %rd5, %rd2649;
	st.local.u8 	[%rd2652+7], %r5723;
	add.s32 	%r8078, %r8089, 8;
$L__BB0_372:
	setp.gt.u32 	%p652, %r8078, 199;
	mov.u32 	%r8089, %r8078;
	@%p652 bra 	$L__BB0_412;
	ld.param.u8 	%rs1563, [_Z21render_braille_kernelPKhjjjiiiihhPhS1_S1__param_8];
	ld.param.u32 	%r7966, [_Z21render_braille_kernelPKhjjjiiiihhPhS1_S1__param_6];
	setp.gt.u16 	%p653, %rs1563, 89;
	setp.lt.u16 	%p654, %rs1563, 50;
	selp.b32 	%r5724, 3, 2, %p654;
	selp.b32 	%r5725, 1, %r5724, %p653;
	mov.u32 	%r5726, %ctaid.y;
	mov.u32 	%r5727, %ntid.y;
	mov.u32 	%r5728, %tid.y;
	mad.lo.s32 	%r5729, %r5726, %r5727, %r5728;
	sub.s32 	%r5730, %r5729, %r5725;
	add.s32 	%r5732, %r5730, 5;
	setp.ge.s32 	%p655, %r5732, %r1758;
	xor.b32  	%r5733, %r5725, 3;
	mov.u32 	%r5734, %ctaid.x;
	mov.u32 	%r5735, %ntid.x;
	mov.u32 	%r5736, %tid.x;
	mad.lo.s32 	%r5737, %r5734, %r5735, %r5736;
	add.s32 	%r5738, %r5733, %r5737;
	setp.lt.s32 	%p656, %r5738, 0;
	setp.ge.s32 	%p657, %r5738, %r7966;
	or.pred  	%p658, %p657, %p655;
	or.pred  	%p659, %p658, %p656;
	mov.u32 	%r8089, %r8078;
	@%p659 bra 	$L__BB0_382;
	ld.param.u8 	%rs1564, [_Z21render_braille_kernelPKhjjjiiiihhPhS1_S1__param_8];
	ld.param.u32 	%r7899, [_Z21render_braille_kernelPKhjjjiiiihhPhS1_S1__param_5];
	ld.param.u32 	%r7748, [_Z21render_braille_kernelPKhjjjiiiihhPhS1_S1__param_4];
	ld.param.u32 	%r7592, [_Z21render_braille_kernelPKhjjjiiiihhPhS1_S1__param_3];
	ld.param.u32 	%r7299, [_Z21render_braille_kernelPKhjjjiiiihhPhS1_S1__param_2];
	ld.param.u32 	%r7147, [_Z21render_braille_kernelPKhjjjiiiihhPhS1_S1__param_1];
	ld.param.u64 	%rd3566, [_Z21render_braille_kernelPKhjjjiiiihhPhS1_S1__param_0];
	setp.gt.u16 	%p660, %rs1564, 89;
	setp.lt.u16 	%p661, %rs1564, 50;
	selp.b32 	%r5740, 3, 2, %p661;
	selp.b32 	%r5741, 1, %r5740, %p660;
	xor.b32  	%r5742, %r5741, 3;
	add.s32 	%r5747, %r5742, %r5737;
	sub.s32 	%r5748, 199, %r8078;
	min.u32 	%r5749, %r5748, 7;
	add.s32 	%r766, %r5749, 1;
	mul.lo.s32 	%r5750, %r5747, %r7147;
	shl.b32 	%r5751, %r5750, 1;
	div.u32 	%r5752, %r5751, %r7748;
	sub.s32 	%r5757, %r5729, %r5741;
	add.s32 	%r5758, %r5757, 5;
	mul.lo.s32 	%r5759, %r5758, %r7299;
	shl.b32 	%r767, %r5759, 2;
	div.u32 	%r5760, %r767, %r7899;
	max.s32 	%r5761, %r5752, 0;
	add.s32 	%r5762, %r7147, -1;
	min.s32 	%r768, %r5761, %r5762;
	max.s32 	%r5763, %r5760, 0;
	add.s32 	%r769, %r7299, -1;
	min.s32 	%r770, %r5763, %r769;
	mul.lo.s32 	%r5764, %r770, %r7592;
	cvt.u64.u32 	%rd2653, %r5764;
	shl.b32 	%r5765, %r768, 2;
	cvt.s64.s32 	%rd2654, %r5765;
	add.s64 	%rd2655, %rd2653, %rd2654;
	cvta.to.global.u64 	%rd98, %rd3566;
	add.s64 	%rd2656, %rd98, %rd2655;
	ld.global.u8 	%rs1057, [%rd2656];
	ld.global.u8 	%rs1058, [%rd2656+1];
	ld.global.u8 	%rs1059, [%rd2656+2];
	cvt.u32.u16 	%r5766, %rs1059;
	cvt.u64.u32 	%rd2657, %r8078;
	mul.wide.u32 	%rd2658, %r8078, 4;
	add.s64 	%rd2659, %rd2, %rd2658;
	st.local.u32 	[%rd2659], %r5766;
	cvt.u32.u16 	%r5767, %rs1058;
	add.s64 	%rd2660, %rd3, %rd2658;
	st.local.u32 	[%rd2660], %r5767;
	cvt.u32.u16 	%r5768, %rs1057;
	add.s64 	%rd2661, %rd4, %rd2658;
	st.local.u32 	[%rd2661], %r5768;
	cvt.rn.f64.u16 	%fd2533, %rs1059;
	mul.f64 	%fd2534, %fd2533, 0d3FD322D0E5604189;
	cvt.rn.f64.u16 	%fd2535, %rs1058;
	fma.rn.f64 	%fd2536, %fd2535, 0d3FE2C8B439581062, %fd2534;
	cvt.rn.f64.u16 	%fd2537, %rs1057;
	fma.rn.f64 	%fd2538, %fd2537, 0d3FBD2F1A9FBE76C9, %fd2536;
	cvt.rzi.u32.f64 	%r5769, %fd2538;
	add.s64 	%rd2662, %rd5, %rd2657;
	st.local.u8 	[%rd2662], %r5769;
	setp.eq.s32 	%p662, %r8078, 199;
	mov.b32 	%r8089, 200;
	@%p662 bra 	$L__BB0_382;
	ld.param.u32 	%r7900, [_Z21render_braille_kernelPKhjjjiiiihhPhS1_S1__param_5];
	ld.param.u32 	%r7593, [_Z21render_braille_kernelPKhjjjiiiihhPhS1_S1__param_3];
	ld.param.u32 	%r7300, [_Z21render_braille_kernelPKhjjjiiiihhPhS1_S1__param_2];
	add.s32 	%r771, %r767, %r7300;
	div.u32 	%r5770, %r771, %r7900;
	max.s32 	%r5771, %r5770, 0;
	min.s32 	%r772, %r5771, %r769;
	mul.lo.s32 	%r5772, %r772, %r7593;
	cvt.u64.u32 	%rd2663, %r5772;
	add.s64 	%rd2665, %rd2663, %rd2654;
	add.s64 	%rd2666, %rd98, %rd2665;
	ld.global.u8 	%rs1060, [%rd2666];
	ld.global.u8 	%rs1061, [%rd2666+1];
	ld.global.u8 	%rs1062, [%rd2666+2];
	cvt.u32.u16 	%r5774, %rs1062;
	st.local.u32 	[%rd2659+4], %r5774;
	cvt.u32.u16 	%r5775, %rs1061;
	add.s64 	%rd2670, %rd3, %rd2658;
	st.local.u32 	[%rd2670+4], %r5775;
	cvt.u32.u16 	%r5776, %rs1060;
	add.s64 	%rd2671, %rd4, %rd2658;
	st.local.u32 	[%rd2671+4], %r5776;
	cvt.rn.f64.u16 	%fd2539, %rs1062;
	mul.f64 	%fd2540, %fd2539, 0d3FD322D0E5604189;
	cvt.rn.f64.u16 	%fd2541, %rs1061;
	fma.rn.f64 	%fd2542, %fd2541, 0d3FE2C8B439581062, %fd2540;
	cvt.rn.f64.u16 	%fd2543, %rs1060;
	fma.rn.f64 	%fd2544, %fd2543, 0d3FBD2F1A9FBE76C9, %fd2542;
	cvt.rzi.u32.f64 	%r5777, %fd2544;
	st.local.u8 	[%rd2662+1], %r5777;
	add.s32 	%r8089, %r8078, 2;
	setp.eq.s32 	%p663, %r766, 2;
	@%p663 bra 	$L__BB0_382;
	ld.param.u32 	%r7901, [_Z21render_braille_kernelPKhjjjiiiihhPhS1_S1__param_5];
	ld.param.u32 	%r7594, [_Z21render_braille_kernelPKhjjjiiiihhPhS1_S1__param_3];
	ld.param.u32 	%r7301, [_Z21render_braille_kernelPKhjjjiiiihhPhS1_S1__param_2];
	add.s32 	%r774, %r771, %r7301;
	div.u32 	%r5778, %r774, %r7901;
	max.s32 	%r5779, %r5778, 0;
	min.s32 	%r775, %r5779, %r769;
	mul.lo.s32 	%r5780, %r775, %r7594;
	cvt.u64.u32 	%rd2673, %r5780;
	add.s64 	%rd2675, %rd2673, %rd2654;
	add.s64 	%rd2676, %rd98, %rd2675;
	ld.global.u8 	%rs1063, [%rd2676];
	ld.global.u8 	%rs1064, [%rd2676+1];
	ld.global.u8 	%rs1065, [%rd2676+2];
	cvt.u32.u16 	%r5782, %rs1065;
	cvt.u64.u32 	%rd2677, %r8078;
	mul.wide.u32 	%rd2678, %r8078, 4;
	add.s64 	%rd2679, %rd2, %rd2678;
	st.local.u32 	[%rd2679+8], %r5782;
	cvt.u32.u16 	%r5783, %rs1064;
	add.s64 	%rd2680, %rd3, %rd2678;
	st.local.u32 	[%rd2680+8], %r5783;
	cvt.u32.u16 	%r5784, %rs1063;
	add.s64 	%rd2681, %rd4, %rd2678;
	st.local.u32 	[%rd2681+8], %r5784;
	cvt.rn.f64.u16 	%fd2545, %rs1065;
	mul.f64 	%fd2546, %fd2545, 0d3FD322D0E5604189;
	cvt.rn.f64.u16 	%fd2547, %rs1064;
	fma.rn.f64 	%fd2548, %fd2547, 0d3FE2C8B439581062, %fd2546;
	cvt.rn.f64.u16 	%fd2549, %rs1063;
	fma.rn.f64 	%fd2550, %fd2549, 0d3FBD2F1A9FBE76C9, %fd2548;
	cvt.rzi.u32.f64 	%r5785, %fd2550;
	add.s64 	%rd2682, %rd5, %rd2677;
	st.local.u8 	[%rd2682+2], %r5785;
	add.s32 	%r8089, %r8078, 3;
	setp.eq.s32 	%p664, %r766, 3;
	@%p664 bra 	$L__BB0_382;
	ld.param.u8 	%rs1565, [_Z21render_braille_kernelPKhjjjiiiihhPhS1_S1__param_8];
	ld.param.u32 	%r7749, [_Z21render_braille_kernelPKhjjjiiiihhPhS1_S1__param_4];
	ld.param.u32 	%r7595, [_Z21render_braille_kernelPKhjjjiiiihhPhS1_S1__param_3];
	ld.param.u32 	%r7148, [_Z21render_braille_kernelPKhjjjiiiihhPhS1_S1__param_1];
	setp.gt.u16 	%p665, %rs1565, 89;
	setp.lt.u16 	%p666, %rs1565, 50;
	selp.b32 	%r5786, 3, 2, %p666;
	selp.b32 	%r5787, 1, %r5786, %p665;
	xor.b32  	%r5788, %r5787, 3;
	mov.u32 	%r5789, %ctaid.x;
	mov.u32 	%r5790, %ntid.x;
	mov.u32 	%r5791, %tid.x;
	mad.lo.s32 	%r5792, %r5789, %r5790, %r5791;
	add.s32 	%r5793, %r5788, %r5792;
	mul.lo.s32 	%r5794, %r5793, %r7148;
	shl.b32 	%r5795, %r5794, 1;
	add.s32 	%r5796, %r5795, %r7148;
	div.u32 	%r5797, %r5796, %r7749;
	max.s32 	%r5798, %r5797, 0;
	add.s32 	%r5799, %r7148, -1;
	min.s32 	%r777, %r5798, %r5799;
	shl.b32 	%r5800, %r777, 2;
	cvt.s64.s32 	%rd2683, %r5800;
	mul.lo.s32 	%r5801, %r770, %r7595;
	cvt.u64.u32 	%rd2684, %r5801;
	add.s64 	%rd2685, %rd2684, %rd2683;
	add.s64 	%rd2686, %rd98, %rd2685;
	ld.global.u8 	%rs1066, [%rd2686];
	ld.global.u8 	%rs1067, [%rd2686+1];
	ld.global.u8 	%rs1068, [%rd2686+2];
	cvt.u32.u16 	%r5802, %rs1068;
	st.local.u32 	[%rd2679+12], %r5802;
	cvt.u32.u16 	%r5803, %rs1067;
	add.s64 	%rd2690, %rd3, %rd2678;
	st.local.u32 	[%rd2690+12], %r5803;
	cvt.u32.u16 	%r5804, %rs1066;
	add.s64 	%rd2691, %rd4, %rd2678;
	st.local.u32 	[%rd2691+12], %r5804;
	cvt.rn.f64.u16 	%fd2551, %rs1068;
	mul.f64 	%fd2552, %fd2551, 0d3FD322D0E5604189;
	cvt.rn.f64.u16 	%fd2553, %rs1067;
	fma.rn.f64 	%fd2554, %fd2553, 0d3FE2C8B439581062, %fd2552;
	cvt.rn.f64.u16 	%fd2555, %rs1066;
	fma.rn.f64 	%fd2556, %fd2555, 0d3FBD2F1A9FBE76C9, %fd2554;
	cvt.rzi.u32.f64 	%r5805, %fd2556;
	st.local.u8 	[%rd2682+3], %r5805;
	add.s32 	%r8089, %r8078, 4;
	setp.eq.s32 	%p667, %r766, 4;
	@%p667 bra 	$L__BB0_382;
	ld.param.u32 	%r7596, [_Z21render_braille_kernelPKhjjjiiiihhPhS1_S1__param_3];
	mul.lo.s32 	%r5807, %r772, %r7596;
	cvt.u64.u32 	%rd2694, %r5807;
	add.s64 	%rd2695, %rd2694, %rd2683;
	add.s64 	%rd2696, %rd98, %rd2695;
	ld.global.u8 	%rs1069, [%rd2696];
	ld.global.u8 	%rs1070, [%rd2696+1];
	ld.global.u8 	%rs1071, [%rd2696+2];
	cvt.u32.u16 	%r5808, %rs1071;
	cvt.u64.u32 	%rd2697, %r8078;
	add.s64 	%rd2699, %rd2, %rd2678;
	st.local.u32 	[%rd2699+16], %r5808;
	cvt.u32.u16 	%r5809, %rs1070;
	st.local.u32 	[%rd2690+16], %r5809;
	cvt.u32.u16 	%r5810, %rs1069;
	st.local.u32 	[%rd2691+16], %r5810;
	cvt.rn.f64.u16 	%fd2557, %rs1071;
	mul.f64 	%fd2558, %fd2557, 0d3FD322D0E5604189;
	cvt.rn.f64.u16 	%fd2559, %rs1070;
	fma.rn.f64 	%fd2560, %fd2559, 0d3FE2C8B439581062, %fd2558;
	cvt.rn.f64.u16 	%fd2561, %rs1069;
	fma.rn.f64 	%fd2562, %fd2561, 0d3FBD2F1A9FBE76C9, %fd2560;
	cvt.rzi.u32.f64 	%r5811, %fd2562;
	add.s64 	%rd2702, %rd5, %rd2697;
	st.local.u8 	[%rd2702+4], %r5811;
	add.s32 	%r8089, %r8078, 5;
	setp.eq.s32 	%p668, %r766, 5;
	@%p668 bra 	$L__BB0_382;
	ld.param.u32 	%r7597, [_Z21render_braille_kernelPKhjjjiiiihhPhS1_S1__param_3];
	mul.lo.s32 	%r5813, %r775, %r7597;
	cvt.u64.u32 	%rd2704, %r5813;
	add.s64 	%rd2705, %rd2704, %rd2683;
	add.s64 	%rd2706, %rd98, %rd2705;
	ld.global.u8 	%rs1072, [%rd2706];
	ld.global.u8 	%rs1073, [%rd2706+1];
	ld.global.u8 	%rs1074, [%rd2706+2];
	cvt.u32.u16 	%r5814, %rs1074;
	mul.wide.u32 	%rd2708, %r8078, 4;
	add.s64 	%rd2709, %rd2, %rd2708;
	st.local.u32 	[%rd2709+20], %r5814;
	cvt.u32.u16 	%r5815, %rs1073;
	add.s64 	%rd2710, %rd3, %rd2708;
	st.local.u32 	[%rd2710+20], %r5815;
	cvt.u32.u16 	%r5816, %rs1072;
	add.s64 	%rd2711, %rd4, %rd2708;
	st.local.u32 	[%rd2711+20], %r5816;
	cvt.rn.f64.u16 	%fd2563, %rs1074;
	mul.f64 	%fd2564, %fd2563, 0d3FD322D0E5604189;
	cvt.rn.f64.u16 	%fd2565, %rs1073;
	fma.rn.f64 	%fd2566, %fd2565, 0d3FE2C8B439581062, %fd2564;
	cvt.rn.f64.u16 	%fd2567, %rs1072;
	fma.rn.f64 	%fd2568, %fd2567, 0d3FBD2F1A9FBE76C9, %fd2566;
	cvt.rzi.u32.f64 	%r5817, %fd2568;
	st.local.u8 	[%rd2702+5], %r5817;
	add.s32 	%r8089, %r8078, 6;
	setp.eq.s32 	%p669, %r766, 6;
	@%p669 bra 	$L__BB0_382;
	ld.param.u32 	%r7902, [_Z21render_braille_kernelPKhjjjiiiihhPhS1_S1__param_5];
	ld.param.u32 	%r7598, [_Z21render_braille_kernelPKhjjjiiiihhPhS1_S1__param_3];
	ld.param.u32 	%r7302, [_Z21render_braille_kernelPKhjjjiiiihhPhS1_S1__param_2];
	add.s32 	%r5818, %r774, %r7302;
	div.u32 	%r5819, %r5818, %r7902;
	max.s32 	%r5820, %r5819, 0;
	min.s32 	%r781, %r5820, %r769;
	mul.lo.s32 	%r5821, %r781, %r7598;
	cvt.u64.u32 	%rd2713, %r5821;
	cvt.s64.s32 	%rd2714, %r5765;
	add.s64 	%rd2715, %rd2713, %rd2714;
	add.s64 	%rd2716, %rd98, %rd2715;
	ld.global.u8 	%rs1075, [%rd2716];
	ld.global.u8 	%rs1076, [%rd2716+1];
	ld.global.u8 	%rs1077, [%rd2716+2];
	cvt.u32.u16 	%r5823, %rs1077;
	st.local.u32 	[%rd2709+24], %r5823;
	cvt.u32.u16 	%r5824, %rs1076;
	st.local.u32 	[%rd2710+24], %r5824;
	cvt.u32.u16 	%r5825, %rs1075;
	add.s64 	%rd100, %rd4, %rd2708;
	st.local.u32 	[%rd100+24], %r5825;
	cvt.rn.f64.u16 	%fd2569, %rs1077;
	mul.f64 	%fd2570, %fd2569, 0d3FD322D0E5604189;
	cvt.rn.f64.u16 	%fd2571, %rs1076;
	fma.rn.f64 	%fd2572, %fd2571, 0d3FE2C8B439581062, %fd2570;
	cvt.rn.f64.u16 	%fd2573, %rs1075;
	fma.rn.f64 	%fd2574, %fd2573, 0d3FBD2F1A9FBE76C9, %fd2572;
	cvt.rzi.u32.f64 	%r5826, %fd2574;
	st.local.u8 	[%rd2702+6], %r5826;
	add.s32 	%r8089, %r8078, 7;
	setp.eq.s32 	%p670, %r766, 7;
	@%p670 bra 	$L__BB0_382;
	ld.param.u32 	%r7599, [_Z21render_braille_kernelPKhjjjiiiihhPhS1_S1__param_3];
	cvt.s64.s32 	%rd2721, %r5800;
	mul.lo.s32 	%r5828, %r781, %r7599;
	cvt.u64.u32 	%rd2722, %r5828;
	add.s64 	%rd2723, %rd2722, %rd2721;
	add.s64 	%rd2724, %rd98, %rd2723;
	ld.global.u8 	%rs1078, [%rd2724];
	ld.global.u8 	%rs1079, [%rd2724+1];
	ld.global.u8 	%rs1080, [%rd2724+2];
	cvt.u32.u16 	%r5829, %rs1080;
	cvt.u64.u32 	%rd2725, %r8078;
	add.s64 	%rd2727, %rd2, %rd2708;
	st.local.u32 	[%rd2727+28], %r5829;
	cvt.u32.u16 	%r5830, %rs1079;
	st.local.u32 	[%rd2710+28], %r5830;
	cvt.u32.u16 	%r5831, %rs1078;
	st.local.u32 	[%rd100+28], %r5831;
	cvt.rn.f64.u16 	%fd2575, %rs1080;
	mul.f64 	%fd2576, %fd2575, 0d3FD322D0E5604189;
	cvt.rn.f64.u16 	%fd2577, %rs1079;
	fma.rn.f64 	%fd2578, %fd2577, 0d3FE2C8B439581062, %fd2576;
	cvt.rn.f64.u16 	%fd2579, %rs1078;
	fma.rn.f64 	%fd2580, %fd2579, 0d3FBD2F1A9FBE76C9, %fd2578;
	cvt.rzi.u32.f64 	%r5832, %fd2580;
	add.s64 	%rd2728, %rd5, %rd2725;
	st.local.u8 	[%rd2728+7], %r5832;
	add.s32 	%r8089, %r8078, 8;
$L__BB0_382:
	setp.gt.u32 	%p671, %r8089, 199;
	@%p671 bra 	$L__BB0_412;
	ld.param.u8 	%rs1566, [_Z21render_braille_kernelPKhjjjiiiihhPhS1_S1__param_8];
	ld.param.u32 	%r7967, [_Z21render_braille_kernelPKhjjjiiiihhPhS1_S1__param_6];
	setp.gt.u16 	%p672, %rs1566, 89;
	setp.lt.u16 	%p673, %rs1566, 50;
	selp.b32 	%r5833, 3, 2, %p673;
	selp.b32 	%r5834, 1, %r5833, %p672;
	sub.s32 	%r5835, 1, %r5834;
	mov.u32 	%r5836, %ctaid.y;
	mov.u32 	%r5837, %ntid.y;
	mov.u32 	%r5838, %tid.y;
	mad.lo.s32 	%r5839, %r5836, %r5837, %r5838;
	add.s32 	%r5840, %r5835, %r5839;
	add.s32 	%r5842, %r5840, 4;
	setp.ge.s32 	%p674, %r5842, %r1758;
	mov.u32 	%r5843, %ctaid.x;
	mov.u32 	%r5844, %ntid.x;
	mov.u32 	%r5845, %tid.x;
	mad.lo.s32 	%r5846, %r5843, %r5844, %r5845;
	add.s32 	%r5847, %r5835, %r5846;
	add.s32 	%r5848, %r5847, 3;
	setp.lt.s32 	%p675, %r5848, 0;
	setp.ge.s32 	%p676, %r5848, %r7967;
	or.pred  	%p677, %p676, %p674;
	or.pred  	%p678, %p677, %p675;
	mov.u32 	%r8080, %r8089;
	@%p678 bra 	$L__BB0_392;
	ld.param.u8 	%rs1567, [_Z21render_braille_kernelPKhjjjiiiihhPhS1_S1__param_8];
	ld.param.u32 	%r7903, [_Z21render_braille_kernelPKhjjjiiiihhPhS1_S1__param_5];
	ld.param.u32 	%r7750, [_Z21render_braille_kernelPKhjjjiiiihhPhS1_S1__param_4];
	ld.param.u32 	%r7600, [_Z21render_braille_kernelPKhjjjiiiihhPhS1_S1__param_3];
	ld.param.u32 	%r7303, [_Z21render_braille_kernelPKhjjjiiiihhPhS1_S1__param_2];
	ld.param.u32 	%r7149, [_Z21render_braille_kernelPKhjjjiiiihhPhS1_S1__param_1];
	ld.param.u64 	%rd3567, [_Z21render_braille_kernelPKhjjjiiiihhPhS1_S1__param_0];
	setp.gt.u16 	%p679, %rs1567, 89;
	setp.lt.u16 	%p680, %rs1567, 50;
	selp.b32 	%r5850, 3, 2, %p680;
	selp.b32 	%r5851, 1, %r5850, %p679;
	sub.s32 	%r5852, 1, %r5851;
	add.s32 	%r5857, %r5852, %r5846;
	add.s32 	%r5858, %r5857, 3;
	sub.s32 	%r5859, 199, %r8089;
	min.u32 	%r5860, %r5859, 7;
	add.s32 	%r785, %r5860, 1;
	mul.lo.s32 	%r5861, %r5858, %r7149;
	shl.b32 	%r786, %r5861, 1;
	div.u32 	%r5862, %r786, %r7750;
	add.s32 	%r5867, %r5852, %r5839;
	add.s32 	%r5868, %r5867, 4;
	mul.lo.s32 	%r5869, %r5868, %r7303;
	shl.b32 	%r787, %r5869, 2;
	div.u32 	%r5870, %r787, %r7903;
	max.s32 	%r5871, %r5862, 0;
	add.s32 	%r5872, %r7149, -1;
	min.s32 	%r788, %r5871, %r5872;
	max.s32 	%r5873, %r5870, 0;
	add.s32 	%r789, %r7303, -1;
	min.s32 	%r790, %r5873, %r789;
	mul.lo.s32 	%r5874, %r790, %r7600;
	cvt.u64.u32 	%rd2729, %r5874;
	shl.b32 	%r5875, %r788, 2;
	cvt.s64.s32 	%rd2730, %r5875;
	add.s64 	%rd2731, %rd2729, %rd2730;
	cvta.to.global.u64 	%rd101, %rd3567;
	add.s64 	%rd2732, %rd101, %rd2731;
	ld.global.u8 	%rs1081, [%rd2732];
	ld.global.u8 	%rs1082, [%rd2732+1];
	ld.global.u8 	%rs1083, [%rd2732+2];
	cvt.u32.u16 	%r5876, %rs1083;
	cvt.u64.u32 	%rd2733, %r8089;
	mul.wide.u32 	%rd2734, %r8089, 4;
	add.s64 	%rd2735, %rd2, %rd2734;
	st.local.u32 	[%rd2735], %r5876;
	cvt.u32.u16 	%r5877, %rs1082;
	add.s64 	%rd2736, %rd3, %rd2734;
	st.local.u32 	[%rd2736], %r5877;
	cvt.u32.u16 	%r5878, %rs1081;
	add.s64 	%rd2737, %rd4, %rd2734;
	st.local.u32 	[%rd2737], %r5878;
	cvt.rn.f64.u16 	%fd2581, %rs1083;
	mul.f64 	%fd2582, %fd2581, 0d3FD322D0E5604189;
	cvt.rn.f64.u16 	%fd2583, %rs1082;
	fma.rn.f64 	%fd2584, %fd2583, 0d3FE2C8B439581062, %fd2582;
	cvt.rn.f64.u16 	%fd2585, %rs1081;
	fma.rn.f64 	%fd2586, %fd2585, 0d3FBD2F1A9FBE76C9, %fd2584;
	cvt.rzi.u32.f64 	%r5879, %fd2586;
	add.s64 	%rd2738, %rd5, %rd2733;
	st.local.u8 	[%rd2738], %r5879;
	setp.eq.s32 	%p681, %r8089, 199;
	mov.b32 	%r8080, 200;
	@%p681 bra 	$L__BB0_392;
	ld.param.u32 	%r7904, [_Z21render_braille_kernelPKhjjjiiiihhPhS1_S1__param_5];
	ld.param.u32 	%r7601, [_Z21render_braille_kernelPKhjjjiiiihhPhS1_S1__param_3];
	ld.param.u32 	%r7304, [_Z21render_braille_kernelPKhjjjiiiihhPhS1_S1__param_2];
	add.s32 	%r791, %r787, %r7304;
	div.u32 	%r5880, %r791, %r7904;
	max.s32 	%r5881, %r5880, 0;
	min.s32 	%r792, %r5881, %r789;
	mul.lo.s32 	%r5882, %r792, %r7601;
	cvt.u64.u32 	%rd2739, %r5882;
	add.s64 	%rd2741, %rd2739, %rd2730;
	add.s64 	%rd2742, %rd101, %rd2741;
	ld.global.u8 	%rs1084, [%rd2742];
	ld.global.u8 	%rs1085, [%rd2742+1];
	ld.global.u8 	%rs1086, [%rd2742+2];
	cvt.u32.u16 	%r5884, %rs1086;
	st.local.u32 	[%rd2735+4], %r5884;
	cvt.u32.u16 	%r5885, %rs1085;
	add.s64 	%rd2746, %rd3, %rd2734;
	st.local.u32 	[%rd2746+4], %r5885;
	cvt.u32.u16 	%r5886, %rs1084;
	add.s64 	%rd2747, %rd4, %rd2734;
	st.local.u32 	[%rd2747+4], %r5886;
	cvt.rn.f64.u16 	%fd2587, %rs1086;
	mul.f64 	%fd2588, %fd2587, 0d3FD322D0E5604189;
	cvt.rn.f64.u16 	%fd2589, %rs1085;
	fma.rn.f64 	%fd2590, %fd2589, 0d3FE2C8B439581062, %fd2588;
	cvt.rn.f64.u16 	%fd2591, %rs1084;
	fma.rn.f64 	%fd2592, %fd2591, 0d3FBD2F1A9FBE76C9, %fd2590;
	cvt.rzi.u32.f64 	%r5887, %fd2592;
	st.local.u8 	[%rd2738+1], %r5887;
	add.s32 	%r8080, %r8089, 2;
	setp.eq.s32 	%p682, %r785, 2;
	@%p682 bra 	$L__BB0_392;
	ld.param.u32 	%r7905, [_Z21render_braille_kernelPKhjjjiiiihhPhS1_S1__param_5];
	ld.param.u32 	%r7602, [_Z21render_braille_kernelPKhjjjiiiihhPhS1_S1__param_3];
	ld.param.u32 	%r7305, [_Z21render_braille_kernelPKhjjjiiiihhPhS1_S1__param_2];
	add.s32 	%r794, %r791, %r7305;
	div.u32 	%r5888, %r794, %r7905;
	max.s32 	%r5889, %r5888, 0;
	min.s32 	%r795, %r5889, %r789;
	mul.lo.s32 	%r5890, %r795, %r7602;
	cvt.u64.u32 	%rd2749, %r5890;
	cvt.s64.s32 	%rd2750, %r5875;
	add.s64 	%rd2751, %rd2749, %rd2750;
	add.s64 	%rd2752, %rd101, %rd2751;
	ld.global.u8 	%rs1087, [%rd2752];
	ld.global.u8 	%rs1088, [%rd2752+1];
	ld.global.u8 	%rs1089, [%rd2752+2];
	cvt.u32.u16 	%r5892, %rs1089;
	cvt.u64.u32 	%rd2753, %r8089;
	mul.wide.u32 	%rd2754, %r8089, 4;
	add.s64 	%rd2755, %rd2, %rd2754;
	st.local.u32 	[%rd2755+8], %r5892;
	cvt.u32.u16 	%r5893, %rs1088;
	add.s64 	%rd2756, %rd3, %rd2754;
	st.local.u32 	[%rd2756+8], %r5893;
	cvt.u32.u16 	%r5894, %rs1087;
	add.s64 	%rd2757, %rd4, %rd2754;
	st.local.u32 	[%rd2757+8], %r5894;
	cvt.rn.f64.u16 	%fd2593, %rs1089;
	mul.f64 	%fd2594, %fd2593, 0d3FD322D0E5604189;
	cvt.rn.f64.u16 	%fd2595, %rs1088;
	fma.rn.f64 	%fd2596, %fd2595, 0d3FE2C8B439581062, %fd2594;
	cvt.rn.f64.u16 	%fd2597, %rs1087;
	fma.rn.f64 	%fd2598, %fd2597, 0d3FBD2F1A9FBE76C9, %fd2596;
	cvt.rzi.u32.f64 	%r5895, %fd2598;
	add.s64 	%rd2758, %rd5, %rd2753;
	st.local.u8 	[%rd2758+2], %r5895;
	add.s32 	%r8080, %r8089, 3;
	setp.eq.s32 	%p683, %r785, 3;
	@%p683 bra 	$L__BB0_392;
	ld.param.u32 	%r7751, [_Z21render_braille_kernelPKhjjjiiiihhPhS1_S1__param_4];
	ld.param.u32 	%r7603, [_Z21render_braille_kernelPKhjjjiiiihhPhS1_S1__param_3];
	ld.param.u32 	%r7150, [_Z21render_braille_kernelPKhjjjiiiihhPhS1_S1__param_1];
	add.s32 	%r5896, %r786, %r7150;
	div.u32 	%r5897, %r5896, %r7751;
	max.s32 	%r5898, %r5897, 0;
	add.s32 	%r5899, %r7150, -1;
	min.s32 	%r797, %r5898, %r5899;
	shl.b32 	%r5900, %r797, 2;
	cvt.s64.s32 	%rd2759, %r5900;
	mul.lo.s32 	%r5901, %r790, %r7603;
	cvt.u64.u32 	%rd2760, %r5901;
	add.s64 	%rd2761, %rd2760, %rd2759;
	add.s64 	%rd2762, %rd101, %rd2761;
	ld.global.u8 	%rs1090, [%rd2762];
	ld.global.u8 	%rs1091, [%rd2762+1];
	ld.global.u8 	%rs1092, [%rd2762+2];
	cvt.u32.u16 	%r5902, %rs1092;
	st.local.u32 	[%rd2755+12], %r5902;
	cvt.u32.u16 	%r5903, %rs1091;
	add.s64 	%rd2766, %rd3, %rd2754;
	st.local.u32 	[%rd2766+12], %r5903;
	cvt.u32.u16 	%r5904, %rs1090;
	add.s64 	%rd2767, %rd4, %rd2754;
	st.local.u32 	[%rd2767+12], %r5904;
	cvt.rn.f64.u16 	%fd2599, %rs1092;
	mul.f64 	%fd2600, %fd2599, 0d3FD322D0E5604189;
	cvt.rn.f64.u16 	%fd2601, %rs1091;
	fma.rn.f64 	%fd2602, %fd2601, 0d3FE2C8B439581062, %fd2600;
	cvt.rn.f64.u16 	%fd2603, %rs1090;
	fma.rn.f64 	%fd2604, %fd2603, 0d3FBD2F1A9FBE76C9, %fd2602;
	cvt.rzi.u32.f64 	%r5905, %fd2604;
	st.local.u8 	[%rd2758+3], %r5905;
	add.s32 	%r8080, %r8089, 4;
	setp.eq.s32 	%p684, %r785, 4;
	@%p684 bra 	$L__BB0_392;
	ld.param.u32 	%r7604, [_Z21render_braille_kernelPKhjjjiiiihhPhS1_S1__param_3];
	mul.lo.s32 	%r5907, %r792, %r7604;
	cvt.u64.u32 	%rd2770, %r5907;
	add.s64 	%rd2771, %rd2770, %rd2759;
	add.s64 	%rd2772, %rd101, %rd2771;
	ld.global.u8 	%rs1093, [%rd2772];
	ld.global.u8 	%rs1094, [%rd2772+1];
	ld.global.u8 	%rs1095, [%rd2772+2];
	cvt.u32.u16 	%r5908, %rs1095;
	cvt.u64.u32 	%rd2773, %r8089;
	add.s64 	%rd2775, %rd2, %rd2754;
	st.local.u32 	[%rd2775+16], %r5908;
	cvt.u32.u16 	%r5909, %rs1094;
	st.local.u32 	[%rd2766+16], %r5909;
	cvt.u32.u16 	%r5910, %rs1093;
	st.local.u32 	[%rd2767+16], %r5910;
	cvt.rn.f64.u16 	%fd2605, %rs1095;
	mul.f64 	%fd2606, %fd2605, 0d3FD322D0E5604189;
	cvt.rn.f64.u16 	%fd2607, %rs1094;
	fma.rn.f64 	%fd2608, %fd2607, 0d3FE2C8B439581062, %fd2606;
	cvt.rn.f64.u16 	%fd2609, %rs1093;
	fma.rn.f64 	%fd2610, %fd2609, 0d3FBD2F1A9FBE76C9, %fd2608;
	cvt.rzi.u32.f64 	%r5911, %fd2610;
	add.s64 	%rd2778, %rd5, %rd2773;
	st.local.u8 	[%rd2778+4], %r5911;
	add.s32 	%r8080, %r8089, 5;
	setp.eq.s32 	%p685, %r785, 5;
	@%p685 bra 	$L__BB0_392;
	ld.param.u32 	%r7605, [_Z21render_braille_kernelPKhjjjiiiihhPhS1_S1__param_3];
	mul.lo.s32 	%r5913, %r795, %r7605;
	cvt.u64.u32 	%rd2780, %r5913;
	add.s64 	%rd2781, %rd2780, %rd2759;
	add.s64 	%rd2782, %rd101, %rd2781;
	ld.global.u8 	%rs1096, [%rd2782];
	ld.global.u8 	%rs1097, [%rd2782+1];
	ld.global.u8 	%rs1098, [%rd2782+2];
	cvt.u32.u16 	%r5914, %rs1098;
	mul.wide.u32 	%rd2784, %r8089, 4;
	add.s64 	%rd2785, %rd2, %rd2784;
	st.local.u32 	[%rd2785+20], %r5914;
	cvt.u32.u16 	%r5915, %rs1097;
	add.s64 	%rd2786, %rd3, %rd2784;
	st.local.u32 	[%rd2786+20], %r5915;
	cvt.u32.u16 	%r5916, %rs1096;
	add.s64 	%rd2787, %rd4, %rd2784;
	st.local.u32 	[%rd2787+20], %r5916;
	cvt.rn.f64.u16 	%fd2611, %rs1098;
	mul.f64 	%fd2612, %fd2611, 0d3FD322D0E5604189;
	cvt.rn.f64.u16 	%fd2613, %rs1097;
	fma.rn.f64 	%fd2614, %fd2613, 0d3FE2C8B439581062, %fd2612;
	cvt.rn.f64.u16 	%fd2615, %rs1096;
	fma.rn.f64 	%fd2616, %fd2615, 0d3FBD2F1A9FBE76C9, %fd2614;
	cvt.rzi.u32.f64 	%r5917, %fd2616;
	st.local.u8 	[%rd2778+5], %r5917;
	add.s32 	%r8080, %r8089, 6;
	setp.eq.s32 	%p686, %r785, 6;
	@%p686 bra 	$L__BB0_392;
	ld.param.u32 	%r7906, [_Z21render_braille_kernelPKhjjjiiiihhPhS1_S1__param_5];
	ld.param.u32 	%r7606, [_Z21render_braille_kernelPKhjjjiiiihhPhS1_S1__param_3];
	ld.param.u32 	%r7306, [_Z21render_braille_kernelPKhjjjiiiihhPhS1_S1__param_2];
	add.s32 	%r5918, %r794, %r7306;
	div.u32 	%r5919, %r5918, %r7906;
	max.s32 	%r5920, %r5919, 0;
	min.s32 	%r801, %r5920, %r789;
	mul.lo.s32 	%r5921, %r801, %r7606;
	cvt.u64.u32 	%rd2789, %r5921;
	cvt.s64.s32 	%rd2790, %r5875;
	add.s64 	%rd2791, %rd2789, %rd2790;
	add.s64 	%rd2792, %rd101, %rd2791;
	ld.global.u8 	%rs1099, [%rd2792];
	ld.global.u8 	%rs1100, [%rd2792+1];
	ld.global.u8 	%rs1101, [%rd2792+2];
	cvt.u32.u16 	%r5923, %rs1101;
	st.local.u32 	[%rd2785+24], %r5923;
	cvt.u32.u16 	%r5924, %rs1100;
	st.local.u32 	[%rd2786+24], %r5924;
	cvt.u32.u16 	%r5925, %rs1099;
	add.s64 	%rd103, %rd4, %rd2784;
	st.local.u32 	[%rd103+24], %r5925;
	cvt.rn.f64.u16 	%fd2617, %rs1101;
	mul.f64 	%fd2618, %fd2617, 0d3FD322D0E5604189;
	cvt.rn.f64.u16 	%fd2619, %rs1100;
	fma.rn.f64 	%fd2620, %fd2619, 0d3FE2C8B439581062, %fd2618;
	cvt.rn.f64.u16 	%fd2621, %rs1099;
	fma.rn.f64 	%fd2622, %fd2621, 0d3FBD2F1A9FBE76C9, %fd2620;
	cvt.rzi.u32.f64 	%r5926, %fd2622;
	st.local.u8 	[%rd2778+6], %r5926;
	add.s32 	%r8080, %r8089, 7;
	setp.eq.s32 	%p687, %r785, 7;
	@%p687 bra 	$L__BB0_392;
	ld.param.u32 	%r7607, [_Z21render_braille_kernelPKhjjjiiiihhPhS1_S1__param_3];
	cvt.s64.s32 	%rd2797, %r5900;
	mul.lo.s32 	%r5928, %r801, %r7607;
	cvt.u64.u32 	%rd2798, %r5928;
	add.s64 	%rd2799, %rd2798, %rd2797;
	add.s64 	%rd2800, %rd101, %rd2799;
	ld.global.u8 	%rs1102, [%rd2800];
	ld.global.u8 	%rs1103, [%rd2800+1];
	ld.global.u8 	%rs1104, [%rd2800+2];
	cvt.u32.u16 	%r5929, %rs1104;
	cvt.u64.u32 	%rd2801, %r8089;
	add.s64 	%rd2803, %rd2, %rd2784;
	st.local.u32 	[%rd2803+28], %r5929;
	cvt.u32.u16 	%r5930, %rs1103;
	st.local.u32 	[%rd2786+28], %r5930;
	cvt.u32.u16 	%r5931, %rs1102;
	st.local.u32 	[%rd103+28], %r5931;
	cvt.rn.f64.u16 	%fd2623, %rs1104;
	mul.f64 	%fd2624, %fd2623, 0d3FD322D0E5604189;
	cvt.rn.f64.u16 	%fd2625, %rs1103;
	fma.rn.f64 	%fd2626, %fd2625, 0d3FE2C8B439581062, %fd2624;
	cvt.rn.f64.u16 	%fd2627, %rs1102;
	fma.rn.f64 	%fd2628, %fd2627, 0d3FBD2F1A9FBE76C9, %fd2626;
	cvt.rzi.u32.f64 	%r5932, %fd2628;
	add.s64 	%rd2804, %rd5, %rd2801;
	st.local.u8 	[%rd2804+7], %r5932;
	add.s32 	%r8080, %r8089, 8;
$L__BB0_392:
	setp.gt.u32 	%p688, %r8080, 199;
	mov.u32 	%r8089, %r8080;
	@%p688 bra 	$L__BB0_412;
	ld.param.u8 	%rs1568, [_Z21render_braille_kernelPKhjjjiiiihhPhS1_S1__param_8];
	ld.param.u32 	%r7968, [_Z21render_braille_kernelPKhjjjiiiihhPhS1_S1__param_6];
	setp.gt.u16 	%p689, %rs1568, 89;
	setp.lt.u16 	%p690, %rs1568, 50;
	selp.b32 	%r5933, 3, 2, %p690;
	selp.b32 	%r5934, 1, %r5933, %p689;
	sub.s32 	%r5935, 1, %r5934;
	mov.u32 	%r5936, %ctaid.y;
	mov.u32 	%r5937, %ntid.y;
	mov.u32 	%r5938, %tid.y;
	mad.lo.s32 	%r5939, %r5936, %r5937, %r5938;
	add.s32 	%r5940, %r5935, %r5939;
	add.s32 	%r5942, %r5940, 4;
	setp.ge.s32 	%p691, %r5942, %r1758;
	mov.u32 	%r5943, %ctaid.x;
	mov.u32 	%r5944, %ntid.x;
	mov.u32 	%r5945, %tid.x;
	mad.lo.s32 	%r5946, %r5943, %r5944, %r5945;
	add.s32 	%r5947, %r5935, %r5946;
	add.s32 	%r5948, %r5947, 4;
	setp.lt.s32 	%p692, %r5948, 0;
	setp.ge.s32 	%p693, %r5948, %r7968;
	or.pred  	%p694, %p693, %p691;
	or.pred  	%p695, %p694, %p692;
	mov.u32 	%r8081, %r8080;
	@%p695 bra 	$L__BB0_402;
	ld.param.u8 	%rs1569, [_Z21render_braille_kernelPKhjjjiiiihhPhS1_S1__param_8];
	ld.param.u32 	%r7907, [_Z21render_braille_kernelPKhjjjiiiihhPhS1_S1__param_5];
	ld.param.u32 	%r7752, [_Z21render_braille_kernelPKhjjjiiiihhPhS1_S1__param_4];
	ld.param.u32 	%r7608, [_Z21render_braille_kernelPKhjjjiiiihhPhS1_S1__param_3];
	ld.param.u32 	%r7307, [_Z21render_braille_kernelPKhjjjiiiihhPhS1_S1__param_2];
	ld.param.u32 	%r7151, [_Z21render_braille_kernelPKhjjjiiiihhPhS1_S1__param_1];
	ld.param.u64 	%rd3568, [_Z21render_braille_kernelPKhjjjiiiihhPhS1_S1__param_0];
	setp.gt.u16 	%p696, %rs1569, 89;
	setp.lt.u16 	%p697, %rs1569, 50;
	selp.b32 	%r5950, 3, 2, %p697;
	selp.b32 	%r5951, 1, %r5950, %p696;
	sub.s32 	%r5952, 1, %r5951;
	add.s32 	%r5957, %r5952, %r5946;
	add.s32 	%r5958, %r5957, 4;
	sub.s32 	%r5959, 199, %r8080;
	min.u32 	%r5960, %r5959, 7;
	add.s32 	%r805, %r5960, 1;
	mul.lo.s32 	%r5961, %r5958, %r7151;
	shl.b32 	%r806, %r5961, 1;
	div.u32 	%r5962, %r806, %r7752;
	add.s32 	%r5967, %r5952, %r5939;
	add.s32 	%r5968, %r5967, 4;
	mul.lo.s32 	%r5969, %r5968, %r7307;
	shl.b32 	%r807, %r5969, 2;
	div.u32 	%r5970, %r807, %r7907;
	max.s32 	%r5971, %r5962, 0;
	add.s32 	%r5972, %r7151, -1;
	min.s32 	%r808, %r5971, %r5972;
	max.s32 	%r5973, %r5970, 0;
	add.s32 	%r809, %r7307, -1;
	min.s32 	%r810, %r5973, %r809;
	mul.lo.s32 	%r5974, %r810, %r7608;
	cvt.u64.u32 	%rd2805, %r5974;
	shl.b32 	%r5975, %r808, 2;
	cvt.s64.s32 	%rd2806, %r5975;
	add.s64 	%rd2807, %rd2805, %rd2806;
	cvta.to.global.u64 	%rd104, %rd3568;
	add.s64 	%rd2808, %rd104, %rd2807;
	ld.global.u8 	%rs1105, [%rd2808];
	ld.global.u8 	%rs1106, [%rd2808+1];
	ld.global.u8 	%rs1107, [%rd2808+2];
	cvt.u32.u16 	%r5976, %rs1107;
	cvt.u64.u32 	%rd2809, %r8080;
	mul.wide.u32 	%rd2810, %r8080, 4;
	add.s64 	%rd2811, %rd2, %rd2810;
	st.local.u32 	[%rd2811], %r5976;
	cvt.u32.u16 	%r5977, %rs1106;
	add.s64 	%rd2812, %rd3, %rd2810;
	st.local.u32 	[%rd2812], %r5977;
	cvt.u32.u16 	%r5978, %rs1105;
	add.s64 	%rd2813, %rd4, %rd2810;
	st.local.u32 	[%rd2813], %r5978;
	cvt.rn.f64.u16 	%fd2629, %rs1107;
	mul.f64 	%fd2630, %fd2629, 0d3FD322D0E5604189;
	cvt.rn.f64.u16 	%fd2631, %rs1106;
	fma.rn.f64 	%fd2632, %fd2631, 0d3FE2C8B439581062, %fd2630;
	cvt.rn.f64.u16 	%fd2633, %rs1105;
	fma.rn.f64 	%fd2634, %fd2633, 0d3FBD2F1A9FBE76C9, %fd2632;
	cvt.rzi.u32.f64 	%r5979, %fd2634;
	add.s64 	%rd2814, %rd5, %rd2809;
	st.local.u8 	[%rd2814], %r5979;
	setp.eq.s32 	%p698, %r8080, 199;
	mov.b32 	%r8081, 200;
	@%p698 bra 	$L__BB0_402;
	ld.param.u32 	%r7908, [_Z21render_braille_kernelPKhjjjiiiihhPhS1_S1__param_5];
	ld.param.u32 	%r7609, [_Z21render_braille_kernelPKhjjjiiiihhPhS1_S1__param_3];
	ld.param.u32 	%r7308, [_Z21render_braille_kernelPKhjjjiiiihhPhS1_S1__param_2];
	add.s32 	%r811, %r807, %r7308;
	div.u32 	%r5980, %r811, %r7908;
	max.s32 	%r5981, %r5980, 0;
	min.s32 	%r812, %r5981, %r809;
	mul.lo.s32 	%r5982, %r812, %r7609;
	cvt.u64.u32 	%rd2815, %r5982;
	add.s64 	%rd2817, %rd2815, %rd2806;
	add.s64 	%rd2818, %rd104, %rd2817;
	ld.global.u8 	%rs1108, [%rd2818];
	ld.global.u8 	%rs1109, [%rd2818+1];
	ld.global.u8 	%rs1110, [%rd2818+2];
	cvt.u32.u16 	%r5984, %rs1110;
	st.local.u32 	[%rd2811+4], %r5984;
	cvt.u32.u16 	%r5985, %rs1109;
	add.s64 	%rd2822, %rd3, %rd2810;
	st.local.u32 	[%rd2822+4], %r5985;
	cvt.u32.u16 	%r5986, %rs1108;
	add.s64 	%rd2823, %rd4, %rd2810;
	st.local.u32 	[%rd2823+4], %r5986;
	cvt.rn.f64.u16 	%fd2635, %rs1110;
	mul.f64 	%fd2636, %fd2635, 0d3FD322D0E5604189;
	cvt.rn.f64.u16 	%fd2637, %rs1109;
	fma.rn.f64 	%fd2638, %fd2637, 0d3FE2C8B439581062, %fd2636;
	cvt.rn.f64.u16 	%fd2639, %rs1108;
	fma.rn.f64 	%fd2640, %fd2639, 0d3FBD2F1A9FBE76C9, %fd2638;
	cvt.rzi.u32.f64 	%r5987, %fd2640;
	st.local.u8 	[%rd2814+1], %r5987;
	add.s32 	%r8081, %r8080, 2;
	setp.eq.s32 	%p699, %r805, 2;
	@%p699 bra 	$L__BB0_402;
	ld.param.u32 	%r7909, [_Z21render_braille_kernelPKhjjjiiiihhPhS1_S1__param_5];
	ld.param.u32 	%r7610, [_Z21render_braille_kernelPKhjjjiiiihhPhS1_S1__param_3];
	ld.param.u32 	%r7309, [_Z21render_braille_kernelPKhjjjiiiihhPhS1_S1__param_2];
	add.s32 	%r814, %r811, %r7309;
	div.u32 	%r5988, %r814, %r7909;
	max.s32 	%r5989, %r5988, 0;
	min.s32 	%r815, %r5989, %r809;
	mul.lo.s32 	%r5990, %r815, %r7610;
	cvt.u64.u32 	%rd2825, %r5990;
	cvt.s64.s32 	%rd2826, %r5975;
	add.s64 	%rd2827, %rd2825, %rd2826;
	add.s64 	%rd2828, %rd104, %rd2827;
	ld.global.u8 	%rs1111, [%rd2828];
	ld.global.u8 	%rs1112, [%rd2828+1];
	ld.global.u8 	%rs1113, [%rd2828+2];
	cvt.u32.u16 	%r5992, %rs1113;
	cvt.u64.u32 	%rd2829, %r8080;
	mul.wide.u32 	%rd2830, %r8080, 4;
	add.s64 	%rd2831, %rd2, %rd2830;
	st.local.u32 	[%rd2831+8], %r5992;
	cvt.u32.u16 	%r5993, %rs1112;
	add.s64 	%rd2832, %rd3, %rd2830;
	st.local.u32 	[%rd2832+8], %r5993;
	cvt.u32.u16 	%r5994, %rs1111;
	add.s64 	%rd2833, %rd4, %rd2830;
	st.local.u32 	[%rd2833+8], %r5994;
	cvt.rn.f64.u16 	%fd2641, %rs1113;
	mul.f64 	%fd2642, %fd2641, 0d3FD322D0E5604189;
	cvt.rn.f64.u16 	%fd2643, %rs1112;
	fma.rn.f64 	%fd2644, %fd2643, 0d3FE2C8B439581062, %fd2642;
	cvt.rn.f64.u16 	%fd2645, %rs1111;
	fma.rn.f64 	%fd2646, %fd2645, 0d3FBD2F1A9FBE76C9, %fd2644;
	cvt.rzi.u32.f64 	%r5995, %fd2646;
	add.s64 	%rd2834, %rd5, %rd2829;
	st.local.u8 	[%rd2834+2], %r5995;
	add.s32 	%r8081, %r8080, 3;
	setp.eq.s32 	%p700, %r805, 3;
	@%p700 bra 	$L__BB0_402;
	ld.param.u32 	%r7753, [_Z21render_braille_kernelPKhjjjiiiihhPhS1_S1__param_4];
	ld.param.u32 	%r7611, [_Z21render_braille_kernelPKhjjjiiiihhPhS1_S1__param_3];
	ld.param.u32 	%r7152, [_Z21render_braille_kernelPKhjjjiiiihhPhS1_S1__param_1];
	add.s32 	%r5996, %r806, %r7152;
	div.u32 	%r5997, %r5996, %r7753;
	max.s32 	%r5998, %r5997, 0;
	add.s32 	%r5999, %r7152, -1;
	min.s32 	%r817, %r5998, %r5999;
	shl.b32 	%r6000, %r817, 2;
	cvt.s64.s32 	%rd2835, %r6000;
	mul.lo.s32 	%r6001, %r810, %r7611;
	cvt.u64.u32 	%rd2836, %r6001;
	add.s64 	%rd2837, %rd2836, %rd2835;
	add.s64 	%rd2838, %rd104, %rd2837;
	ld.global.u8 	%rs1114, [%rd2838];
	ld.global.u8 	%rs1115, [%rd2838+1];
	ld.global.u8 	%rs1116, [%rd2838+2];
	cvt.u32.u16 	%r6002, %rs1116;
	st.local.u32 	[%rd2831+12], %r6002;
	cvt.u32.u16 	%r6003, %rs1115;
	add.s64 	%rd2842, %rd3, %rd2830;
	st.local.u32 	[%rd2842+12], %r6003;
	cvt.u32.u16 	%r6004, %rs1114;
	add.s64 	%rd2843, %rd4, %rd2830;
	st.local.u32 	[%rd2843+12], %r6004;
	cvt.rn.f64.u16 	%fd2647, %rs1116;
	mul.f64 	%fd2648, %fd2647, 0d3FD322D0E5604189;
	cvt.rn.f64.u16 	%fd2649, %rs1115;
	fma.rn.f64 	%fd2650, %fd2649, 0d3FE2C8B439581062, %fd2648;
	cvt.rn.f64.u16 	%fd2651, %rs1114;
	fma.rn.f64 	%fd2652, %fd2651, 0d3FBD2F1A9FBE76C9, %fd2650;
	cvt.rzi.u32.f64 	%r6005, %fd2652;
	st.local.u8 	[%rd2834+3], %r6005;
	add.s32 	%r8081, %r8080, 4;
	setp.eq.s32 	%p701, %r805, 4;
	@%p701 bra 	$L__BB0_402;
	ld.param.u32 	%r7612, [_Z21render_braille_kernelPKhjjjiiiihhPhS1_S1__param_3];
	mul.lo.s32 	%r6007, %r812, %r7612;
	cvt.u64.u32 	%rd2846, %r6007;
	add.s64 	%rd2847, %rd2846, %rd2835;
	add.s64 	%rd2848, %rd104, %rd2847;
	ld.global.u8 	%rs1117, [%rd2848];
	ld.global.u8 	%rs1118, [%rd2848+1];
	ld.global.u8 	%rs1119, [%rd2848+2];
	cvt.u32.u16 	%r6008, %rs1119;
	cvt.u64.u32 	%rd2849, %r8080;
	add.s64 	%rd2851, %rd2, %rd2830;
	st.local.u32 	[%rd2851+16], %r6008;
	cvt.u32.u16 	%r6009, %rs1118;
	st.local.u32 	[%rd2842+16], %r6009;
	cvt.u32.u16 	%r6010, %rs1117;
	st.local.u32 	[%rd2843+16], %r6010;
	cvt.rn.f64.u16 	%fd2653, %rs1119;
	mul.f64 	%fd2654, %fd2653, 0d3FD322D0E5604189;
	cvt.rn.f64.u16 	%fd2655, %rs1118;
	fma.rn.f64 	%fd2656, %fd2655, 0d3FE2C8B439581062, %fd2654;
	cvt.rn.f64.u16 	%fd2657, %rs1117;
	fma.rn.f64 	%fd2658, %fd2657, 0d3FBD2F1A9FBE76C9, %fd2656;
	cvt.rzi.u32.f64 	%r6011, %fd2658;
	add.s64 	%rd2854, %rd5, %rd2849;
	st.local.u8 	[%rd2854+4], %r6011;
	add.s32 	%r8081, %r8080, 5;
	setp.eq.s32 	%p702, %r805, 5;
	@%p702 bra 	$L__BB0_402;
	ld.param.u32 	%r7613, [_Z21render_braille_kernelPKhjjjiiiihhPhS1_S1__param_3];
	mul.lo.s32 	%r6013, %r815, %r7613;
	cvt.u64.u32 	%rd2856, %r6013;
	add.s64 	%rd2857, %rd2856, %rd2835;
	add.s64 	%rd2858, %rd104, %rd2857;
	ld.global.u8 	%rs1120, [%rd2858];
	ld.global.u8 	%rs1121, [%rd2858+1];
	ld.global.u8 	%rs1122, [%rd2858+2];
	cvt.u32.u16 	%r6014, %rs1122;
	mul.wide.u32 	%rd2860, %r8080, 4;
	add.s64 	%rd2861, %rd2, %rd2860;
	st.local.u32 	[%rd2861+20], %r6014;
	cvt.u32.u16 	%r6015, %rs1121;
	add.s64 	%rd2862, %rd3, %rd2860;
	st.local.u32 	[%rd2862+20], %r6015;
	cvt.u32.u16 	%r6016, %rs1120;
	add.s64 	%rd2863, %rd4, %rd2860;
	st.local.u32 	[%rd2863+20], %r6016;
	cvt.rn.f64.u16 	%fd2659, %rs1122;
	mul.f64 	%fd2660, %fd2659, 0d3FD322D0E5604189;
	cvt.rn.f64.u16 	%fd2661, %rs1121;
	fma.rn.f64 	%fd2662, %fd2661, 0d3FE2C8B439581062, %fd2660;
	cvt.rn.f64.u16 	%fd2663, %rs1120;
	fma.rn.f64 	%fd2664, %fd2663, 0d3FBD2F1A9FBE76C9, %fd2662;
	cvt.rzi.u32.f64 	%r6017, %fd2664;
	st.local.u8 	[%rd2854+5], %r6017;
	add.s32 	%r8081, %r8080, 6;
	setp.eq.s32 	%p703, %r805, 6;
	@%p703 bra 	$L__BB0_402;
	ld.param.u32 	%r7910, [_Z21render_braille_kernelPKhjjjiiiihhPhS1_S1__param_5];
	ld.param.u32 	%r7614, [_Z21render_braille_kernelPKhjjjiiiihhPhS1_S1__param_3];
	ld.param.u32 	%r7310, [_Z21render_braille_kernelPKhjjjiiiihhPhS1_S1__param_2];
	add.s32 	%r6018, %r814, %r7310;
	div.u32 	%r6019, %r6018, %r7910;
	max.s32 	%r6020, %r6019, 0;
	min.s32 	%r821, %r6020, %r809;
	mul.lo.s32 	%r6021, %r821, %r7614;
	cvt.u64.u32 	%rd2865, %r6021;
	cvt.s64.s32 	%rd2866, %r5975;
	add.s64 	%rd2867, %rd2865, %rd2866;
	add.s64 	%rd2868, %rd104, %rd2867;
	ld.global.u8 	%rs1123, [%rd2868];
	ld.global.u8 	%rs1124, [%rd2868+1];
	ld.global.u8 	%rs1125, [%rd2868+2];
	cvt.u32.u16 	%r6023, %rs1125;
	st.local.u32 	[%rd2861+24], %r6023;
	cvt.u32.u16 	%r6024, %rs1124;
	add.s64 	%rd106, %rd3, %rd2860;
	st.local.u32 	[%rd106+24], %r6024;
	cvt.u32.u16 	%r6025, %rs1123;
	add.s64 	%rd2871, %rd4, %rd2860;
	st.local.u32 	[%rd2871+24], %r6025;
	cvt.rn.f64.u16 	%fd2665, %rs1125;
	mul.f64 	%fd2666, %fd2665, 0d3FD322D0E5604189;
	cvt.rn.f64.u16 	%fd2667, %rs1124;
	fma.rn.f64 	%fd2668, %fd2667, 0d3FE2C8B439581062, %fd2666;
	cvt.rn.f64.u16 	%fd2669, %rs1123;
	fma.rn.f64 	%fd2670, %fd2669, 0d3FBD2F1A9FBE76C9, %fd2668;
	cvt.rzi.u32.f64 	%r6026, %fd2670;
	st.local.u8 	[%rd2854+6], %r6026;
	add.s32 	%r8081, %r8080, 7;
	setp.eq.s32 	%p704, %r805, 7;
	@%p704 bra 	$L__BB0_402;
	ld.param.u32 	%r7615, [_Z21render_braille_kernelPKhjjjiiiihhPhS1_S1__param_3];
	cvt.s64.s32 	%rd2873, %r6000;
	mul.lo.s32 	%r6028, %r821, %r7615;
	cvt.u64.u32 	%rd2874, %r6028;
	add.s64 	%rd2875, %rd2874, %rd2873;
	add.s64 	%rd2876, %rd104, %rd2875;
	ld.global.u8 	%rs1126, [%rd2876];
	ld.global.u8 	%rs1127, [%rd2876+1];
	ld.global.u8 	%rs1128, [%rd2876+2];
	cvt.u32.u16 	%r6029, %rs1128;
	st.local.u32 	[%rd2861+28], %r6029;
	cvt.u32.u16 	%r6030, %rs1127;
	st.local.u32 	[%rd106+28], %r6030;
	cvt.u32.u16 	%r6031, %rs1126;
	cvt.u64.u32 	%rd2877, %r8080;
	st.local.u32 	[%rd2871+28], %r6031;
	cvt.rn.f64.u16 	%fd2671, %rs1128;
	mul.f64 	%fd2672, %fd2671, 0d3FD322D0E5604189;
	cvt.rn.f64.u16 	%fd2673, %rs1127;
	fma.rn.f64 	%fd2674, %fd2673, 0d3FE2C8B439581062, %fd2672;
	cvt.rn.f64.u16 	%fd2675, %rs1126;
	fma.rn.f64 	%fd2676, %fd2675, 0d3FBD2F1A9FBE76C9, %fd2674;
	cvt.rzi.u32.f64 	%r6032, %fd2676;
	add.s64 	%rd2880, %rd5, %rd2877;
	st.local.u8 	[%rd2880+7], %r6032;
	add.s32 	%r8081, %r8080, 8;
$L__BB0_402:
	ld.param.u8 	%rs1570, [_Z21render_braille_kernelPKhjjjiiiihhPhS1_S1__param_8];
	setp.gt.u16 	%p705, %rs1570, 89;
	setp.lt.u16 	%p706, %rs1570, 50;
	selp.b32 	%r6033, 3, 2, %p706;
	selp.b32 	%r825, 1, %r6033, %p705;
	sub.s32 	%r6034, 5, %r825;
	setp.ge.u32 	%p707, %r6034, %r825;
	setp.gt.u32 	%p708, %r8081, 199;
	or.pred  	%p709, %p707, %p708;
	mov.u32 	%r8089, %r8081;
	@%p709 bra 	$L__BB0_412;
	ld.param.u32 	%r7969, [_Z21render_braille_kernelPKhjjjiiiihhPhS1_S1__param_6];
	mov.u32 	%r6036, %ctaid.y;
	mov.u32 	%r6037, %ntid.y;
	mov.u32 	%r6038, %tid.y;
	mad.lo.s32 	%r6039, %r6036, %r6037, %r6038;
	sub.s32 	%r6040, %r6039, %r825;
	add.s32 	%r6042, %r6040, 5;
	setp.ge.s32 	%p710, %r6042, %r1758;
	mov.u32 	%r6043, %ctaid.x;
	mov.u32 	%r6044, %ntid.x;
	mov.u32 	%r6045, %tid.x;
	mad.lo.s32 	%r6046, %r6043, %r6044, %r6045;
	sub.s32 	%r6047, %r6046, %r825;
	add.s32 	%r6048, %r6047, 6;
	setp.lt.s32 	%p711, %r6048, 0;
	setp.ge.s32 	%p712, %r6048, %r7969;
	or.pred  	%p713, %p712, %p710;
	or.pred  	%p714, %p713, %p711;
	mov.u32 	%r8089, %r8081;
	@%p714 bra 	$L__BB0_412;
	ld.param.u8 	%rs1571, [_Z21render_braille_kernelPKhjjjiiiihhPhS1_S1__param_8];
	ld.param.u32 	%r7911, [_Z21render_braille_kernelPKhjjjiiiihhPhS1_S1__param_5];
	ld.param.u32 	%r7754, [_Z21render_braille_kernelPKhjjjiiiihhPhS1_S1__param_4];
	ld.param.u32 	%r7616, [_Z21render_braille_kernelPKhjjjiiiihhPhS1_S1__param_3];
	ld.param.u32 	%r7311, [_Z21render_braille_kernelPKhjjjiiiihhPhS1_S1__param_2];
	ld.param.u32 	%r7153, [_Z21render_braille_kernelPKhjjjiiiihhPhS1_S1__param_1];
	ld.param.u64 	%rd3569, [_Z21render_braille_kernelPKhjjjiiiihhPhS1_S1__param_0];
	setp.gt.u16 	%p715, %rs1571, 89;
	setp.lt.u16 	%p716, %rs1571, 50;
	selp.b32 	%r6054, 3, 2, %p716;
	selp.b32 	%r6055, 1, %r6054, %p715;
	sub.s32 	%r6056, %r6046, %r6055;
	add.s32 	%r6057, %r6056, 6;
	sub.s32 	%r6058, 199, %r8081;
	min.u32 	%r6059, %r6058, 7;
	add.s32 	%r826, %r6059, 1;
	mul.lo.s32 	%r6060, %r6057, %r7153;
	shl.b32 	%r6061, %r6060, 1;
	div.u32 	%r6062, %r6061, %r7754;
	sub.s32 	%r6067, %r6039, %r6055;
	add.s32 	%r6068, %r6067, 5;
	mul.lo.s32 	%r6069, %r6068, %r7311;
	shl.b32 	%r827, %r6069, 2;
	div.u32 	%r6070, %r827, %r7911;
	max.s32 	%r6071, %r6062, 0;
	add.s32 	%r6072, %r7153, -1;
	min.s32 	%r828, %r6071, %r6072;
	max.s32 	%r6073, %r6070, 0;
	add.s32 	%r829, %r7311, -1;
	min.s32 	%r830, %r6073, %r829;
	mul.lo.s32 	%r6074, %r830, %r7616;
	cvt.u64.u32 	%rd2881, %r6074;
	shl.b32 	%r6075, %r828, 2;
	cvt.s64.s32 	%rd2882, %r6075;
	add.s64 	%rd2883, %rd2881, %rd2882;
	cvta.to.global.u64 	%rd107, %rd3569;
	add.s64 	%rd2884, %rd107, %rd2883;
	ld.global.u8 	%rs1129, [%rd2884];
	ld.global.u8 	%rs1130, [%rd2884+1];
	ld.global.u8 	%rs1131, [%rd2884+2];
	cvt.u32.u16 	%r6076, %rs1131;
	cvt.u64.u32 	%rd2885, %r8081;
	mul.wide.u32 	%rd2886, %r8081, 4;
	add.s64 	%rd2887, %rd2, %rd2886;
	st.local.u32 	[%rd2887], %r6076;
	cvt.u32.u16 	%r6077, %rs1130;
	add.s64 	%rd2888, %rd3, %rd2886;
	st.local.u32 	[%rd2888], %r6077;
	cvt.u32.u16 	%r6078, %rs1129;
	add.s64 	%rd2889, %rd4, %rd2886;
	st.local.u32 	[%rd2889], %r6078;
	cvt.rn.f64.u16 	%fd2677, %rs1131;
	mul.f64 	%fd2678, %fd2677, 0d3FD322D0E5604189;
	cvt.rn.f64.u16 	%fd2679, %rs1130;
	fma.rn.f64 	%fd2680, %fd2679, 0d3FE2C8B439581062, %fd2678;
	cvt.rn.f64.u16 	%fd2681, %rs1129;
	fma.rn.f64 	%fd2682, %fd2681, 0d3FBD2F1A9FBE76C9, %fd2680;
	cvt.rzi.u32.f64 	%r6079, %fd2682;
	add.s64 	%rd2890, %rd5, %rd2885;
	st.local.u8 	[%rd2890], %r6079;
	setp.eq.s32 	%p717, %r8081, 199;
	mov.b32 	%r8089, 200;
	@%p717 bra 	$L__BB0_412;
	ld.param.u32 	%r7912, [_Z21render_braille_kernelPKhjjjiiiihhPhS1_S1__param_5];
	ld.param.u32 	%r7617, [_Z21render_braille_kernelPKhjjjiiiihhPhS1_S1__param_3];
	ld.param.u32 	%r7312, [_Z21render_braille_kernelPKhjjjiiiihhPhS1_S1__param_2];
	add.s32 	%r831, %r827, %r7312;
	div.u32 	%r6080, %r831, %r7912;
	max.s32 	%r6081, %r6080, 0;
	min.s32 	%r832, %r6081, %r829;
	mul.lo.s32 	%r6082, %r832, %r7617;
	cvt.u64.u32 	%rd2891, %r6082;
	add.s64 	%rd2893, %rd2891, %rd2882;
	add.s64 	%rd2894, %rd107, %rd2893;
	ld.global.u8 	%rs1132, [%rd2894];
	ld.global.u8 	%rs1133, [%rd2894+1];
	ld.global.u8 	%rs1134, [%rd2894+2];
	cvt.u32.u16 	%r6084, %rs1134;
	st.local.u32 	[%rd2887+4], %r6084;
	cvt.u32.u16 	%r6085, %rs1133;
	add.s64 	%rd2898, %rd3, %rd2886;
	st.local.u32 	[%rd2898+4], %r6085;
	cvt.u32.u16 	%r6086, %rs1132;
	add.s64 	%rd2899, %rd4, %rd2886;
	st.local.u32 	[%rd2899+4], %r6086;
	cvt.rn.f64.u16 	%fd2683, %rs1134;
	mul.f64 	%fd2684, %fd2683, 0d3FD322D0E5604189;
	cvt.rn.f64.u16 	%fd2685, %rs1133;
	fma.rn.f64 	%fd2686, %fd2685, 0d3FE2C8B439581062, %fd2684;
	cvt.rn.f64.u16 	%fd2687, %rs1132;
	fma.rn.f64 	%fd2688, %fd2687, 0d3FBD2F1A9FBE76C9, %fd2686;
	cvt.rzi.u32.f64 	%r6087, %fd2688;
	st.local.u8 	[%rd2890+1], %r6087;
	add.s32 	%r8089, %r8081, 2;
	setp.eq.s32 	%p718, %r826, 2;
	@%p718 bra 	$L__BB0_412;
	ld.param.u32 	%r7913, [_Z21render_braille_kernelPKhjjjiiiihhPhS1_S1__param_5];
	ld.param.u32 	%r7618, [_Z21render_braille_kernelPKhjjjiiiihhPhS1_S1__param_3];
	ld.param.u32 	%r7313, [_Z21render_braille_kernelPKhjjjiiiihhPhS1_S1__param_2];
	add.s32 	%r834, %r831, %r7313;
	div.u32 	%r6088, %r834, %r7913;
	max.s32 	%r6089, %r6088, 0;
	min.s32 	%r835, %r6089, %r829;
	mul.lo.s32 	%r6090, %r835, %r7618;
	cvt.u64.u32 	%rd2901, %r6090;
	add.s64 	%rd2903, %rd2901, %rd2882;
	add.s64 	%rd2904, %rd107, %rd2903;
	ld.global.u8 	%rs1135, [%rd2904];
	ld.global.u8 	%rs1136, [%rd2904+1];
	ld.global.u8 	%rs1137, [%rd2904+2];
	cvt.u32.u16 	%r6092, %rs1137;
	cvt.u64.u32 	%rd2905, %r8081;
	mul.wide.u32 	%rd2906, %r8081, 4;
	add.s64 	%rd2907, %rd2, %rd2906;
	st.local.u32 	[%rd2907+8], %r6092;
	cvt.u32.u16 	%r6093, %rs1136;
	add.s64 	%rd2908, %rd3, %rd2906;
	st.local.u32 	[%rd2908+8], %r6093;
	cvt.u32.u16 	%r6094, %rs1135;
	add.s64 	%rd2909, %rd4, %rd2906;
	st.local.u32 	[%rd2909+8], %r6094;
	cvt.rn.f64.u16 	%fd2689, %rs1137;
	mul.f64 	%fd2690, %fd2689, 0d3FD322D0E5604189;
	cvt.rn.f64.u16 	%fd2691, %rs1136;
	fma.rn.f64 	%fd2692, %fd2691, 0d3FE2C8B439581062, %fd2690;
	cvt.rn.f64.u16 	%fd2693, %rs1135;
	fma.rn.f64 	%fd2694, %fd2693, 0d3FBD2F1A9FBE76C9, %fd2692;
	cvt.rzi.u32.f64 	%r6095, %fd2694;
	add.s64 	%rd2910, %rd5, %rd2905;
	st.local.u8 	[%rd2910+2], %r6095;
	add.s32 	%r8089, %r8081, 3;
	setp.eq.s32 	%p719, %r826, 3;
	@%p719 bra 	$L__BB0_412;
	ld.param.u8 	%rs1572, [_Z21render_braille_kernelPKhjjjiiiihhPhS1_S1__param_8];
	ld.param.u32 	%r7755, [_Z21render_braille_kernelPKhjjjiiiihhPhS1_S1__param_4];
	ld.param.u32 	%r7619, [_Z21render_braille_kernelPKhjjjiiiihhPhS1_S1__param_3];
	ld.param.u32 	%r7154, [_Z21render_braille_kernelPKhjjjiiiihhPhS1_S1__param_1];
	mov.u32 	%r6096, %ctaid.x;
	mov.u32 	%r6097, %ntid.x;
	mov.u32 	%r6098, %tid.x;
	mad.lo.s32 	%r6099, %r6096, %r6097, %r6098;
	setp.gt.u16 	%p720, %rs1572, 89;
	setp.lt.u16 	%p721, %rs1572, 50;
	selp.b32 	%r6100, 3, 2, %p721;
	selp.b32 	%r6101, 1, %r6100, %p720;
	sub.s32 	%r6102, %r6099, %r6101;
	add.s32 	%r6103, %r6102, 6;
	mul.lo.s32 	%r6104, %r6103, %r7154;
	shl.b32 	%r6105, %r6104, 1;
	add.s32 	%r6106, %r6105, %r7154;
	div.u32 	%r6107, %r6106, %r7755;
	max.s32 	%r6108, %r6107, 0;
	add.s32 	%r6109, %r7154, -1;
	min.s32 	%r837, %r6108, %r6109;
	shl.b32 	%r6110, %r837, 2;
	cvt.s64.s32 	%rd2911, %r6110;
	mul.lo.s32 	%r6111, %r830, %r7619;
	cvt.u64.u32 	%rd2912, %r6111;
	add.s64 	%rd2913, %rd2912, %rd2911;
	add.s64 	%rd2914, %rd107, %rd2913;
	ld.global.u8 	%rs1138, [%rd2914];
	ld.global.u8 	%rs1139, [%rd2914+1];
	ld.global.u8 	%rs1140, [%rd2914+2];
	cvt.u32.u16 	%r6112, %rs1140;
	st.local.u32 	[%rd2907+12], %r6112;
	cvt.u32.u16 	%r6113, %rs1139;
	add.s64 	%rd2918, %rd3, %rd2906;
	st.local.u32 	[%rd2918+12], %r6113;
	cvt.u32.u16 	%r6114, %rs1138;
	add.s64 	%rd2919, %rd4, %rd2906;
	st.local.u32 	[%rd2919+12], %r6114;
	cvt.rn.f64.u16 	%fd2695, %rs1140;
	mul.f64 	%fd2696, %fd2695, 0d3FD322D0E5604189;
	cvt.rn.f64.u16 	%fd2697, %rs1139;
	fma.rn.f64 	%fd2698, %fd2697, 0d3FE2C8B439581062, %fd2696;
	cvt.rn.f64.u16 	%fd2699, %rs1138;
	fma.rn.f64 	%fd2700, %fd2699, 0d3FBD2F1A9FBE76C9, %fd2698;
	cvt.rzi.u32.f64 	%r6115, %fd2700;
	st.local.u8 	[%rd2910+3], %r6115;
	add.s32 	%r8089, %r8081, 4;
	setp.eq.s32 	%p722, %r826, 4;
	@%p722 bra 	$L__BB0_412;
	ld.param.u32 	%r7620, [_Z21render_braille_kernelPKhjjjiiiihhPhS1_S1__param_3];
	mul.lo.s32 	%r6117, %r832, %r7620;
	cvt.u64.u32 	%rd2922, %r6117;
	add.s64 	%rd2923, %rd2922, %rd2911;
	add.s64 	%rd2924, %rd107, %rd2923;
	ld.global.u8 	%rs1141, [%rd2924];
	ld.global.u8 	%rs1142, [%rd2924+1];
	ld.global.u8 	%rs1143, [%rd2924+2];
	cvt.u32.u16 	%r6118, %rs1143;
	cvt.u64.u32 	%rd2925, %r8081;
	add.s64 	%rd2927, %rd2, %rd2906;
	st.local.u32 	[%rd2927+16], %r6118;
	cvt.u32.u16 	%r6119, %rs1142;
	st.local.u32 	[%rd2918+16], %r6119;
	cvt.u32.u16 	%r6120, %rs1141;
	st.local.u32 	[%rd2919+16], %r6120;
	cvt.rn.f64.u16 	%fd2701, %rs1143;
	mul.f64 	%fd2702, %fd2701, 0d3FD322D0E5604189;
	cvt.rn.f64.u16 	%fd2703, %rs1142;
	fma.rn.f64 	%fd2704, %fd2703, 0d3FE2C8B439581062, %fd2702;
	cvt.rn.f64.u16 	%fd2705, %rs1141;
	fma.rn.f64 	%fd2706, %fd2705, 0d3FBD2F1A9FBE76C9, %fd2704;
	cvt.rzi.u32.f64 	%r6121, %fd2706;
	add.s64 	%rd2930, %rd5, %rd2925;
	st.local.u8 	[%rd2930+4], %r6121;
	add.s32 	%r8089, %r8081, 5;
	setp.eq.s32 	%p723, %r826, 5;
	@%p723 bra 	$L__BB0_412;
	ld.param.u32 	%r7621, [_Z21render_braille_kernelPKhjjjiiiihhPhS1_S1__param_3];
	mul.lo.s32 	%r6123, %r835, %r7621;
	cvt.u64.u32 	%rd2932, %r6123;
	add.s64 	%rd2933, %rd2932, %rd2911;
	add.s64 	%rd2934, %rd107, %rd2933;
	ld.global.u8 	%rs1144, [%rd2934];
	ld.global.u8 	%rs1145, [%rd2934+1];
	ld.global.u8 	%rs1146, [%rd2934+2];
	cvt.u32.u16 	%r6124, %rs1146;
	mul.wide.u32 	%rd2936, %r8081, 4;
	add.s64 	%rd2937, %rd2, %rd2936;
	st.local.u32 	[%rd2937+20], %r6124;
	cvt.u32.u16 	%r6125, %rs1145;
	add.s64 	%rd2938, %rd3, %rd2936;
	st.local.u32 	[%rd2938+20], %r6125;
	cvt.u32.u16 	%r6126, %rs1144;
	add.s64 	%rd2939, %rd4, %rd2936;
	st.local.u32 	[%rd2939+20], %r6126;
	cvt.rn.f64.u16 	%fd2707, %rs1146;
	mul.f64 	%fd2708, %fd2707, 0d3FD322D0E5604189;
	cvt.rn.f64.u16 	%fd2709, %rs1145;
	fma.rn.f64 	%fd2710, %fd2709, 0d3FE2C8B439581062, %fd2708;
	cvt.rn.f64.u16 	%fd2711, %rs1144;
	fma.rn.f64 	%fd2712, %fd2711, 0d3FBD2F1A9FBE76C9, %fd2710;
	cvt.rzi.u32.f64 	%r6127, %fd2712;
	st.local.u8 	[%rd2930+5], %r6127;
	add.s32 	%r8089, %r8081, 6;
	setp.eq.s32 	%p724, %r826, 6;
	@%p724 bra 	$L__BB0_412;
	ld.param.u32 	%r7914, [_Z21render_braille_kernelPKhjjjiiiihhPhS1_S1__param_5];
	ld.param.u32 	%r7622, [_Z21render_braille_kernelPKhjjjiiiihhPhS1_S1__param_3];
	ld.param.u32 	%r7314, [_Z21render_braille_kernelPKhjjjiiiihhPhS1_S1__param_2];
	add.s32 	%r6128, %r834, %r7314;
	div.u32 	%r6129, %r6128, %r7914;
	max.s32 	%r6130, %r6129, 0;
	min.s32 	%r841, %r6130, %r829;
	mul.lo.s32 	%r6131, %r841, %r7622;
	cvt.u64.u32 	%rd2941, %r6131;
	cvt.s64.s32 	%rd2942, %r6075;
	add.s64 	%rd2943, %rd2941, %rd2942;
	add.s64 	%rd2944, %rd107, %rd2943;
	ld.global.u8 	%rs1147, [%rd2944];
	ld.global.u8 	%rs1148, [%rd2944+1];
	ld.global.u8 	%rs1149, [%rd2944+2];
	cvt.u32.u16 	%r6133, %rs1149;
	st.local.u32 	[%rd2937+24], %r6133;
	cvt.u32.u16 	%r6134, %rs1148;
	st.local.u32 	[%rd2938+24], %r6134;
	cvt.u32.u16 	%r6135, %rs1147;
	add.s64 	%rd109, %rd4, %rd2936;
	st.local.u32 	[%rd109+24], %r6135;
	cvt.rn.f64.u16 	%fd2713, %rs1149;
	mul.f64 	%fd2714, %fd2713, 0d3FD322D0E5604189;
	cvt.rn.f64.u16 	%fd2715, %rs1148;
	fma.rn.f64 	%fd2716, %fd2715, 0d3FE2C8B439581062, %fd2714;
	cvt.rn.f64.u16 	%fd2717, %rs1147;
	fma.rn.f64 	%fd2718, %fd2717, 0d3FBD2F1A9FBE76C9, %fd2716;
	cvt.rzi.u32.f64 	%r6136, %fd2718;
	st.local.u8 	[%rd2930+6], %r6136;
	add.s32 	%r8089, %r8081, 7;
	setp.eq.s32 	%p725, %r826, 7;
	@%p725 bra 	$L__BB0_412;
	ld.param.u32 	%r7623, [_Z21render_braille_kernelPKhjjjiiiihhPhS1_S1__param_3];
	cvt.s64.s32 	%rd2949, %r6110;
	mul.lo.s32 	%r6138, %r841, %r7623;
	cvt.u64.u32 	%rd2950, %r6138;
	add.s64 	%rd2951, %rd2950, %rd2949;
	add.s64 	%rd2952, %rd107, %rd2951;
	ld.global.u8 	%rs1150, [%rd2952];
	ld.global.u8 	%rs1151, [%rd2952+1];
	ld.global.u8 	%rs1152, [%rd2952+2];
	cvt.u32.u16 	%r6139, %rs1152;
	st.local.u32 	[%rd2937+28], %r6139;
	cvt.u32.u16 	%r6140, %rs1151;
	cvt.u64.u32 	%rd2953, %r8081;
	add.s64 	%rd2955, %rd3, %rd2936;
	st.local.u32 	[%rd2955+28], %r6140;
	cvt.u32.u16 	%r6141, %rs1150;
	st.local.u32 	[%rd109+28], %r6141;
	cvt.rn.f64.u16 	%fd2719, %rs1152;
	mul.f64 	%fd2720, %fd2719, 0d3FD322D0E5604189;
	cvt.rn.f64.u16 	%fd2721, %rs1151;
	fma.rn.f64 	%fd2722, %fd2721, 0d3FE2C8B439581062, %fd2720;
	cvt.rn.f64.u16 	%fd2723, %rs1150;
	fma.rn.f64 	%fd2724, %fd2723, 0d3FBD2F1A9FBE76C9, %fd2722;
	cvt.rzi.u32.f64 	%r6142, %fd2724;
	add.s64 	%rd2956, %rd5, %rd2953;
	st.local.u8 	[%rd2956+7], %r6142;
	add.s32 	%r8089, %r8081, 8;
$L__BB0_412:
	ld.param.u8 	%rs1573, [_Z21render_braille_kernelPKhjjjiiiihhPhS1_S1__param_8];
	setp.gt.u16 	%p726, %rs1573, 89;
	setp.lt.u16 	%p727, %rs1573, 50;
	selp.b32 	%r6143, 3, 2, %p727;
	selp.b32 	%r6144, 1, %r6143, %p726;
	sub.s32 	%r6145, 5, %r6144;
	setp.ge.u32 	%p728, %r6145, %r6144;
	setp.gt.u32 	%p729, %r8089, 199;
	or.pred  	%p730, %p728, %p729;
	@%p730 bra 	$L__BB0_482;
	ld.param.u8 	%rs1574, [_Z21render_braille_kernelPKhjjjiiiihhPhS1_S1__param_8];
	setp.gt.u16 	%p731, %rs1574, 89;
	setp.lt.u16 	%p732, %rs1574, 50;
	selp.b32 	%r6147, 3, 2, %p732;
	selp.b32 	%r6148, 1, %r6147, %p731;
	mov.u32 	%r6149, %ctaid.y;
	mov.u32 	%r6150, %ntid.y;
	mov.u32 	%r6151, %tid.y;
	mad.lo.s32 	%r6152, %r6149, %r6150, %r6151;
	sub.s32 	%r6153, %r6152, %r6148;
	add.s32 	%r845, %r6153, 6;
	setp.ge.s32 	%p733, %r845, %r1758;
	or.pred  	%p734, %p2, %p733;
	mov.u32 	%r8083, %r8089;
	@%p734 bra 	$L__BB0_422;
	ld.param.u8 	%rs1575, [_Z21render_braille_kernelPKhjjjiiiihhPhS1_S1__param_8];
	ld.param.u32 	%r7915, [_Z21render_braille_kernelPKhjjjiiiihhPhS1_S1__param_5];
	ld.param.u32 	%r7756, [_Z21render_braille_kernelPKhjjjiiiihhPhS1_S1__param_4];
	ld.param.u32 	%r7624, [_Z21render_braille_kernelPKhjjjiiiihhPhS1_S1__param_3];
	ld.param.u32 	%r7315, [_Z21render_braille_kernelPKhjjjiiiihhPhS1_S1__param_2];
	ld.param.u32 	%r7155, [_Z21render_braille_kernelPKhjjjiiiihhPhS1_S1__param_1];
	ld.param.u64 	%rd3570, [_Z21render_braille_kernelPKhjjjiiiihhPhS1_S1__param_0];
	setp.gt.u16 	%p735, %rs1575, 89;
	setp.lt.u16 	%p736, %rs1575, 50;
	selp.b32 	%r6156, 3, 2, %p736;
	selp.b32 	%r6157, 1, %r6156, %p735;
	mov.u32 	%r6158, %ctaid.x;
	mov.u32 	%r6159, %ntid.x;
	mov.u32 	%r6160, %tid.x;
	mad.lo.s32 	%r6161, %r6158, %r6159, %r6160;
	sub.s32 	%r6162, %r6161, %r6157;
	sub.s32 	%r6163, 199, %r8089;
	min.u32 	%r6164, %r6163, 7;
	add.s32 	%r846, %r6164, 1;
	mul.lo.s32 	%r6165, %r6162, %r7155;
	shl.b32 	%r847, %r6165, 1;
	div.u32 	%r6166, %r847, %r7756;
	mul.lo.s32 	%r6167, %r845, %r7315;
	shl.b32 	%r6168, %r6167, 2;
	div.u32 	%r6169, %r6168, %r7915;
	max.s32 	%r6170, %r6166, 0;
	add.s32 	%r6171, %r7155, -1;
	min.s32 	%r848, %r6170, %r6171;
	max.s32 	%r6172, %r6169, 0;
	add.s32 	%r849, %r7315, -1;
	min.s32 	%r850, %r6172, %r849;
	mul.lo.s32 	%r6173, %r850, %r7624;
	cvt.u64.u32 	%rd2957, %r6173;
	shl.b32 	%r6174, %r848, 2;
	cvt.s64.s32 	%rd2958, %r6174;
	add.s64 	%rd2959, %rd2957, %rd2958;
	cvta.to.global.u64 	%rd110, %rd3570;
	add.s64 	%rd2960, %rd110, %rd2959;
	ld.global.u8 	%rs1153, [%rd2960];
	ld.global.u8 	%rs1154, [%rd2960+1];
	ld.global.u8 	%rs1155, [%rd2960+2];
	cvt.u32.u16 	%r6175, %rs1155;
	cvt.u64.u32 	%rd2961, %r8089;
	mul.wide.u32 	%rd2962, %r8089, 4;
	add.s64 	%rd2963, %rd2, %rd2962;
	st.local.u32 	[%rd2963], %r6175;
	cvt.u32.u16 	%r6176, %rs1154;
	add.s64 	%rd2964, %rd3, %rd2962;
	st.local.u32 	[%rd2964], %r6176;
	cvt.u32.u16 	%r6177, %rs1153;
	add.s64 	%rd2965, %rd4, %rd2962;
	st.local.u32 	[%rd2965], %r6177;
	cvt.rn.f64.u16 	%fd2725, %rs1155;
	mul.f64 	%fd2726, %fd2725, 0d3FD322D0E5604189;
	cvt.rn.f64.u16 	%fd2727, %rs1154;
	fma.rn.f64 	%fd2728, %fd2727, 0d3FE2C8B439581062, %fd2726;
	cvt.rn.f64.u16 	%fd2729, %rs1153;
	fma.rn.f64 	%fd2730, %fd2729, 0d3FBD2F1A9FBE76C9, %fd2728;
	cvt.rzi.u32.f64 	%r6178, %fd2730;
	add.s64 	%rd2966, %rd5, %rd2961;
	st.local.u8 	[%rd2966], %r6178;
	setp.eq.s32 	%p737, %r8089, 199;
	mov.b32 	%r8083, 200;
	@%p737 bra 	$L__BB0_422;
	ld.param.u32 	%r7916, [_Z21render_braille_kernelPKhjjjiiiihhPhS1_S1__param_5];
	ld.param.u32 	%r7625, [_Z21render_braille_kernelPKhjjjiiiihhPhS1_S1__param_3];
	ld.param.u32 	%r7316, [_Z21render_braille_kernelPKhjjjiiiihhPhS1_S1__param_2];
	mul.lo.s32 	%r6179, %r845, %r7316;
	shl.b32 	%r6180, %r6179, 2;
	add.s32 	%r6181, %r6180, %r7316;
	div.u32 	%r6182, %r6181, %r7916;
	max.s32 	%r6183, %r6182, 0;
	min.s32 	%r851, %r6183, %r849;
	mul.lo.s32 	%r6184, %r851, %r7625;
	cvt.u64.u32 	%rd2967, %r6184;
	add.s64 	%rd2969, %rd2967, %rd2958;
	add.s64 	%rd2970, %rd110, %rd2969;
	ld.global.u8 	%rs1156, [%rd2970];
	ld.global.u8 	%rs1157, [%rd2970+1];
	ld.global.u8 	%rs1158, [%rd2970+2];
	cvt.u32.u16 	%r6186, %rs1158;
	st.local.u32 	[%rd2963+4], %r6186;
	cvt.u32.u16 	%r6187, %rs1157;
	add.s64 	%rd2974, %rd3, %rd2962;
	st.local.u32 	[%rd2974+4], %r6187;
	cvt.u32.u16 	%r6188, %rs1156;
	add.s64 	%rd2975, %rd4, %rd2962;
	st.local.u32 	[%rd2975+4], %r6188;
	cvt.rn.f64.u16 	%fd2731, %rs1158;
	mul.f64 	%fd2732, %fd2731, 0d3FD322D0E5604189;
	cvt.rn.f64.u16 	%fd2733, %rs1157;
	fma.rn.f64 	%fd2734, %fd2733, 0d3FE2C8B439581062, %fd2732;
	cvt.rn.f64.u16 	%fd2735, %rs1156;
	fma.rn.f64 	%fd2736, %fd2735, 0d3FBD2F1A9FBE76C9, %fd2734;
	cvt.rzi.u32.f64 	%r6189, %fd2736;
	st.local.u8 	[%rd2966+1], %r6189;
	add.s32 	%r8083, %r8089, 2;
	setp.eq.s32 	%p738, %r846, 2;
	@%p738 bra 	$L__BB0_422;
	ld.param.u32 	%r7917, [_Z21render_braille_kernelPKhjjjiiiihhPhS1_S1__param_5];
	ld.param.u32 	%r7626, [_Z21render_braille_kernelPKhjjjiiiihhPhS1_S1__param_3];
	ld.param.u32 	%r7317, [_Z21render_braille_kernelPKhjjjiiiihhPhS1_S1__param_2];
	mul.lo.s32 	%r6190, %r845, %r7317;
	shl.b32 	%r6191, %r6190, 2;
	add.s32 	%r6192, %r6191, %r7317;
	add.s32 	%r6193, %r6192, %r7317;
	div.u32 	%r6194, %r6193, %r7917;
	max.s32 	%r6195, %r6194, 0;
	min.s32 	%r853, %r6195, %r849;
	mul.lo.s32 	%r6196, %r853, %r7626;
	cvt.u64.u32 	%rd2977, %r6196;
	cvt.s64.s32 	%rd2978, %r6174;
	add.s64 	%rd2979, %rd2977, %rd2978;
	add.s64 	%rd2980, %rd110, %rd2979;
	ld.global.u8 	%rs1159, [%rd2980];
	ld.global.u8 	%rs1160, [%rd2980+1];
	ld.global.u8 	%rs1161, [%rd2980+2];
	cvt.u32.u16 	%r6198, %rs1161;
	cvt.u64.u32 	%rd2981, %r8089;
	mul.wide.u32 	%rd2982, %r8089, 4;
	add.s64 	%rd2983, %rd2, %rd2982;
	st.local.u32 	[%rd2983+8], %r6198;
	cvt.u32.u16 	%r6199, %rs1160;
	add.s64 	%rd2984, %rd3, %rd2982;
	st.local.u32 	[%rd2984+8], %r6199;
	cvt.u32.u16 	%r6200, %rs1159;
	add.s64 	%rd2985, %rd4, %rd2982;
	st.local.u32 	[%rd2985+8], %r6200;
	cvt.rn.f64.u16 	%fd2737, %rs1161;
	mul.f64 	%fd2738, %fd2737, 0d3FD322D0E5604189;
	cvt.rn.f64.u16 	%fd2739, %rs1160;
	fma.rn.f64 	%fd2740, %fd2739, 0d3FE2C8B439581062, %fd2738;
	cvt.rn.f64.u16 	%fd2741, %rs1159;
	fma.rn.f64 	%fd2742, %fd2741, 0d3FBD2F1A9FBE76C9, %fd2740;
	cvt.rzi.u32.f64 	%r6201, %fd2742;
	add.s64 	%rd2986, %rd5, %rd2981;
	st.local.u8 	[%rd2986+2], %r6201;
	add.s32 	%r8083, %r8089, 3;
	setp.eq.s32 	%p739, %r846, 3;
	@%p739 bra 	$L__BB0_422;
	ld.param.u32 	%r7757, [_Z21render_braille_kernelPKhjjjiiiihhPhS1_S1__param_4];
	ld.param.u32 	%r7627, [_Z21render_braille_kernelPKhjjjiiiihhPhS1_S1__param_3];
	ld.param.u32 	%r7156, [_Z21render_braille_kernelPKhjjjiiiihhPhS1_S1__param_1];
	add.s32 	%r6202, %r847, %r7156;
	div.u32 	%r6203, %r6202, %r7757;
	max.s32 	%r6204, %r6203, 0;
	add.s32 	%r6205, %r7156, -1;
	min.s32 	%r855, %r6204, %r6205;
	shl.b32 	%r6206, %r855, 2;
	cvt.s64.s32 	%rd2987, %r6206;
	mul.lo.s32 	%r6207, %r850, %r7627;
	cvt.u64.u32 	%rd2988, %r6207;
	add.s64 	%rd2989, %rd2988, %rd2987;
	add.s64 	%rd2990, %rd110, %rd2989;
	ld.global.u8 	%rs1162, [%rd2990];
	ld.global.u8 	%rs1163, [%rd2990+1];
	ld.global.u8 	%rs1164, [%rd2990+2];
	cvt.u32.u16 	%r6208, %rs1164;
	st.local.u32 	[%rd2983+12], %r6208;
	cvt.u32.u16 	%r6209, %rs1163;
	add.s64 	%rd2994, %rd3, %rd2982;
	st.local.u32 	[%rd2994+12], %r6209;
	cvt.u32.u16 	%r6210, %rs1162;
	add.s64 	%rd2995, %rd4, %rd2982;
	st.local.u32 	[%rd2995+12], %r6210;
	cvt.rn.f64.u16 	%fd2743, %rs1164;
	mul.f64 	%fd2744, %fd2743, 0d3FD322D0E5604189;
	cvt.rn.f64.u16 	%fd2745, %rs1163;
	fma.rn.f64 	%fd2746, %fd2745, 0d3FE2C8B439581062, %fd2744;
	cvt.rn.f64.u16 	%fd2747, %rs1162;
	fma.rn.f64 	%fd2748, %fd2747, 0d3FBD2F1A9FBE76C9, %fd2746;
	cvt.rzi.u32.f64 	%r6211, %fd2748;
	st.local.u8 	[%rd2986+3], %r6211;
	add.s32 	%r8083, %r8089, 4;
	setp.eq.s32 	%p740, %r846, 4;
	@%p740 bra 	$L__BB0_422;
	ld.param.u32 	%r7628, [_Z21render_braille_kernelPKhjjjiiiihhPhS1_S1__param_3];
	mul.lo.s32 	%r6213, %r851, %r7628;
	cvt.u64.u32 	%rd2998, %r6213;
	add.s64 	%rd2999, %rd2998, %rd2987;
	add.s64 	%rd3000, %rd110, %rd2999;
	ld.global.u8 	%rs1165, [%rd3000];
	ld.global.u8 	%rs1166, [%rd3000+1];
	ld.global.u8 	%rs1167, [%rd3000+2];
	cvt.u32.u16 	%r6214, %rs1167;
	cvt.u64.u32 	%rd3001, %r8089;
	add.s64 	%rd3003, %rd2, %rd2982;
	st.local.u32 	[%rd3003+16], %r6214;
	cvt.u32.u16 	%r6215, %rs1166;
	st.local.u32 	[%rd2994+16], %r6215;
	cvt.u32.u16 	%r6216, %rs1165;
	st.local.u32 	[%rd2995+16], %r6216;
	cvt.rn.f64.u16 	%fd2749, %rs1167;
	mul.f64 	%fd2750, %fd2749, 0d3FD322D0E5604189;
	cvt.rn.f64.u16 	%fd2751, %rs1166;
	fma.rn.f64 	%fd2752, %fd2751, 0d3FE2C8B439581062, %fd2750;
	cvt.rn.f64.u16 	%fd2753, %rs1165;
	fma.rn.f64 	%fd2754, %fd2753, 0d3FBD2F1A9FBE76C9, %fd2752;
	cvt.rzi.u32.f64 	%r6217, %fd2754;
	add.s64 	%rd3006, %rd5, %rd3001;
	st.local.u8 	[%rd3006+4], %r6217;
	add.s32 	%r8083, %r8089, 5;
	setp.eq.s32 	%p741, %r846, 5;
	@%p741 bra 	$L__BB0_422;
	ld.param.u32 	%r7629, [_Z21render_braille_kernelPKhjjjiiiihhPhS1_S1__param_3];
	mul.lo.s32 	%r6219, %r853, %r7629;
	cvt.u64.u32 	%rd3008, %r6219;
	add.s64 	%rd3009, %rd3008, %rd2987;
	add.s64 	%rd3010, %rd110, %rd3009;
	ld.global.u8 	%rs1168, [%rd3010];
	ld.global.u8 	%rs1169, [%rd3010+1];
	ld.global.u8 	%rs1170, [%rd3010+2];
	cvt.u32.u16 	%r6220, %rs1170;
	mul.wide.u32 	%rd3012, %r8089, 4;
	add.s64 	%rd3013, %rd2, %rd3012;
	st.local.u32 	[%rd3013+20], %r6220;
	cvt.u32.u16 	%r6221, %rs1169;
	add.s64 	%rd3014, %rd3, %rd3012;
	st.local.u32 	[%rd3014+20], %r6221;
	cvt.u32.u16 	%r6222, %rs1168;
	add.s64 	%rd3015, %rd4, %rd3012;
	st.local.u32 	[%rd3015+20], %r6222;
	cvt.rn.f64.u16 	%fd2755, %rs1170;
	mul.f64 	%fd2756, %fd2755, 0d3FD322D0E5604189;
	cvt.rn.f64.u16 	%fd2757, %rs1169;
	fma.rn.f64 	%fd2758, %fd2757, 0d3FE2C8B439581062, %fd2756;
	cvt.rn.f64.u16 	%fd2759, %rs1168;
	fma.rn.f64 	%fd2760, %fd2759, 0d3FBD2F1A9FBE76C9, %fd2758;
	cvt.rzi.u32.f64 	%r6223, %fd2760;
	st.local.u8 	[%rd3006+5], %r6223;
	add.s32 	%r8083, %r8089, 6;
	setp.eq.s32 	%p742, %r846, 6;
	@%p742 bra 	$L__BB0_422;
	ld.param.u32 	%r7918, [_Z21render_braille_kernelPKhjjjiiiihhPhS1_S1__param_5];
	ld.param.u32 	%r7630, [_Z21render_braille_kernelPKhjjjiiiihhPhS1_S1__param_3];
	ld.param.u32 	%r7318, [_Z21render_braille_kernelPKhjjjiiiihhPhS1_S1__param_2];
	mul.lo.s32 	%r6224, %r845, %r7318;
	shl.b32 	%r6225, %r6224, 2;
	add.s32 	%r6226, %r6225, %r7318;
	add.s32 	%r6227, %r6226, %r7318;
	add.s32 	%r6228, %r6227, %r7318;
	div.u32 	%r6229, %r6228, %r7918;
	max.s32 	%r6230, %r6229, 0;
	min.s32 	%r859, %r6230, %r849;
	mul.lo.s32 	%r6231, %r859, %r7630;
	cvt.u64.u32 	%rd3017, %r6231;
	cvt.s64.s32 	%rd3018, %r6174;
	add.s64 	%rd3019, %rd3017, %rd3018;
	add.s64 	%rd3020, %rd110, %rd3019;
	ld.global.u8 	%rs1171, [%rd3020];
	ld.global.u8 	%rs1172, [%rd3020+1];
	ld.global.u8 	%rs1173, [%rd3020+2];
	cvt.u32.u16 	%r6233, %rs1173;
	st.local.u32 	[%rd3013+24], %r6233;
	cvt.u32.u16 	%r6234, %rs1172;
	st.local.u32 	[%rd3014+24], %r6234;
	cvt.u32.u16 	%r6235, %rs1171;
	add.s64 	%rd3024, %rd4, %rd3012;
	st.local.u32 	[%rd3024+24], %r6235;
	cvt.rn.f64.u16 	%fd2761, %rs1173;
	mul.f64 	%fd2762, %fd2761, 0d3FD322D0E5604189;
	cvt.rn.f64.u16 	%fd2763, %rs1172;
	fma.rn.f64 	%fd2764, %fd2763, 0d3FE2C8B439581062, %fd2762;
	cvt.rn.f64.u16 	%fd2765, %rs1171;
	fma.rn.f64 	%fd2766, %fd2765, 0d3FBD2F1A9FBE76C9, %fd2764;
	cvt.rzi.u32.f64 	%r6236, %fd2766;
	st.local.u8 	[%rd3006+6], %r6236;
	add.s32 	%r8083, %r8089, 7;
	setp.eq.s32 	%p743, %r846, 7;
	@%p743 bra 	$L__BB0_422;
	ld.param.u32 	%r7631, [_Z21render_braille_kernelPKhjjjiiiihhPhS1_S1__param_3];
	cvt.s64.s32 	%rd3025, %r6206;
	mul.lo.s32 	%r6238, %r859, %r7631;
	cvt.u64.u32 	%rd3026, %r6238;
	add.s64 	%rd3027, %rd3026, %rd3025;
	add.s64 	%rd3028, %rd110, %rd3027;
	ld.global.u8 	%rs1174, [%rd3028];
	ld.global.u8 	%rs1175, [%rd3028+1];
	ld.global.u8 	%rs1176, [%rd3028+2];
	cvt.u32.u16 	%r6239, %rs1176;
	st.local.u32 	[%rd3013+28], %r6239;
	cvt.u32.u16 	%r6240, %rs1175;
	add.s64 	%rd3030, %rd3, %rd3012;
	st.local.u32 	[%rd3030+28], %r6240;
	cvt.u32.u16 	%r6241, %rs1174;
	st.local.u32 	[%rd3024+28], %r6241;
	cvt.rn.f64.u16 	%fd2767, %rs1176;
	mul.f64 	%fd2768, %fd2767, 0d3FD322D0E5604189;
	cvt.rn.f64.u16 	%fd2769, %rs1175;
	fma.rn.f64 	%fd2770, %fd2769, 0d3FE2C8B439581062, %fd2768;
	cvt.rn.f64.u16 	%fd2771, %rs1174;
	fma.rn.f64 	%fd2772, %fd2771, 0d3FBD2F1A9FBE76C9, %fd2770;
	cvt.rzi.u32.f64 	%r6242, %fd2772;
	st.local.u8 	[%rd3006+7], %r6242;
	add.s32 	%r8083, %r8089, 8;
$L__BB0_422:
	setp.gt.u32 	%p744, %r8083, 199;
	mov.u32 	%r8089, %r8083;
	@%p744 bra 	$L__BB0_482;
	setp.ge.s32 	%p745, %r845, %r1758;
	or.pred  	%p746, %p3, %p745;
	mov.u32 	%r8089, %r8083;
	@%p746 bra 	$L__BB0_432;
	ld.param.u8 	%rs1576, [_Z21render_braille_kernelPKhjjjiiiihhPhS1_S1__param_8];
	ld.param.u32 	%r7919, [_Z21render_braille_kernelPKhjjjiiiihhPhS1_S1__param_5];
	ld.param.u32 	%r7758, [_Z21render_braille_kernelPKhjjjiiiihhPhS1_S1__param_4];
	ld.param.u32 	%r7632, [_Z21render_braille_kernelPKhjjjiiiihhPhS1_S1__param_3];
	ld.param.u32 	%r7319, [_Z21render_braille_kernelPKhjjjiiiihhPhS1_S1__param_2];
	ld.param.u32 	%r7157, [_Z21render_braille_kernelPKhjjjiiiihhPhS1_S1__param_1];
	ld.param.u64 	%rd3571, [_Z21render_braille_kernelPKhjjjiiiihhPhS1_S1__param_0];
	setp.gt.u16 	%p747, %rs1576, 89;
	setp.lt.u16 	%p748, %rs1576, 50;
	selp.b32 	%r6244, 3, 2, %p748;
	selp.b32 	%r6245, 1, %r6244, %p747;
	mov.u32 	%r6246, %ctaid.x;
	mov.u32 	%r6247, %ntid.x;
	mov.u32 	%r6248, %tid.x;
	mad.lo.s32 	%r6249, %r6246, %r6247, %r6248;
	sub.s32 	%r6250, %r6249, %r6245;
	sub.s32 	%r6251, 199, %r8083;
	min.u32 	%r6252, %r6251, 7;
	add.s32 	%r863, %r6252, 1;
	mad.lo.s32 	%r6253, %r7157, %r6250, %r7157;
	shl.b32 	%r864, %r6253, 1;
	div.u32 	%r6254, %r864, %r7758;
	mul.lo.s32 	%r6255, %r845, %r7319;
	shl.b32 	%r6256, %r6255, 2;
	div.u32 	%r6257, %r6256, %r7919;
	max.s32 	%r6258, %r6254, 0;
	add.s32 	%r6259, %r7157, -1;
	min.s32 	%r865, %r6258, %r6259;
	max.s32 	%r6260, %r6257, 0;
	add.s32 	%r866, %r7319, -1;
	min.s32 	%r867, %r6260, %r866;
	mul.lo.s32 	%r6261, %r867, %r7632;
	cvt.u64.u32 	%rd3032, %r6261;
	shl.b32 	%r6262, %r865, 2;
	cvt.s64.s32 	%rd3033, %r6262;
	add.s64 	%rd3034, %rd3032, %rd3033;
	cvta.to.global.u64 	%rd113, %rd3571;
	add.s64 	%rd3035, %rd113, %rd3034;
	ld.global.u8 	%rs1177, [%rd3035];
	ld.global.u8 	%rs1178, [%rd3035+1];
	ld.global.u8 	%rs1179, [%rd3035+2];
	cvt.u32.u16 	%r6263, %rs1179;
	cvt.u64.u32 	%rd3036, %r8083;
	mul.wide.u32 	%rd3037, %r8083, 4;
	add.s64 	%rd3038, %rd2, %rd3037;
	st.local.u32 	[%rd3038], %r6263;
	cvt.u32.u16 	%r6264, %rs1178;
	add.s64 	%rd3039, %rd3, %rd3037;
	st.local.u32 	[%rd3039], %r6264;
	cvt.u32.u16 	%r6265, %rs1177;
	add.s64 	%rd3040, %rd4, %rd3037;
	st.local.u32 	[%rd3040], %r6265;
	cvt.rn.f64.u16 	%fd2773, %rs1179;
	mul.f64 	%fd2774, %fd2773, 0d3FD322D0E5604189;
	cvt.rn.f64.u16 	%fd2775, %rs1178;
	fma.rn.f64 	%fd2776, %fd2775, 0d3FE2C8B439581062, %fd2774;
	cvt.rn.f64.u16 	%fd2777, %rs1177;
	fma.rn.f64 	%fd2778, %fd2777, 0d3FBD2F1A9FBE76C9, %fd2776;
	cvt.rzi.u32.f64 	%r6266, %fd2778;
	add.s64 	%rd3041, %rd5, %rd3036;
	st.local.u8 	[%rd3041], %r6266;
	setp.eq.s32 	%p749, %r8083, 199;
	mov.b32 	%r8089, 200;
	@%p749 bra 	$L__BB0_432;
	ld.param.u32 	%r7920, [_Z21render_braille_kernelPKhjjjiiiihhPhS1_S1__param_5];
	ld.param.u32 	%r7633, [_Z21render_braille_kernelPKhjjjiiiihhPhS1_S1__param_3];
	ld.param.u32 	%r7320, [_Z21render_braille_kernelPKhjjjiiiihhPhS1_S1__param_2];
	mul.lo.s32 	%r6267, %r845, %r7320;
	shl.b32 	%r6268, %r6267, 2;
	add.s32 	%r6269, %r6268, %r7320;
	div.u32 	%r6270, %r6269, %r7920;
	max.s32 	%r6271, %r6270, 0;
	min.s32 	%r868, %r6271, %r866;
	mul.lo.s32 	%r6272, %r868, %r7633;
	cvt.u64.u32 	%rd3042, %r6272;
	add.s64 	%rd3044, %rd3042, %rd3033;
	add.s64 	%rd3045, %rd113, %rd3044;
	ld.global.u8 	%rs1180, [%rd3045];
	ld.global.u8 	%rs1181, [%rd3045+1];
	ld.global.u8 	%rs1182, [%rd3045+2];
	cvt.u32.u16 	%r6274, %rs1182;
	st.local.u32 	[%rd3038+4], %r6274;
	cvt.u32.u16 	%r6275, %rs1181;
	add.s64 	%rd3049, %rd3, %rd3037;
	st.local.u32 	[%rd3049+4], %r6275;
	cvt.u32.u16 	%r6276, %rs1180;
	add.s64 	%rd3050, %rd4, %rd3037;
	st.local.u32 	[%rd3050+4], %r6276;
	cvt.rn.f64.u16 	%fd2779, %rs1182;
	mul.f64 	%fd2780, %fd2779, 0d3FD322D0E5604189;
	cvt.rn.f64.u16 	%fd2781, %rs1181;
	fma.rn.f64 	%fd2782, %fd2781, 0d3FE2C8B439581062, %fd2780;
	cvt.rn.f64.u16 	%fd2783, %rs1180;
	fma.rn.f64 	%fd2784, %fd2783, 0d3FBD2F1A9FBE76C9, %fd2782;
	cvt.rzi.u32.f64 	%r6277, %fd2784;
	st.local.u8 	[%rd3041+1], %r6277;
	add.s32 	%r8089, %r8083, 2;
	setp.eq.s32 	%p750, %r863, 2;
	@%p750 bra 	$L__BB0_432;
	ld.param.u32 	%r7921, [_Z21render_braille_kernelPKhjjjiiiihhPhS1_S1__param_5];
	ld.param.u32 	%r7634, [_Z21render_braille_kernelPKhjjjiiiihhPhS1_S1__param_3];
	ld.param.u32 	%r7321, [_Z21render_braille_kernelPKhjjjiiiihhPhS1_S1__param_2];
	mul.lo.s32 	%r6278, %r845, %r7321;
	shl.b32 	%r6279, %r6278, 2;
	add.s32 	%r6280, %r6279, %r7321;
	add.s32 	%r6281, %r6280, %r7321;
	div.u32 	%r6282, %r6281, %r7921;
	max.s32 	%r6283, %r6282, 0;
	min.s32 	%r870, %r6283, %r866;
	mul.lo.s32 	%r6284, %r870, %r7634;
	cvt.u64.u32 	%rd3052, %r6284;
	cvt.s64.s32 	%rd3053, %r6262;
	add.s64 	%rd3054, %rd3052, %rd3053;
	add.s64 	%rd3055, %rd113, %rd3054;
	ld.global.u8 	%rs1183, [%rd3055];
	ld.global.u8 	%rs1184, [%rd3055+1];
	ld.global.u8 	%rs1185, [%rd3055+2];
	cvt.u32.u16 	%r6286, %rs1185;
	cvt.u64.u32 	%rd3056, %r8083;
	mul.wide.u32 	%rd3057, %r8083, 4;
	add.s64 	%rd3058, %rd2, %rd3057;
	st.local.u32 	[%rd3058+8], %r6286;
	cvt.u32.u16 	%r6287, %rs1184;
	add.s64 	%rd3059, %rd3, %rd3057;
	st.local.u32 	[%rd3059+8], %r6287;
	cvt.u32.u16 	%r6288, %rs1183;
	add.s64 	%rd3060, %rd4, %rd3057;
	st.local.u32 	[%rd3060+8], %r6288;
	cvt.rn.f64.u16 	%fd2785, %rs1185;
	mul.f64 	%fd2786, %fd2785, 0d3FD322D0E5604189;
	cvt.rn.f64.u16 	%fd2787, %rs1184;
	fma.rn.f64 	%fd2788, %fd2787, 0d3FE2C8B439581062, %fd2786;
	cvt.rn.f64.u16 	%fd2789, %rs1183;
	fma.rn.f64 	%fd2790, %fd2789, 0d3FBD2F1A9FBE76C9, %fd2788;
	cvt.rzi.u32.f64 	%r6289, %fd2790;
	add.s64 	%rd3061, %rd5, %rd3056;
	st.local.u8 	[%rd3061+2], %r6289;
	add.s32 	%r8089, %r8083, 3;
	setp.eq.s32 	%p751, %r863, 3;
	@%p751 bra 	$L__BB0_432;
	ld.param.u32 	%r7759, [_Z21render_braille_kernelPKhjjjiiiihhPhS1_S1__param_4];
	ld.param.u32 	%r7635, [_Z21render_braille_kernelPKhjjjiiiihhPhS1_S1__param_3];
	ld.param.u32 	%r7158, [_Z21render_braille_kernelPKhjjjiiiihhPhS1_S1__param_1];
	add.s32 	%r6290, %r864, %r7158;
	div.u32 	%r6291, %r6290, %r7759;
	max.s32 	%r6292, %r6291, 0;
	add.s32 	%r6293, %r7158, -1;
	min.s32 	%r872, %r6292, %r6293;
	shl.b32 	%r6294, %r872, 2;
	cvt.s64.s32 	%rd3062, %r6294;
	mul.lo.s32 	%r6295, %r867, %r7635;
	cvt.u64.u32 	%rd3063, %r6295;
	add.s64 	%rd3064, %rd3063, %rd3062;
	add.s64 	%rd3065, %rd113, %rd3064;
	ld.global.u8 	%rs1186, [%rd3065];
	ld.global.u8 	%rs1187, [%rd3065+1];
	ld.global.u8 	%rs1188, [%rd3065+2];
	cvt.u32.u16 	%r6296, %rs1188;
	st.local.u32 	[%rd3058+12], %r6296;
	cvt.u32.u16 	%r6297, %rs1187;
	add.s64 	%rd3069, %rd3, %rd3057;
	st.local.u32 	[%rd3069+12], %r6297;
	cvt.u32.u16 	%r6298, %rs1186;
	add.s64 	%rd3070, %rd4, %rd3057;
	st.local.u32 	[%rd3070+12], %r6298;
	cvt.rn.f64.u16 	%fd2791, %rs1188;
	mul.f64 	%fd2792, %fd2791, 0d3FD322D0E5604189;
	cvt.rn.f64.u16 	%fd2793, %rs1187;
	fma.rn.f64 	%fd2794, %fd2793, 0d3FE2C8B439581062, %fd2792;
	cvt.rn.f64.u16 	%fd2795, %rs1186;
	fma.rn.f64 	%fd2796, %fd2795, 0d3FBD2F1A9FBE76C9, %fd2794;
	cvt.rzi.u32.f64 	%r6299, %fd2796;
	st.local.u8 	[%rd3061+3], %r6299;
	add.s32 	%r8089, %r8083, 4;
	setp.eq.s32 	%p752, %r863, 4;
	@%p752 bra 	$L__BB0_432;
	ld.param.u32 	%r7636, [_Z21render_braille_kernelPKhjjjiiiihhPhS1_S1__param_3];
	mul.lo.s32 	%r6301, %r868, %r7636;
	cvt.u64.u32 	%rd3073, %r6301;
	add.s64 	%rd3074, %rd3073, %rd3062;
	add.s64 	%rd3075, %rd113, %rd3074;
	ld.global.u8 	%rs1189, [%rd3075];
	ld.global.u8 	%rs1190, [%rd3075+1];
	ld.global.u8 	%rs1191, [%rd3075+2];
	cvt.u32.u16 	%r6302, %rs1191;
	cvt.u64.u32 	%rd3076, %r8083;
	add.s64 	%rd3078, %rd2, %rd3057;
	st.local.u32 	[%rd3078+16], %r6302;
	cvt.u32.u16 	%r6303, %rs1190;
	st.local.u32 	[%rd3069+16], %r6303;
	cvt.u32.u16 	%r6304, %rs1189;
	st.local.u32 	[%rd3070+16], %r6304;
	cvt.rn.f64.u16 	%fd2797, %rs1191;
	mul.f64 	%fd2798, %fd2797, 0d3FD322D0E5604189;
	cvt.rn.f64.u16 	%fd2799, %rs1190;
	fma.rn.f64 	%fd2800, %fd2799, 0d3FE2C8B439581062, %fd2798;
	cvt.rn.f64.u16 	%fd2801, %rs1189;
	fma.rn.f64 	%fd2802, %fd2801, 0d3FBD2F1A9FBE76C9, %fd2800;
	cvt.rzi.u32.f64 	%r6305, %fd2802;
	add.s64 	%rd3081, %rd5, %rd3076;
	st.local.u8 	[%rd3081+4], %r6305;
	add.s32 	%r8089, %r8083, 5;
	setp.eq.s32 	%p753, %r863, 5;
	@%p753 bra 	$L__BB0_432;
	ld.param.u32 	%r7637, [_Z21render_braille_kernelPKhjjjiiiihhPhS1_S1__param_3];
	mul.lo.s32 	%r6307, %r870, %r7637;
	cvt.u64.u32 	%rd3083, %r6307;
	add.s64 	%rd3084, %rd3083, %rd3062;
	add.s64 	%rd3085, %rd113, %rd3084;
	ld.global.u8 	%rs1192, [%rd3085];
	ld.global.u8 	%rs1193, [%rd3085+1];
	ld.global.u8 	%rs1194, [%rd3085+2];
	cvt.u32.u16 	%r6308, %rs1194;
	mul.wide.u32 	%rd3087, %r8083, 4;
	add.s64 	%rd3088, %rd2, %rd3087;
	st.local.u32 	[%rd3088+20], %r6308;
	cvt.u32.u16 	%r6309, %rs1193;
	add.s64 	%rd3089, %rd3, %rd3087;
	st.local.u32 	[%rd3089+20], %r6309;
	cvt.u32.u16 	%r6310, %rs1192;
	add.s64 	%rd3090, %rd4, %rd3087;
	st.local.u32 	[%rd3090+20], %r6310;
	cvt.rn.f64.u16 	%fd2803, %rs1194;
	mul.f64 	%fd2804, %fd2803, 0d3FD322D0E5604189;
	cvt.rn.f64.u16 	%fd2805, %rs1193;
	fma.rn.f64 	%fd2806, %fd2805, 0d3FE2C8B439581062, %fd2804;
	cvt.rn.f64.u16 	%fd2807, %rs1192;
	fma.rn.f64 	%fd2808, %fd2807, 0d3FBD2F1A9FBE76C9, %fd2806;
	cvt.rzi.u32.f64 	%r6311, %fd2808;
	st.local.u8 	[%rd3081+5], %r6311;
	add.s32 	%r8089, %r8083, 6;
	setp.eq.s32 	%p754, %r863, 6;
	@%p754 bra 	$L__BB0_432;
	ld.param.u32 	%r7922, [_Z21render_braille_kernelPKhjjjiiiihhPhS1_S1__param_5];
	ld.param.u32 	%r7638, [_Z21render_braille_kernelPKhjjjiiiihhPhS1_S1__param_3];
	ld.param.u32 	%r7322, [_Z21render_braille_kernelPKhjjjiiiihhPhS1_S1__param_2];
	mul.lo.s32 	%r6312, %r845, %r7322;
	shl.b32 	%r6313, %r6312, 2;
	add.s32 	%r6314, %r6313, %r7322;
	add.s32 	%r6315, %r6314, %r7322;
	add.s32 	%r6316, %r6315, %r7322;
	div.u32 	%r6317, %r6316, %r7922;
	max.s32 	%r6318, %r6317, 0;
	min.s32 	%r876, %r6318, %r866;
	mul.lo.s32 	%r6319, %r876, %r7638;
	cvt.u64.u32 	%rd3092, %r6319;
	cvt.s64.s32 	%rd3093, %r6262;
	add.s64 	%rd3094, %rd3092, %rd3093;
	add.s64 	%rd3095, %rd113, %rd3094;
	ld.global.u8 	%rs1195, [%rd3095];
	ld.global.u8 	%rs1196, [%rd3095+1];
	ld.global.u8 	%rs1197, [%rd3095+2];
	cvt.u32.u16 	%r6321, %rs1197;
	st.local.u32 	[%rd3088+24], %r6321;
	cvt.u32.u16 	%r6322, %rs1196;
	add.s64 	%rd3098, %rd3, %rd3087;
	st.local.u32 	[%rd3098+24], %r6322;
	cvt.u32.u16 	%r6323, %rs1195;
	add.s64 	%rd115, %rd4, %rd3087;
	st.local.u32 	[%rd115+24], %r6323;
	cvt.rn.f64.u16 	%fd2809, %rs1197;
	mul.f64 	%fd2810, %fd2809, 0d3FD322D0E5604189;
	cvt.rn.f64.u16 	%fd2811, %rs1196;
	fma.rn.f64 	%fd2812, %fd2811, 0d3FE2C8B439581062, %fd2810;
	cvt.rn.f64.u16 	%fd2813, %rs1195;
	fma.rn.f64 	%fd2814, %fd2813, 0d3FBD2F1A9FBE76C9, %fd2812;
	cvt.rzi.u32.f64 	%r6324, %fd2814;
	st.local.u8 	[%rd3081+6], %r6324;
	add.s32 	%r8089, %r8083, 7;
	setp.eq.s32 	%p755, %r863, 7;
	@%p755 bra 	$L__BB0_432;
	ld.param.u32 	%r7639, [_Z21render_braille_kernelPKhjjjiiiihhPhS1_S1__param_3];
	cvt.s64.s32 	%rd3100, %r6294;
	mul.lo.s32 	%r6326, %r876, %r7639;
	cvt.u64.u32 	%rd3101, %r6326;
	add.s64 	%rd3102, %rd3101, %rd3100;
	add.s64 	%rd3103, %rd113, %rd3102;
	ld.global.u8 	%rs1198, [%rd3103];
	ld.global.u8 	%rs1199, [%rd3103+1];
	ld.global.u8 	%rs1200, [%rd3103+2];
	cvt.u32.u16 	%r6327, %rs1200;
	st.local.u32 	[%rd3088+28], %r6327;
	cvt.u32.u16 	%r6328, %rs1199;
	cvt.u64.u32 	%rd3104, %r8083;
	st.local.u32 	[%rd3098+28], %r6328;
	cvt.u32.u16 	%r6329, %rs1198;
	st.local.u32 	[%rd115+28], %r6329;
	cvt.rn.f64.u16 	%fd2815, %rs1200;
	mul.f64 	%fd2816, %fd2815, 0d3FD322D0E5604189;
	cvt.rn.f64.u16 	%fd2817, %rs1199;
	fma.rn.f64 	%fd2818, %fd2817, 0d3FE2C8B439581062, %fd2816;
	cvt.rn.f64.u16 	%fd2819, %rs1198;
	fma.rn.f64 	%fd2820, %fd2819, 0d3FBD2F1A9FBE76C9, %fd2818;
	cvt.rzi.u32.f64 	%r6330, %fd2820;
	add.s64 	%rd3107, %rd5, %rd3104;
	st.local.u8 	[%rd3107+7], %r6330;
	add.s32 	%r8089, %r8083, 8;
$L__BB0_432:
	setp.gt.u32 	%p756, %r8089, 199;
	@%p756 bra 	$L__BB0_482;
	setp.ge.s32 	%p757, %r845, %r1758;
	or.pred  	%p758, %p4, %p757;
	mov.u32 	%r8085, %r8089;
	@%p758 bra 	$L__BB0_442;
	ld.param.u8 	%rs1577, [_Z21render_braille_kernelPKhjjjiiiihhPhS1_S1__param_8];
	ld.param.u32 	%r7923, [_Z21render_braille_kernelPKhjjjiiiihhPhS1_S1__param_5];
	ld.param.u32 	%r7760, [_Z21render_braille_kernelPKhjjjiiiihhPhS1_S1__param_4];
	ld.param.u32 	%r7640, [_Z21render_braille_kernelPKhjjjiiiihhPhS1_S1__param_3];
	ld.param.u32 	%r7323, [_Z21render_braille_kernelPKhjjjiiiihhPhS1_S1__param_2];
	ld.param.u32 	%r7159, [_Z21render_braille_kernelPKhjjjiiiihhPhS1_S1__param_1];
	ld.param.u64 	%rd3572, [_Z21render_braille_kernelPKhjjjiiiihhPhS1_S1__param_0];
	setp.gt.u16 	%p759, %rs1577, 89;
	setp.lt.u16 	%p760, %rs1577, 50;
	selp.b32 	%r6332, 3, 2, %p760;
	selp.b32 	%r6333, 1, %r6332, %p759;
	mov.u32 	%r6334, %ctaid.x;
	mov.u32 	%r6335, %ntid.x;
	mov.u32 	%r6336, %tid.x;
	mad.lo.s32 	%r6337, %r6334, %r6335, %r6336;
	sub.s32 	%r6338, %r6337, %r6333;
	sub.s32 	%r6339, 199, %r8089;
	min.u32 	%r6340, %r6339, 7;
	add.s32 	%r880, %r6340, 1;
	mad.lo.s32 	%r6341, %r7159, %r6338, %r7159;
	add.s32 	%r6342, %r6341, %r7159;
	shl.b32 	%r881, %r6342, 1;
	div.u32 	%r6343, %r881, %r7760;
	mul.lo.s32 	%r6344, %r845, %r7323;
	shl.b32 	%r6345, %r6344, 2;
	div.u32 	%r6346, %r6345, %r7923;
	max.s32 	%r6347, %r6343, 0;
	add.s32 	%r6348, %r7159, -1;
	min.s32 	%r882, %r6347, %r6348;
	max.s32 	%r6349, %r6346, 0;
	add.s32 	%r883, %r7323, -1;
	min.s32 	%r884, %r6349, %r883;
	mul.lo.s32 	%r6350, %r884, %r7640;
	cvt.u64.u32 	%rd3108, %r6350;
	shl.b32 	%r6351, %r882, 2;
	cvt.s64.s32 	%rd3109, %r6351;
	add.s64 	%rd3110, %rd3108, %rd3109;
	cvta.to.global.u64 	%rd116, %rd3572;
	add.s64 	%rd3111, %rd116, %rd3110;
	ld.global.u8 	%rs1201, [%rd3111];
	ld.global.u8 	%rs1202, [%rd3111+1];
	ld.global.u8 	%rs1203, [%rd3111+2];
	cvt.u32.u16 	%r6352, %rs1203;
	cvt.u64.u32 	%rd3112, %r8089;
	mul.wide.u32 	%rd3113, %r8089, 4;
	add.s64 	%rd3114, %rd2, %rd3113;
	st.local.u32 	[%rd3114], %r6352;
	cvt.u32.u16 	%r6353, %rs1202;
	add.s64 	%rd3115, %rd3, %rd3113;
	st.local.u32 	[%rd3115], %r6353;
	cvt.u32.u16 	%r6354, %rs1201;
	add.s64 	%rd3116, %rd4, %rd3113;
	st.local.u32 	[%rd3116], %r6354;
	cvt.rn.f64.u16 	%fd2821, %rs1203;
	mul.f64 	%fd2822, %fd2821, 0d3FD322D0E5604189;
	cvt.rn.f64.u16 	%fd2823, %rs1202;
	fma.rn.f64 	%fd2824, %fd2823, 0d3FE2C8B439581062, %fd2822;
	cvt.rn.f64.u16 	%fd2825, %rs1201;
	fma.rn.f64 	%fd2826, %fd2825, 0d3FBD2F1A9FBE76C9, %fd2824;
	cvt.rzi.u32.f64 	%r6355, %fd2826;
	add.s64 	%rd3117, %rd5, %rd3112;
	st.local.u8 	[%rd3117], %r6355;
	setp.eq.s32 	%p761, %r8089, 199;
	mov.b32 	%r8085, 200;
	@%p761 bra 	$L__BB0_442;
	ld.param.u32 	%r7924, [_Z21render_braille_kernelPKhjjjiiiihhPhS1_S1__param_5];
	ld.param.u32 	%r7641, [_Z21render_braille_kernelPKhjjjiiiihhPhS1_S1__param_3];
	ld.param.u32 	%r7324, [_Z21render_braille_kernelPKhjjjiiiihhPhS1_S1__param_2];
	mul.lo.s32 	%r6356, %r845, %r7324;
	shl.b32 	%r6357, %r6356, 2;
	add.s32 	%r6358, %r6357, %r7324;
	div.u32 	%r6359, %r6358, %r7924;
	max.s32 	%r6360, %r6359, 0;
	min.s32 	%r885, %r6360, %r883;
	mul.lo.s32 	%r6361, %r885, %r7641;
	cvt.u64.u32 	%rd3118, %r6361;
	add.s64 	%rd3120, %rd3118, %rd3109;
	add.s64 	%rd3121, %rd116, %rd3120;
	ld.global.u8 	%rs1204, [%rd3121];
	ld.global.u8 	%rs1205, [%rd3121+1];
	ld.global.u8 	%rs1206, [%rd3121+2];
	cvt.u32.u16 	%r6363, %rs1206;
	st.local.u32 	[%rd3114+4], %r6363;
	cvt.u32.u16 	%r6364, %rs1205;
	add.s64 	%rd3125, %rd3, %rd3113;
	st.local.u32 	[%rd3125+4], %r6364;
	cvt.u32.u16 	%r6365, %rs1204;
	add.s64 	%rd3126, %rd4, %rd3113;
	st.local.u32 	[%rd3126+4], %r6365;
	cvt.rn.f64.u16 	%fd2827, %rs1206;
	mul.f64 	%fd2828, %fd2827, 0d3FD322D0E5604189;
	cvt.rn.f64.u16 	%fd2829, %rs1205;
	fma.rn.f64 	%fd2830, %fd2829, 0d3FE2C8B439581062, %fd2828;
	cvt.rn.f64.u16 	%fd2831, %rs1204;
	fma.rn.f64 	%fd2832, %fd2831, 0d3FBD2F1A9FBE76C9, %fd2830;
	cvt.rzi.u32.f64 	%r6366, %fd2832;
	st.local.u8 	[%rd3117+1], %r6366;
	add.s32 	%r8085, %r8089, 2;
	setp.eq.s32 	%p762, %r880, 2;
	@%p762 bra 	$L__BB0_442;
	ld.param.u32 	%r7925, [_Z21render_braille_kernelPKhjjjiiiihhPhS1_S1__param_5];
	ld.param.u32 	%r7642, [_Z21render_braille_kernelPKhjjjiiiihhPhS1_S1__param_3];
	ld.param.u32 	%r7325, [_Z21render_braille_kernelPKhjjjiiiihhPhS1_S1__param_2];
	mul.lo.s32 	%r6367, %r845, %r7325;
	shl.b32 	%r6368, %r6367, 2;
	add.s32 	%r6369, %r6368, %r7325;
	add.s32 	%r6370, %r6369, %r7325;
	div.u32 	%r6371, %r6370, %r7925;
	max.s32 	%r6372, %r6371, 0;
	min.s32 	%r887, %r6372, %r883;
	mul.lo.s32 	%r6373, %r887, %r7642;
	cvt.u64.u32 	%rd3128, %r6373;
	cvt.s64.s32 	%rd3129, %r6351;
	add.s64 	%rd3130, %rd3128, %rd3129;
	add.s64 	%rd3131, %rd116, %rd3130;
	ld.global.u8 	%rs1207, [%rd3131];
	ld.global.u8 	%rs1208, [%rd3131+1];
	ld.global.u8 	%rs1209, [%rd3131+2];
	cvt.u32.u16 	%r6375, %rs1209;
	cvt.u64.u32 	%rd3132, %r8089;
	mul.wide.u32 	%rd3133, %r8089, 4;
	add.s64 	%rd3134, %rd2, %rd3133;
	st.local.u32 	[%rd3134+8], %r6375;
	cvt.u32.u16 	%r6376, %rs1208;
	add.s64 	%rd3135, %rd3, %rd3133;
	st.local.u32 	[%rd3135+8], %r6376;
	cvt.u32.u16 	%r6377, %rs1207;
	add.s64 	%rd3136, %rd4, %rd3133;
	st.local.u32 	[%rd3136+8], %r6377;
	cvt.rn.f64.u16 	%fd2833, %rs1209;
	mul.f64 	%fd2834, %fd2833, 0d3FD322D0E5604189;
	cvt.rn.f64.u16 	%fd2835, %rs1208;
	fma.rn.f64 	%fd2836, %fd2835, 0d3FE2C8B439581062, %fd2834;
	cvt.rn.f64.u16 	%fd2837, %rs1207;
	fma.rn.f64 	%fd2838, %fd2837, 0d3FBD2F1A9FBE76C9, %fd2836;
	cvt.rzi.u32.f64 	%r6378, %fd2838;
	add.s64 	%rd3137, %rd5, %rd3132;
	st.local.u8 	[%rd3137+2], %r6378;
	add.s32 	%r8085, %r8089, 3;
	setp.eq.s32 	%p763, %r880, 3;
	@%p763 bra 	$L__BB0_442;
	ld.param.u32 	%r7761, [_Z21render_braille_kernelPKhjjjiiiihhPhS1_S1__param_4];
	ld.param.u32 	%r7643, [_Z21render_braille_kernelPKhjjjiiiihhPhS1_S1__param_3];
	ld.param.u32 	%r7160, [_Z21render_braille_kernelPKhjjjiiiihhPhS1_S1__param_1];
	add.s32 	%r6379, %r881, %r7160;
	div.u32 	%r6380, %r6379, %r7761;
	max.s32 	%r6381, %r6380, 0;
	add.s32 	%r6382, %r7160, -1;
	min.s32 	%r889, %r6381, %r6382;
	shl.b32 	%r6383, %r889, 2;
	cvt.s64.s32 	%rd3138, %r6383;
	mul.lo.s32 	%r6384, %r884, %r7643;
	cvt.u64.u32 	%rd3139, %r6384;
	add.s64 	%rd3140, %rd3139, %rd3138;
	add.s64 	%rd3141, %rd116, %rd3140;
	ld.global.u8 	%rs1210, [%rd3141];
	ld.global.u8 	%rs1211, [%rd3141+1];
	ld.global.u8 	%rs1212, [%rd3141+2];
	cvt.u32.u16 	%r6385, %rs1212;
	st.local.u32 	[%rd3134+12], %r6385;
	cvt.u32.u16 	%r6386, %rs1211;
	add.s64 	%rd3145, %rd3, %rd3133;
	st.local.u32 	[%rd3145+12], %r6386;
	cvt.u32.u16 	%r6387, %rs1210;
	add.s64 	%rd3146, %rd4, %rd3133;
	st.local.u32 	[%rd3146+12], %r6387;
	cvt.rn.f64.u16 	%fd2839, %rs1212;
	mul.f64 	%fd2840, %fd2839, 0d3FD322D0E5604189;
	cvt.rn.f64.u16 	%fd2841, %rs1211;
	fma.rn.f64 	%fd2842, %fd2841, 0d3FE2C8B439581062, %fd2840;
	cvt.rn.f64.u16 	%fd2843, %rs1210;
	fma.rn.f64 	%fd2844, %fd2843, 0d3FBD2F1A9FBE76C9, %fd2842;
	cvt.rzi.u32.f64 	%r6388, %fd2844;
	st.local.u8 	[%rd3137+3], %r6388;
	add.s32 	%r8085, %r8089, 4;
	setp.eq.s32 	%p764, %r880, 4;
	@%p764 bra 	$L__BB0_442;
	ld.param.u32 	%r7644, [_Z21render_braille_kernelPKhjjjiiiihhPhS1_S1__param_3];
	mul.lo.s32 	%r6390, %r885, %r7644;
	cvt.u64.u32 	%rd3149, %r6390;
	add.s64 	%rd3150, %rd3149, %rd3138;
	add.s64 	%rd3151, %rd116, %rd3150;
	ld.global.u8 	%rs1213, [%rd3151];
	ld.global.u8 	%rs1214, [%rd3151+1];
	ld.global.u8 	%rs1215, [%rd3151+2];
	cvt.u32.u16 	%r6391, %rs1215;
	cvt.u64.u32 	%rd3152, %r8089;
	add.s64 	%rd3154, %rd2, %rd3133;
	st.local.u32 	[%rd3154+16], %r6391;
	cvt.u32.u16 	%r6392, %rs1214;
	st.local.u32 	[%rd3145+16], %r6392;
	cvt.u32.u16 	%r6393, %rs1213;
	st.local.u32 	[%rd3146+16], %r6393;
	cvt.rn.f64.u16 	%fd2845, %rs1215;
	mul.f64 	%fd2846, %fd2845, 0d3FD322D0E5604189;
	cvt.rn.f64.u16 	%fd2847, %rs1214;
	fma.rn.f64 	%fd2848, %fd2847, 0d3FE2C8B439581062, %fd2846;
	cvt.rn.f64.u16 	%fd2849, %rs1213;
	fma.rn.f64 	%fd2850, %fd2849, 0d3FBD2F1A9FBE76C9, %fd2848;
	cvt.rzi.u32.f64 	%r6394, %fd2850;
	add.s64 	%rd3157, %rd5, %rd3152;
	st.local.u8 	[%rd3157+4], %r6394;
	add.s32 	%r8085, %r8089, 5;
	setp.eq.s32 	%p765, %r880, 5;
	@%p765 bra 	$L__BB0_442;
	ld.param.u32 	%r7645, [_Z21render_braille_kernelPKhjjjiiiihhPhS1_S1__param_3];
	mul.lo.s32 	%r6396, %r887, %r7645;
	cvt.u64.u32 	%rd3159, %r6396;
	add.s64 	%rd3160, %rd3159, %rd3138;
	add.s64 	%rd3161, %rd116, %rd3160;
	ld.global.u8 	%rs1216, [%rd3161];
	ld.global.u8 	%rs1217, [%rd3161+1];
	ld.global.u8 	%rs1218, [%rd3161+2];
	cvt.u32.u16 	%r6397, %rs1218;
	mul.wide.u32 	%rd3163, %r8089, 4;
	add.s64 	%rd3164, %rd2, %rd3163;
	st.local.u32 	[%rd3164+20], %r6397;
	cvt.u32.u16 	%r6398, %rs1217;
	add.s64 	%rd3165, %rd3, %rd3163;
	st.local.u32 	[%rd3165+20], %r6398;
	cvt.u32.u16 	%r6399, %rs1216;
	add.s64 	%rd3166, %rd4, %rd3163;
	st.local.u32 	[%rd3166+20], %r6399;
	cvt.rn.f64.u16 	%fd2851, %rs1218;
	mul.f64 	%fd2852, %fd2851, 0d3FD322D0E5604189;
	cvt.rn.f64.u16 	%fd2853, %rs1217;
	fma.rn.f64 	%fd2854, %fd2853, 0d3FE2C8B439581062, %fd2852;
	cvt.rn.f64.u16 	%fd2855, %rs1216;
	fma.rn.f64 	%fd2856, %fd2855, 0d3FBD2F1A9FBE76C9, %fd2854;
	cvt.rzi.u32.f64 	%r6400, %fd2856;
	st.local.u8 	[%rd3157+5], %r6400;
	add.s32 	%r8085, %r8089, 6;
	setp.eq.s32 	%p766, %r880, 6;
	@%p766 bra 	$L__BB0_442;
	ld.param.u32 	%r7926, [_Z21render_braille_kernelPKhjjjiiiihhPhS1_S1__param_5];
	ld.param.u32 	%r7646, [_Z21render_braille_kernelPKhjjjiiiihhPhS1_S1__param_3];
	ld.param.u32 	%r7326, [_Z21render_braille_kernelPKhjjjiiiihhPhS1_S1__param_2];
	mul.lo.s32 	%r6401, %r845, %r7326;
	shl.b32 	%r6402, %r6401, 2;
	add.s32 	%r6403, %r6402, %r7326;
	add.s32 	%r6404, %r6403, %r7326;
	add.s32 	%r6405, %r6404, %r7326;
	div.u32 	%r6406, %r6405, %r7926;
	max.s32 	%r6407, %r6406, 0;
	min.s32 	%r893, %r6407, %r883;
	mul.lo.s32 	%r6408, %r893, %r7646;
	cvt.u64.u32 	%rd3168, %r6408;
	cvt.s64.s32 	%rd3169, %r6351;
	add.s64 	%rd3170, %rd3168, %rd3169;
	add.s64 	%rd3171, %rd116, %rd3170;
	ld.global.u8 	%rs1219, [%rd3171];
	ld.global.u8 	%rs1220, [%rd3171+1];
	ld.global.u8 	%rs1221, [%rd3171+2];
	cvt.u32.u16 	%r6410, %rs1221;
	st.local.u32 	[%rd3164+24], %r6410;
	cvt.u32.u16 	%r6411, %rs1220;
	add.s64 	%rd3174, %rd3, %rd3163;
	st.local.u32 	[%rd3174+24], %r6411;
	cvt.u32.u16 	%r6412, %rs1219;
	add.s64 	%rd118, %rd4, %rd3163;
	st.local.u32 	[%rd118+24], %r6412;
	cvt.rn.f64.u16 	%fd2857, %rs1221;
	mul.f64 	%fd2858, %fd2857, 0d3FD322D0E5604189;
	cvt.rn.f64.u16 	%fd2859, %rs1220;
	fma.rn.f64 	%fd2860, %fd2859, 0d3FE2C8B439581062, %fd2858;
	cvt.rn.f64.u16 	%fd2861, %rs1219;
	fma.rn.f64 	%fd2862, %fd2861, 0d3FBD2F1A9FBE76C9, %fd2860;
	cvt.rzi.u32.f64 	%r6413, %fd2862;
	st.local.u8 	[%rd3157+6], %r6413;
	add.s32 	%r8085, %r8089, 7;
	setp.eq.s32 	%p767, %r880, 7;
	@%p767 bra 	$L__BB0_442;
	ld.param.u32 	%r7647, [_Z21render_braille_kernelPKhjjjiiiihhPhS1_S1__param_3];
	cvt.s64.s32 	%rd3176, %r6383;
	mul.lo.s32 	%r6415, %r893, %r7647;
	cvt.u64.u32 	%rd3177, %r6415;
	add.s64 	%rd3178, %rd3177, %rd3176;
	add.s64 	%rd3179, %rd116, %rd3178;
	ld.global.u8 	%rs1222, [%rd3179];
	ld.global.u8 	%rs1223, [%rd3179+1];
	ld.global.u8 	%rs1224, [%rd3179+2];
	cvt.u32.u16 	%r6416, %rs1224;
	st.local.u32 	[%rd3164+28], %r6416;
	cvt.u32.u16 	%r6417, %rs1223;
	cvt.u64.u32 	%rd3180, %r8089;
	st.local.u32 	[%rd3174+28], %r6417;
	cvt.u32.u16 	%r6418, %rs1222;
	st.local.u32 	[%rd118+28], %r6418;
	cvt.rn.f64.u16 	%fd2863, %rs1224;
	mul.f64 	%fd2864, %fd2863, 0d3FD322D0E5604189;
	cvt.rn.f64.u16 	%fd2865, %rs1223;
	fma.rn.f64 	%fd2866, %fd2865, 0d3FE2C8B439581062, %fd2864;
	cvt.rn.f64.u16 	%fd2867, %rs1222;
	fma.rn.f64 	%fd2868, %fd2867, 0d3FBD2F1A9FBE76C9, %fd2866;
	cvt.rzi.u32.f64 	%r6419, %fd2868;
	add.s64 	%rd3183, %rd5, %rd3180;
	st.local.u8 	[%rd3183+7], %r6419;
	add.s32 	%r8085, %r8089, 8;
$L__BB0_442:
	setp.gt.u32 	%p768, %r8085, 199;
	mov.u32 	%r8089, %r8085;
	@%p768 bra 	$L__BB0_482;
	ld.param.u8 	%rs1578, [_Z21render_braille_kernelPKhjjjiiiihhPhS1_S1__param_8];
	ld.param.u32 	%r7970, [_Z21render_braille_kernelPKhjjjiiiihhPhS1_S1__param_6];
	setp.ge.s32 	%p769, %r845, %r1758;
	setp.gt.u16 	%p770, %rs1578, 89;
	setp.lt.u16 	%p771, %rs1578, 50;
	selp.b32 	%r6420, 3, 2, %p771;
	selp.b32 	%r6421, 1, %r6420, %p770;
	xor.b32  	%r6422, %r6421, 3;
	mov.u32 	%r6423, %ctaid.x;
	mov.u32 	%r6424, %ntid.x;
	mov.u32 	%r6425, %tid.x;
	mad.lo.s32 	%r6426, %r6423, %r6424, %r6425;
	add.s32 	%r897, %r6422, %r6426;
	setp.lt.s32 	%p772, %r897, 0;
	setp.ge.s32 	%p773, %r897, %r7970;
	or.pred  	%p774, %p773, %p769;
	or.pred  	%p775, %p774, %p772;
	mov.u32 	%r8089, %r8085;
	@%p775 bra 	$L__BB0_452;
	ld.param.u32 	%r7927, [_Z21render_braille_kernelPKhjjjiiiihhPhS1_S1__param_5];
	ld.param.u32 	%r7762, [_Z21render_braille_kernelPKhjjjiiiihhPhS1_S1__param_4];
	ld.param.u32 	%r7648, [_Z21render_braille_kernelPKhjjjiiiihhPhS1_S1__param_3];
	ld.param.u32 	%r7327, [_Z21render_braille_kernelPKhjjjiiiihhPhS1_S1__param_2];
	ld.param.u32 	%r7161, [_Z21render_braille_kernelPKhjjjiiiihhPhS1_S1__param_1];
	ld.param.u64 	%rd3573, [_Z21render_braille_kernelPKhjjjiiiihhPhS1_S1__param_0];
	sub.s32 	%r6428, 199, %r8085;
	min.u32 	%r6429, %r6428, 7;
	add.s32 	%r898, %r6429, 1;
	mul.lo.s32 	%r6430, %r897, %r7161;
	shl.b32 	%r899, %r6430, 1;
	div.u32 	%r6431, %r899, %r7762;
	mul.lo.s32 	%r6432, %r845, %r7327;
	shl.b32 	%r6433, %r6432, 2;
	div.u32 	%r6434, %r6433, %r7927;
	max.s32 	%r6435, %r6431, 0;
	add.s32 	%r6436, %r7161, -1;
	min.s32 	%r900, %r6435, %r6436;
	max.s32 	%r6437, %r6434, 0;
	add.s32 	%r901, %r7327, -1;
	min.s32 	%r902, %r6437, %r901;
	mul.lo.s32 	%r6438, %r902, %r7648;
	cvt.u64.u32 	%rd3184, %r6438;
	shl.b32 	%r6439, %r900, 2;
	cvt.s64.s32 	%rd3185, %r6439;
	add.s64 	%rd3186, %rd3184, %rd3185;
	cvta.to.global.u64 	%rd119, %rd3573;
	add.s64 	%rd3187, %rd119, %rd3186;
	ld.global.u8 	%rs1225, [%rd3187];
	ld.global.u8 	%rs1226, [%rd3187+1];
	ld.global.u8 	%rs1227, [%rd3187+2];
	cvt.u32.u16 	%r6440, %rs1227;
	cvt.u64.u32 	%rd3188, %r8085;
	mul.wide.u32 	%rd3189, %r8085, 4;
	add.s64 	%rd3190, %rd2, %rd3189;
	st.local.u32 	[%rd3190], %r6440;
	cvt.u32.u16 	%r6441, %rs1226;
	add.s64 	%rd3191, %rd3, %rd3189;
	st.local.u32 	[%rd3191], %r6441;
	cvt.u32.u16 	%r6442, %rs1225;
	add.s64 	%rd3192, %rd4, %rd3189;
	st.local.u32 	[%rd3192], %r6442;
	cvt.rn.f64.u16 	%fd2869, %rs1227;
	mul.f64 	%fd2870, %fd2869, 0d3FD322D0E5604189;
	cvt.rn.f64.u16 	%fd2871, %rs1226;
	fma.rn.f64 	%fd2872, %fd2871, 0d3FE2C8B439581062, %fd2870;
	cvt.rn.f64.u16 	%fd2873, %rs1225;
	fma.rn.f64 	%fd2874, %fd2873, 0d3FBD2F1A9FBE76C9, %fd2872;
	cvt.rzi.u32.f64 	%r6443, %fd2874;
	add.s64 	%rd3193, %rd5, %rd3188;
	st.local.u8 	[%rd3193], %r6443;
	setp.eq.s32 	%p776, %r8085, 199;
	mov.b32 	%r8089, 200;
	@%p776 bra 	$L__BB0_452;
	ld.param.u32 	%r7928, [_Z21render_braille_kernelPKhjjjiiiihhPhS1_S1__param_5];
	ld.param.u32 	%r7649, [_Z21render_braille_kernelPKhjjjiiiihhPhS1_S1__param_3];
	ld.param.u32 	%r7328, [_Z21render_braille_kernelPKhjjjiiiihhPhS1_S1__param_2];
	mul.lo.s32 	%r6444, %r845, %r7328;
	shl.b32 	%r6445, %r6444, 2;
	add.s32 	%r6446, %r6445, %r7328;
	div.u32 	%r6447, %r6446, %r7928;
	max.s32 	%r6448, %r6447, 0;
	min.s32 	%r903, %r6448, %r901;
	mul.lo.s32 	%r6449, %r903, %r7649;
	cvt.u64.u32 	%rd3194, %r6449;
	add.s64 	%rd3196, %rd3194, %rd3185;
	add.s64 	%rd3197, %rd119, %rd3196;
	ld.global.u8 	%rs1228, [%rd3197];
	ld.global.u8 	%rs1229, [%rd3197+1];
	ld.global.u8 	%rs1230, [%rd3197+2];
	cvt.u32.u16 	%r6451, %rs1230;
	st.local.u32 	[%rd3190+4], %r6451;
	cvt.u32.u16 	%r6452, %rs1229;
	add.s64 	%rd3201, %rd3, %rd3189;
	st.local.u32 	[%rd3201+4], %r6452;
	cvt.u32.u16 	%r6453, %rs1228;
	add.s64 	%rd3202, %rd4, %rd3189;
	st.local.u32 	[%rd3202+4], %r6453;
	cvt.rn.f64.u16 	%fd2875, %rs1230;
	mul.f64 	%fd2876, %fd2875, 0d3FD322D0E5604189;
	cvt.rn.f64.u16 	%fd2877, %rs1229;
	fma.rn.f64 	%fd2878, %fd2877, 0d3FE2C8B439581062, %fd2876;
	cvt.rn.f64.u16 	%fd2879, %rs1228;
	fma.rn.f64 	%fd2880, %fd2879, 0d3FBD2F1A9FBE76C9, %fd2878;
	cvt.rzi.u32.f64 	%r6454, %fd2880;
	st.local.u8 	[%rd3193+1], %r6454;
	add.s32 	%r8089, %r8085, 2;
	setp.eq.s32 	%p777, %r898, 2;
	@%p777 bra 	$L__BB0_452;
	ld.param.u32 	%r7929, [_Z21render_braille_kernelPKhjjjiiiihhPhS1_S1__param_5];
	ld.param.u32 	%r7650, [_Z21render_braille_kernelPKhjjjiiiihhPhS1_S1__param_3];
	ld.param.u32 	%r7329, [_Z21render_braille_kernelPKhjjjiiiihhPhS1_S1__param_2];
	mul.lo.s32 	%r6455, %r845, %r7329;
	shl.b32 	%r6456, %r6455, 2;
	add.s32 	%r6457, %r6456, %r7329;
	add.s32 	%r6458, %r6457, %r7329;
	div.u32 	%r6459, %r6458, %r7929;
	max.s32 	%r6460, %r6459, 0;
	min.s32 	%r905, %r6460, %r901;
	mul.lo.s32 	%r6461, %r905, %r7650;
	cvt.u64.u32 	%rd3204, %r6461;
	cvt.s64.s32 	%rd3205, %r6439;
	add.s64 	%rd3206, %rd3204, %rd3205;
	add.s64 	%rd3207, %rd119, %rd3206;
	ld.global.u8 	%rs1231, [%rd3207];
	ld.global.u8 	%rs1232, [%rd3207+1];
	ld.global.u8 	%rs1233, [%rd3207+2];
	cvt.u32.u16 	%r6463, %rs1233;
	cvt.u64.u32 	%rd3208, %r8085;
	mul.wide.u32 	%rd3209, %r8085, 4;
	add.s64 	%rd3210, %rd2, %rd3209;
	st.local.u32 	[%rd3210+8], %r6463;
	cvt.u32.u16 	%r6464, %rs1232;
	add.s64 	%rd3211, %rd3, %rd3209;
	st.local.u32 	[%rd3211+8], %r6464;
	cvt.u32.u16 	%r6465, %rs1231;
	add.s64 	%rd3212, %rd4, %rd3209;
	st.local.u32 	[%rd3212+8], %r6465;
	cvt.rn.f64.u16 	%fd2881, %rs1233;
	mul.f64 	%fd2882, %fd2881, 0d3FD322D0E5604189;
	cvt.rn.f64.u16 	%fd2883, %rs1232;
	fma.rn.f64 	%fd2884, %fd2883, 0d3FE2C8B439581062, %fd2882;
	cvt.rn.f64.u16 	%fd2885, %rs1231;
	fma.rn.f64 	%fd2886, %fd2885, 0d3FBD2F1A9FBE76C9, %fd2884;
	cvt.rzi.u32.f64 	%r6466, %fd2886;
	add.s64 	%rd3213, %rd5, %rd3208;
	st.local.u8 	[%rd3213+2], %r6466;
	add.s32 	%r8089, %r8085, 3;
	setp.eq.s32 	%p778, %r898, 3;
	@%p778 bra 	$L__BB0_452;
	ld.param.u32 	%r7763, [_Z21render_braille_kernelPKhjjjiiiihhPhS1_S1__param_4];
	ld.param.u32 	%r7651, [_Z21render_braille_kernelPKhjjjiiiihhPhS1_S1__param_3];
	ld.param.u32 	%r7162, [_Z21render_braille_kernelPKhjjjiiiihhPhS1_S1__param_1];
	add.s32 	%r6467, %r899, %r7162;
	div.u32 	%r6468, %r6467, %r7763;
	max.s32 	%r6469, %r6468, 0;
	add.s32 	%r6470, %r7162, -1;
	min.s32 	%r907, %r6469, %r6470;
	shl.b32 	%r6471, %r907, 2;
	cvt.s64.s32 	%rd3214, %r6471;
	mul.lo.s32 	%r6472, %r902, %r7651;
	cvt.u64.u32 	%rd3215, %r6472;
	add.s64 	%rd3216, %rd3215, %rd3214;
	add.s64 	%rd3217, %rd119, %rd3216;
	ld.global.u8 	%rs1234, [%rd3217];
	ld.global.u8 	%rs1235, [%rd3217+1];
	ld.global.u8 	%rs1236, [%rd3217+2];
	cvt.u32.u16 	%r6473, %rs1236;
	st.local.u32 	[%rd3210+12], %r6473;
	cvt.u32.u16 	%r6474, %rs1235;
	add.s64 	%rd3221, %rd3, %rd3209;
	st.local.u32 	[%rd3221+12], %r6474;
	cvt.u32.u16 	%r6475, %rs1234;
	add.s64 	%rd3222, %rd4, %rd3209;
	st.local.u32 	[%rd3222+12], %r6475;
	cvt.rn.f64.u16 	%fd2887, %rs1236;
	mul.f64 	%fd2888, %fd2887, 0d3FD322D0E5604189;
	cvt.rn.f64.u16 	%fd2889, %rs1235;
	fma.rn.f64 	%fd2890, %fd2889, 0d3FE2C8B439581062, %fd2888;
	cvt.rn.f64.u16 	%fd2891, %rs1234;
	fma.rn.f64 	%fd2892, %fd2891, 0d3FBD2F1A9FBE76C9, %fd2890;
	cvt.rzi.u32.f64 	%r6476, %fd2892;
	st.local.u8 	[%rd3213+3], %r6476;
	add.s32 	%r8089, %r8085, 4;
	setp.eq.s32 	%p779, %r898, 4;
	@%p779 bra 	$L__BB0_452;
	ld.param.u32 	%r7652, [_Z21render_braille_kernelPKhjjjiiiihhPhS1_S1__param_3];
	mul.lo.s32 	%r6478, %r903, %r7652;
	cvt.u64.u32 	%rd3225, %r6478;
	add.s64 	%rd3226, %rd3225, %rd3214;
	add.s64 	%rd3227, %rd119, %rd3226;
	ld.global.u8 	%rs1237, [%rd3227];
	ld.global.u8 	%rs1238, [%rd3227+1];
	ld.global.u8 	%rs1239, [%rd3227+2];
	cvt.u32.u16 	%r6479, %rs1239;
	cvt.u64.u32 	%rd3228, %r8085;
	add.s64 	%rd3230, %rd2, %rd3209;
	st.local.u32 	[%rd3230+16], %r6479;
	cvt.u32.u16 	%r6480, %rs1238;
	st.local.u32 	[%rd3221+16], %r6480;
	cvt.u32.u16 	%r6481, %rs1237;
	st.local.u32 	[%rd3222+16], %r6481;
	cvt.rn.f64.u16 	%fd2893, %rs1239;
	mul.f64 	%fd2894, %fd2893, 0d3FD322D0E5604189;
	cvt.rn.f64.u16 	%fd2895, %rs1238;
	fma.rn.f64 	%fd2896, %fd2895, 0d3FE2C8B439581062, %fd2894;
	cvt.rn.f64.u16 	%fd2897, %rs1237;
	fma.rn.f64 	%fd2898, %fd2897, 0d3FBD2F1A9FBE76C9, %fd2896;
	cvt.rzi.u32.f64 	%r6482, %fd2898;
	add.s64 	%rd3233, %rd5, %rd3228;
	st.local.u8 	[%rd3233+4], %r6482;
	add.s32 	%r8089, %r8085, 5;
	setp.eq.s32 	%p780, %r898, 5;
	@%p780 bra 	$L__BB0_452;
	ld.param.u32 	%r7653, [_Z21render_braille_kernelPKhjjjiiiihhPhS1_S1__param_3];
	mul.lo.s32 	%r6484, %r905, %r7653;
	cvt.u64.u32 	%rd3235, %r6484;
	add.s64 	%rd3236, %rd3235, %rd3214;
	add.s64 	%rd3237, %rd119, %rd3236;
	ld.global.u8 	%rs1240, [%rd3237];
	ld.global.u8 	%rs1241, [%rd3237+1];
	ld.global.u8 	%rs1242, [%rd3237+2];
	cvt.u32.u16 	%r6485, %rs1242;
	mul.wide.u32 	%rd3239, %r8085, 4;
	add.s64 	%rd3240, %rd2, %rd3239;
	st.local.u32 	[%rd3240+20], %r6485;
	cvt.u32.u16 	%r6486, %rs1241;
	add.s64 	%rd3241, %rd3, %rd3239;
	st.local.u32 	[%rd3241+20], %r6486;
	cvt.u32.u16 	%r6487, %rs1240;
	add.s64 	%rd3242, %rd4, %rd3239;
	st.local.u32 	[%rd3242+20], %r6487;
	cvt.rn.f64.u16 	%fd2899, %rs1242;
	mul.f64 	%fd2900, %fd2899, 0d3FD322D0E5604189;
	cvt.rn.f64.u16 	%fd2901, %rs1241;
	fma.rn.f64 	%fd2902, %fd2901, 0d3FE2C8B439581062, %fd2900;
	cvt.rn.f64.u16 	%fd2903, %rs1240;
	fma.rn.f64 	%fd2904, %fd2903, 0d3FBD2F1A9FBE76C9, %fd2902;
	cvt.rzi.u32.f64 	%r6488, %fd2904;
	st.local.u8 	[%rd3233+5], %r6488;
	add.s32 	%r8089, %r8085, 6;
	setp.eq.s32 	%p781, %r898, 6;
	@%p781 bra 	$L__BB0_452;
	ld.param.u32 	%r7930, [_Z21render_braille_kernelPKhjjjiiiihhPhS1_S1__param_5];
	ld.param.u32 	%r7654, [_Z21render_braille_kernelPKhjjjiiiihhPhS1_S1__param_3];
	ld.param.u32 	%r7330, [_Z21render_braille_kernelPKhjjjiiiihhPhS1_S1__param_2];
	mul.lo.s32 	%r6489, %r845, %r7330;
	shl.b32 	%r6490, %r6489, 2;
	add.s32 	%r6491, %r6490, %r7330;
	add.s32 	%r6492, %r6491, %r7330;
	add.s32 	%r6493, %r6492, %r7330;
	div.u32 	%r6494, %r6493, %r7930;
	max.s32 	%r6495, %r6494, 0;
	min.s32 	%r911, %r6495, %r901;
	mul.lo.s32 	%r6496, %r911, %r7654;
	cvt.u64.u32 	%rd3244, %r6496;
	cvt.s64.s32 	%rd3245, %r6439;
	add.s64 	%rd3246, %rd3244, %rd3245;
	add.s64 	%rd3247, %rd119, %rd3246;
	ld.global.u8 	%rs1243, [%rd3247];
	ld.global.u8 	%rs1244, [%rd3247+1];
	ld.global.u8 	%rs1245, [%rd3247+2];
	cvt.u32.u16 	%r6498, %rs1245;
	st.local.u32 	[%rd3240+24], %r6498;
	cvt.u32.u16 	%r6499, %rs1244;
	add.s64 	%rd121, %rd3, %rd3239;
	st.local.u32 	[%rd121+24], %r6499;
	cvt.u32.u16 	%r6500, %rs1243;
	add.s64 	%rd3250, %rd4, %rd3239;
	st.local.u32 	[%rd3250+24], %r6500;
	cvt.rn.f64.u16 	%fd2905, %rs1245;
	mul.f64 	%fd2906, %fd2905, 0d3FD322D0E5604189;
	cvt.rn.f64.u16 	%fd2907, %rs1244;
	fma.rn.f64 	%fd2908, %fd2907, 0d3FE2C8B439581062, %fd2906;
	cvt.rn.f64.u16 	%fd2909, %rs1243;
	fma.rn.f64 	%fd2910, %fd2909, 0d3FBD2F1A9FBE76C9, %fd2908;
	cvt.rzi.u32.f64 	%r6501, %fd2910;
	st.local.u8 	[%rd3233+6], %r6501;
	add.s32 	%r8089, %r8085, 7;
	setp.eq.s32 	%p782, %r898, 7;
	@%p782 bra 	$L__BB0_452;
	ld.param.u32 	%r7655, [_Z21render_braille_kernelPKhjjjiiiihhPhS1_S1__param_3];
	cvt.s64.s32 	%rd3252, %r6471;
	mul.lo.s32 	%r6503, %r911, %r7655;
	cvt.u64.u32 	%rd3253, %r6503;
	add.s64 	%rd3254, %rd3253, %rd3252;
	add.s64 	%rd3255, %rd119, %rd3254;
	ld.global.u8 	%rs1246, [%rd3255];
	ld.global.u8 	%rs1247, [%rd3255+1];
	ld.global.u8 	%rs1248, [%rd3255+2];
	cvt.u32.u16 	%r6504, %rs1248;
	st.local.u32 	[%rd3240+28], %r6504;
	cvt.u32.u16 	%r6505, %rs1247;
	st.local.u32 	[%rd121+28], %r6505;
	cvt.u32.u16 	%r6506, %rs1246;
	cvt.u64.u32 	%rd3256, %r8085;
	st.local.u32 	[%rd3250+28], %r6506;
	cvt.rn.f64.u16 	%fd2911, %rs1248;
	mul.f64 	%fd2912, %fd2911, 0d3FD322D0E5604189;
	cvt.rn.f64.u16 	%fd2913, %rs1247;
	fma.rn.f64 	%fd2914, %fd2913, 0d3FE2C8B439581062, %fd2912;
	cvt.rn.f64.u16 	%fd2915, %rs1246;
	fma.rn.f64 	%fd2916, %fd2915, 0d3FBD2F1A9FBE76C9, %fd2914;
	cvt.rzi.u32.f64 	%r6507, %fd2916;
	add.s64 	%rd3259, %rd5, %rd3256;
	st.local.u8 	[%rd3259+7], %r6507;
	add.s32 	%r8089, %r8085, 8;
$L__BB0_452:
	setp.gt.u32 	%p783, %r8089, 199;
	@%p783 bra 	$L__BB0_482;
	ld.param.u8 	%rs1579, [_Z21render_braille_kernelPKhjjjiiiihhPhS1_S1__param_8];
	ld.param.u32 	%r7971, [_Z21render_braille_kernelPKhjjjiiiihhPhS1_S1__param_6];
	setp.ge.s32 	%p784, %r845, %r1758;
	setp.gt.u16 	%p785, %rs1579, 89;
	setp.lt.u16 	%p786, %rs1579, 50;
	selp.b32 	%r6508, 3, 2, %p786;
	selp.b32 	%r6509, 1, %r6508, %p785;
	mov.u32 	%r6510, %ctaid.x;
	mov.u32 	%r6511, %ntid.x;
	mov.u32 	%r6512, %tid.x;
	mad.lo.s32 	%r6513, %r6510, %r6511, %r6512;
	sub.s32 	%r6514, %r6513, %r6509;
	add.s32 	%r6515, %r6514, 4;
	setp.lt.s32 	%p787, %r6515, 0;
	setp.ge.s32 	%p788, %r6515, %r7971;
	or.pred  	%p789, %p788, %p784;
	or.pred  	%p790, %p789, %p787;
	mov.u32 	%r8087, %r8089;
	@%p790 bra 	$L__BB0_462;
	ld.param.u8 	%rs1580, [_Z21render_braille_kernelPKhjjjiiiihhPhS1_S1__param_8];
	ld.param.u32 	%r7931, [_Z21render_braille_kernelPKhjjjiiiihhPhS1_S1__param_5];
	ld.param.u32 	%r7764, [_Z21render_braille_kernelPKhjjjiiiihhPhS1_S1__param_4];
	ld.param.u32 	%r7656, [_Z21render_braille_kernelPKhjjjiiiihhPhS1_S1__param_3];
	ld.param.u32 	%r7331, [_Z21render_braille_kernelPKhjjjiiiihhPhS1_S1__param_2];
	ld.param.u32 	%r7163, [_Z21render_braille_kernelPKhjjjiiiihhPhS1_S1__param_1];
	ld.param.u64 	%rd3574, [_Z21render_braille_kernelPKhjjjiiiihhPhS1_S1__param_0];
	setp.gt.u16 	%p791, %rs1580, 89;
	setp.lt.u16 	%p792, %rs1580, 50;
	selp.b32 	%r6517, 3, 2, %p792;
	selp.b32 	%r6518, 1, %r6517, %p791;
	sub.s32 	%r6523, %r6513, %r6518;
	add.s32 	%r6524, %r6523, 4;
	sub.s32 	%r6525, 199, %r8089;
	min.u32 	%r6526, %r6525, 7;
	add.s32 	%r915, %r6526, 1;
	mul.lo.s32 	%r6527, %r6524, %r7163;
	shl.b32 	%r916, %r6527, 1;
	div.u32 	%r6528, %r916, %r7764;
	mul.lo.s32 	%r6529, %r845, %r7331;
	shl.b32 	%r6530, %r6529, 2;
	div.u32 	%r6531, %r6530, %r7931;
	max.s32 	%r6532, %r6528, 0;
	add.s32 	%r6533, %r7163, -1;
	min.s32 	%r917, %r6532, %r6533;
	max.s32 	%r6534, %r6531, 0;
	add.s32 	%r918, %r7331, -1;
	min.s32 	%r919, %r6534, %r918;
	mul.lo.s32 	%r6535, %r919, %r7656;
	cvt.u64.u32 	%rd3260, %r6535;
	shl.b32 	%r6536, %r917, 2;
	cvt.s64.s32 	%rd3261, %r6536;
	add.s64 	%rd3262, %rd3260, %rd3261;
	cvta.to.global.u64 	%rd122, %rd3574;
	add.s64 	%rd3263, %rd122, %rd3262;
	ld.global.u8 	%rs1249, [%rd3263];
	ld.global.u8 	%rs1250, [%rd3263+1];
	ld.global.u8 	%rs1251, [%rd3263+2];
	cvt.u32.u16 	%r6537, %rs1251;
	cvt.u64.u32 	%rd3264, %r8089;
	mul.wide.u32 	%rd3265, %r8089, 4;
	add.s64 	%rd3266, %rd2, %rd3265;
	st.local.u32 	[%rd3266], %r6537;
	cvt.u32.u16 	%r6538, %rs1250;
	add.s64 	%rd3267, %rd3, %rd3265;
	st.local.u32 	[%rd3267], %r6538;
	cvt.u32.u16 	%r6539, %rs1249;
	add.s64 	%rd3268, %rd4, %rd3265;
	st.local.u32 	[%rd3268], %r6539;
	cvt.rn.f64.u16 	%fd2917, %rs1251;
	mul.f64 	%fd2918, %fd2917, 0d3FD322D0E5604189;
	cvt.rn.f64.u16 	%fd2919, %rs1250;
	fma.rn.f64 	%fd2920, %fd2919, 0d3FE2C8B439581062, %fd2918;
	cvt.rn.f64.u16 	%fd2921, %rs1249;
	fma.rn.f64 	%fd2922, %fd2921, 0d3FBD2F1A9FBE76C9, %fd2920;
	cvt.rzi.u32.f64 	%r6540, %fd2922;
	add.s64 	%rd3269, %rd5, %rd3264;
	st.local.u8 	[%rd3269], %r6540;
	setp.eq.s32 	%p793, %r8089, 199;
	mov.b32 	%r8087, 200;
	@%p793 bra 	$L__BB0_462;
	ld.param.u32 	%r7932, [_Z21render_braille_kernelPKhjjjiiiihhPhS1_S1__param_5];
	ld.param.u32 	%r7657, [_Z21render_braille_kernelPKhjjjiiiihhPhS1_S1__param_3];
	ld.param.u32 	%r7332, [_Z21render_braille_kernelPKhjjjiiiihhPhS1_S1__param_2];
	mul.lo.s32 	%r6541, %r845, %r7332;
	shl.b32 	%r6542, %r6541, 2;
	add.s32 	%r6543, %r6542, %r7332;
	div.u32 	%r6544, %r6543, %r7932;
	max.s32 	%r6545, %r6544, 0;
	min.s32 	%r920, %r6545, %r918;
	mul.lo.s32 	%r6546, %r920, %r7657;
	cvt.u64.u32 	%rd3270, %r6546;
	add.s64 	%rd3272, %rd3270, %rd3261;
	add.s64 	%rd3273, %rd122, %rd3272;
	ld.global.u8 	%rs1252, [%rd3273];
	ld.global.u8 	%rs1253, [%rd3273+1];
	ld.global.u8 	%rs1254, [%rd3273+2];
	cvt.u32.u16 	%r6548, %rs1254;
	st.local.u32 	[%rd3266+4], %r6548;
	cvt.u32.u16 	%r6549, %rs1253;
	add.s64 	%rd3277, %rd3, %rd3265;
	st.local.u32 	[%rd3277+4], %r6549;
	cvt.u32.u16 	%r6550, %rs1252;
	add.s64 	%rd3278, %rd4, %rd3265;
	st.local.u32 	[%rd3278+4], %r6550;
	cvt.rn.f64.u16 	%fd2923, %rs1254;
	mul.f64 	%fd2924, %fd2923, 0d3FD322D0E5604189;
	cvt.rn.f64.u16 	%fd2925, %rs1253;
	fma.rn.f64 	%fd2926, %fd2925, 0d3FE2C8B439581062, %fd2924;
	cvt.rn.f64.u16 	%fd2927, %rs1252;
	fma.rn.f64 	%fd2928, %fd2927, 0d3FBD2F1A9FBE76C9, %fd2926;
	cvt.rzi.u32.f64 	%r6551, %fd2928;
	st.local.u8 	[%rd3269+1], %r6551;
	add.s32 	%r8087, %r8089, 2;
	setp.eq.s32 	%p794, %r915, 2;
	@%p794 bra 	$L__BB0_462;
	ld.param.u32 	%r7933, [_Z21render_braille_kernelPKhjjjiiiihhPhS1_S1__param_5];
	ld.param.u32 	%r7658, [_Z21render_braille_kernelPKhjjjiiiihhPhS1_S1__param_3];
	ld.param.u32 	%r7333, [_Z21render_braille_kernelPKhjjjiiiihhPhS1_S1__param_2];
	mul.lo.s32 	%r6552, %r845, %r7333;
	shl.b32 	%r6553, %r6552, 2;
	add.s32 	%r6554, %r6553, %r7333;
	add.s32 	%r6555, %r6554, %r7333;
	div.u32 	%r6556, %r6555, %r7933;
	max.s32 	%r6557, %r6556, 0;
	min.s32 	%r922, %r6557, %r918;
	mul.lo.s32 	%r6558, %r922, %r7658;
	cvt.u64.u32 	%rd3280, %r6558;
	cvt.s64.s32 	%rd3281, %r6536;
	add.s64 	%rd3282, %rd3280, %rd3281;
	add.s64 	%rd3283, %rd122, %rd3282;
	ld.global.u8 	%rs1255, [%rd3283];
	ld.global.u8 	%rs1256, [%rd3283+1];
	ld.global.u8 	%rs1257, [%rd3283+2];
	cvt.u32.u16 	%r6560, %rs1257;
	cvt.u64.u32 	%rd3284, %r8089;
	mul.wide.u32 	%rd3285, %r8089, 4;
	add.s64 	%rd3286, %rd2, %rd3285;
	st.local.u32 	[%rd3286+8], %r6560;
	cvt.u32.u16 	%r6561, %rs1256;
	add.s64 	%rd3287, %rd3, %rd3285;
	st.local.u32 	[%rd3287+8], %r6561;
	cvt.u32.u16 	%r6562, %rs1255;
	add.s64 	%rd3288, %rd4, %rd3285;
	st.local.u32 	[%rd3288+8], %r6562;
	cvt.rn.f64.u16 	%fd2929, %rs1257;
	mul.f64 	%fd2930, %fd2929, 0d3FD322D0E5604189;
	cvt.rn.f64.u16 	%fd2931, %rs1256;
	fma.rn.f64 	%fd2932, %fd2931, 0d3FE2C8B439581062, %fd2930;
	cvt.rn.f64.u16 	%fd2933, %rs1255;
	fma.rn.f64 	%fd2934, %fd2933, 0d3FBD2F1A9FBE76C9, %fd2932;
	cvt.rzi.u32.f64 	%r6563, %fd2934;
	add.s64 	%rd3289, %rd5, %rd3284;
	st.local.u8 	[%rd3289+2], %r6563;
	add.s32 	%r8087, %r8089, 3;
	setp.eq.s32 	%p795, %r915, 3;
	@%p795 bra 	$L__BB0_462;
	ld.param.u32 	%r7765, [_Z21render_braille_kernelPKhjjjiiiihhPhS1_S1__param_4];
	ld.param.u32 	%r7659, [_Z21render_braille_kernelPKhjjjiiiihhPhS1_S1__param_3];
	ld.param.u32 	%r7164, [_Z21render_braille_kernelPKhjjjiiiihhPhS1_S1__param_1];
	add.s32 	%r6564, %r916, %r7164;
	div.u32 	%r6565, %r6564, %r7765;
	max.s32 	%r6566, %r6565, 0;
	add.s32 	%r6567, %r7164, -1;
	min.s32 	%r924, %r6566, %r6567;
	shl.b32 	%r6568, %r924, 2;
	cvt.s64.s32 	%rd3290, %r6568;
	mul.lo.s32 	%r6569, %r919, %r7659;
	cvt.u64.u32 	%rd3291, %r6569;
	add.s64 	%rd3292, %rd3291, %rd3290;
	add.s64 	%rd3293, %rd122, %rd3292;
	ld.global.u8 	%rs1258, [%rd3293];
	ld.global.u8 	%rs1259, [%rd3293+1];
	ld.global.u8 	%rs1260, [%rd3293+2];
	cvt.u32.u16 	%r6570, %rs1260;
	st.local.u32 	[%rd3286+12], %r6570;
	cvt.u32.u16 	%r6571, %rs1259;
	add.s64 	%rd3297, %rd3, %rd3285;
	st.local.u32 	[%rd3297+12], %r6571;
	cvt.u32.u16 	%r6572, %rs1258;
	add.s64 	%rd3298, %rd4, %rd3285;
	st.local.u32 	[%rd3298+12], %r6572;
	cvt.rn.f64.u16 	%fd2935, %rs1260;
	mul.f64 	%fd2936, %fd2935, 0d3FD322D0E5604189;
	cvt.rn.f64.u16 	%fd2937, %rs1259;
	fma.rn.f64 	%fd2938, %fd2937, 0d3FE2C8B439581062, %fd2936;
	cvt.rn.f64.u16 	%fd2939, %rs1258;
	fma.rn.f64 	%fd2940, %fd2939, 0d3FBD2F1A9FBE76C9, %fd2938;
	cvt.rzi.u32.f64 	%r6573, %fd2940;
	st.local.u8 	[%rd3289+3], %r6573;
	add.s32 	%r8087, %r8089, 4;
	setp.eq.s32 	%p796, %r915, 4;
	@%p796 bra 	$L__BB0_462;
	ld.param.u32 	%r7660, [_Z21render_braille_kernelPKhjjjiiiihhPhS1_S1__param_3];
	mul.lo.s32 	%r6575, %r920, %r7660;
	cvt.u64.u32 	%rd3301, %r6575;
	add.s64 	%rd3302, %rd3301, %rd3290;
	add.s64 	%rd3303, %rd122, %rd3302;
	ld.global.u8 	%rs1261, [%rd3303];
	ld.global.u8 	%rs1262, [%rd3303+1];
	ld.global.u8 	%rs1263, [%rd3303+2];
	cvt.u32.u16 	%r6576, %rs1263;
	cvt.u64.u32 	%rd3304, %r8089;
	add.s64 	%rd3306, %rd2, %rd3285;
	st.local.u32 	[%rd3306+16], %r6576;
	cvt.u32.u16 	%r6577, %rs1262;
	st.local.u32 	[%rd3297+16], %r6577;
	cvt.u32.u16 	%r6578, %rs1261;
	st.local.u32 	[%rd3298+16], %r6578;
	cvt.rn.f64.u16 	%fd2941, %rs1263;
	mul.f64 	%fd2942, %fd2941, 0d3FD322D0E5604189;
	cvt.rn.f64.u16 	%fd2943, %rs1262;
	fma.rn.f64 	%fd2944, %fd2943, 0d3FE2C8B439581062, %fd2942;
	cvt.rn.f64.u16 	%fd2945, %rs1261;
	fma.rn.f64 	%fd2946, %fd2945, 0d3FBD2F1A9FBE76C9, %fd2944;
	cvt.rzi.u32.f64 	%r6579, %fd2946;
	add.s64 	%rd3309, %rd5, %rd3304;
	st.local.u8 	[%rd3309+4], %r6579;
	add.s32 	%r8087, %r8089, 5;
	setp.eq.s32 	%p797, %r915, 5;
	@%p797 bra 	$L__BB0_462;
	ld.param.u32 	%r7661, [_Z21render_braille_kernelPKhjjjiiiihhPhS1_S1__param_3];
	mul.lo.s32 	%r6581, %r922, %r7661;
	cvt.u64.u32 	%rd3311, %r6581;
	add.s64 	%rd3312, %rd3311, %rd3290;
	add.s64 	%rd3313, %rd122, %rd3312;
	ld.global.u8 	%rs1264, [%rd3313];
	ld.global.u8 	%rs1265, [%rd3313+1];
	ld.global.u8 	%rs1266, [%rd3313+2];
	cvt.u32.u16 	%r6582, %rs1266;
	mul.wide.u32 	%rd3315, %r8089, 4;
	add.s64 	%rd3316, %rd2, %rd3315;
	st.local.u32 	[%rd3316+20], %r6582;
	cvt.u32.u16 	%r6583, %rs1265;
	add.s64 	%rd3317, %rd3, %rd3315;
	st.local.u32 	[%rd3317+20], %r6583;
	cvt.u32.u16 	%r6584, %rs1264;
	add.s64 	%rd3318, %rd4, %rd3315;
	st.local.u32 	[%rd3318+20], %r6584;
	cvt.rn.f64.u16 	%fd2947, %rs1266;
	mul.f64 	%fd2948, %fd2947, 0d3FD322D0E5604189;
	cvt.rn.f64.u16 	%fd2949, %rs1265;
	fma.rn.f64 	%fd2950, %fd2949, 0d3FE2C8B439581062, %fd2948;
	cvt.rn.f64.u16 	%fd2951, %rs1264;
	fma.rn.f64 	%fd2952, %fd2951, 0d3FBD2F1A9FBE76C9, %fd2950;
	cvt.rzi.u32.f64 	%r6585, %fd2952;
	st.local.u8 	[%rd3309+5], %r6585;
	add.s32 	%r8087, %r8089, 6;
	setp.eq.s32 	%p798, %r915, 6;
	@%p798 bra 	$L__BB0_462;
	ld.param.u32 	%r7934, [_Z21render_braille_kernelPKhjjjiiiihhPhS1_S1__param_5];
	ld.param.u32 	%r7662, [_Z21render_braille_kernelPKhjjjiiiihhPhS1_S1__param_3];
	ld.param.u32 	%r7334, [_Z21render_braille_kernelPKhjjjiiiihhPhS1_S1__param_2];
	mul.lo.s32 	%r6586, %r845, %r7334;
	shl.b32 	%r6587, %r6586, 2;
	add.s32 	%r6588, %r6587, %r7334;
	add.s32 	%r6589, %r6588, %r7334;
	add.s32 	%r6590, %r6589, %r7334;
	div.u32 	%r6591, %r6590, %r7934;
	max.s32 	%r6592, %r6591, 0;
	min.s32 	%r928, %r6592, %r918;
	mul.lo.s32 	%r6593, %r928, %r7662;
	cvt.u64.u32 	%rd3320, %r6593;
	cvt.s64.s32 	%rd3321, %r6536;
	add.s64 	%rd3322, %rd3320, %rd3321;
	add.s64 	%rd3323, %rd122, %rd3322;
	ld.global.u8 	%rs1267, [%rd3323];
	ld.global.u8 	%rs1268, [%rd3323+1];
	ld.global.u8 	%rs1269, [%rd3323+2];
	cvt.u32.u16 	%r6595, %rs1269;
	st.local.u32 	[%rd3316+24], %r6595;
	cvt.u32.u16 	%r6596, %rs1268;
	add.s64 	%rd3326, %rd3, %rd3315;
	st.local.u32 	[%rd3326+24], %r6596;
	cvt.u32.u16 	%r6597, %rs1267;
	add.s64 	%rd124, %rd4, %rd3315;
	st.local.u32 	[%rd124+24], %r6597;
	cvt.rn.f64.u16 	%fd2953, %rs1269;
	mul.f64 	%fd2954, %fd2953, 0d3FD322D0E5604189;
	cvt.rn.f64.u16 	%fd2955, %rs1268;
	fma.rn.f64 	%fd2956, %fd2955, 0d3FE2C8B439581062, %fd2954;
	cvt.rn.f64.u16 	%fd2957, %rs1267;
	fma.rn.f64 	%fd2958, %fd2957, 0d3FBD2F1A9FBE76C9, %fd2956;
	cvt.rzi.u32.f64 	%r6598, %fd2958;
	st.local.u8 	[%rd3309+6], %r6598;
	add.s32 	%r8087, %r8089, 7;
	setp.eq.s32 	%p799, %r915, 7;
	@%p799 bra 	$L__BB0_462;
	ld.param.u32 	%r7663, [_Z21render_braille_kernelPKhjjjiiiihhPhS1_S1__param_3];
	cvt.s64.s32 	%rd3328, %r6568;
	mul.lo.s32 	%r6600, %r928, %r7663;
	cvt.u64.u32 	%rd3329, %r6600;
	add.s64 	%rd3330, %rd3329, %rd3328;
	add.s64 	%rd3331, %rd122, %rd3330;
	ld.global.u8 	%rs1270, [%rd3331];
	ld.global.u8 	%rs1271, [%rd3331+1];
	ld.global.u8 	%rs1272, [%rd3331+2];
	cvt.u32.u16 	%r6601, %rs1272;
	st.local.u32 	[%rd3316+28], %r6601;
	cvt.u32.u16 	%r6602, %rs1271;
	cvt.u64.u32 	%rd3332, %r8089;
	st.local.u32 	[%rd3326+28], %r6602;
	cvt.u32.u16 	%r6603, %rs1270;
	st.local.u32 	[%rd124+28], %r6603;
	cvt.rn.f64.u16 	%fd2959, %rs1272;
	mul.f64 	%fd2960, %fd2959, 0d3FD322D0E5604189;
	cvt.rn.f64.u16 	%fd2961, %rs1271;
	fma.rn.f64 	%fd2962, %fd2961, 0d3FE2C8B439581062, %fd2960;
	cvt.rn.f64.u16 	%fd2963, %rs1270;
	fma.rn.f64 	%fd2964, %fd2963, 0d3FBD2F1A9FBE76C9, %fd2962;
	cvt.rzi.u32.f64 	%r6604, %fd2964;
	add.s64 	%rd3335, %rd5, %rd3332;
	st.local.u8 	[%rd3335+7], %r6604;
	add.s32 	%r8087, %r8089, 8;
$L__BB0_462:
	setp.gt.u32 	%p800, %r8087, 199;
	mov.u32 	%r8089, %r8087;
	@%p800 bra 	$L__BB0_482;
	ld.param.u8 	%rs1581, [_Z21render_braille_kernelPKhjjjiiiihhPhS1_S1__param_8];
	ld.param.u32 	%r7972, [_Z21render_braille_kernelPKhjjjiiiihhPhS1_S1__param_6];
	setp.ge.s32 	%p801, %r845, %r1758;
	setp.gt.u16 	%p802, %rs1581, 89;
	setp.lt.u16 	%p803, %rs1581, 50;
	selp.b32 	%r6605, 3, 2, %p803;
	selp.b32 	%r6606, 1, %r6605, %p802;
	mov.u32 	%r6607, %ctaid.x;
	mov.u32 	%r6608, %ntid.x;
	mov.u32 	%r6609, %tid.x;
	mad.lo.s32 	%r6610, %r6607, %r6608, %r6609;
	sub.s32 	%r6611, %r6610, %r6606;
	add.s32 	%r932, %r6611, 5;
	setp.lt.s32 	%p804, %r932, 0;
	setp.ge.s32 	%p805, %r932, %r7972;
	or.pred  	%p806, %p805, %p801;
	or.pred  	%p807, %p806, %p804;
	mov.u32 	%r8088, %r8087;
	@%p807 bra 	$L__BB0_472;
	ld.param.u32 	%r7935, [_Z21render_braille_kernelPKhjjjiiiihhPhS1_S1__param_5];
	ld.param.u32 	%r7766, [_Z21render_braille_kernelPKhjjjiiiihhPhS1_S1__param_4];
	ld.param.u32 	%r7664, [_Z21render_braille_kernelPKhjjjiiiihhPhS1_S1__param_3];
	ld.param.u32 	%r7335, [_Z21render_braille_kernelPKhjjjiiiihhPhS1_S1__param_2];
	ld.param.u32 	%r7165, [_Z21render_braille_kernelPKhjjjiiiihhPhS1_S1__param_1];
	ld.param.u64 	%rd3575, [_Z21render_braille_kernelPKhjjjiiiihhPhS1_S1__param_0];
	sub.s32 	%r6613, 199, %r8087;
	min.u32 	%r6614, %r6613, 7;
	add.s32 	%r933, %r6614, 1;
	mul.lo.s32 	%r6615, %r932, %r7165;
	shl.b32 	%r934, %r6615, 1;
	div.u32 	%r6616, %r934, %r7766;
	mul.lo.s32 	%r6617, %r845, %r7335;
	shl.b32 	%r6618, %r6617, 2;
	div.u32 	%r6619, %r6618, %r7935;
	max.s32 	%r6620, %r6616, 0;
	add.s32 	%r6621, %r7165, -1;
	min.s32 	%r935, %r6620, %r6621;
	max.s32 	%r6622, %r6619, 0;
	add.s32 	%r936, %r7335, -1;
	min.s32 	%r937, %r6622, %r936;
	mul.lo.s32 	%r6623, %r937, %r7664;
	cvt.u64.u32 	%rd3336, %r6623;
	shl.b32 	%r6624, %r935, 2;
	cvt.s64.s32 	%rd3337, %r6624;
	add.s64 	%rd3338, %rd3336, %rd3337;
	cvta.to.global.u64 	%rd125, %rd3575;
	add.s64 	%rd3339, %rd125, %rd3338;
	ld.global.u8 	%rs1273, [%rd3339];
	ld.global.u8 	%rs1274, [%rd3339+1];
	ld.global.u8 	%rs1275, [%rd3339+2];
	cvt.u32.u16 	%r6625, %rs1275;
	cvt.u64.u32 	%rd3340, %r8087;
	mul.wide.u32 	%rd3341, %r8087, 4;
	add.s64 	%rd3342, %rd2, %rd3341;
	st.local.u32 	[%rd3342], %r6625;
	cvt.u32.u16 	%r6626, %rs1274;
	add.s64 	%rd3343, %rd3, %rd3341;
	st.local.u32 	[%rd3343], %r6626;
	cvt.u32.u16 	%r6627, %rs1273;
	add.s64 	%rd3344, %rd4, %rd3341;
	st.local.u32 	[%rd3344], %r6627;
	cvt.rn.f64.u16 	%fd2965, %rs1275;
	mul.f64 	%fd2966, %fd2965, 0d3FD322D0E5604189;
	cvt.rn.f64.u16 	%fd2967, %rs1274;
	fma.rn.f64 	%fd2968, %fd2967, 0d3FE2C8B439581062, %fd2966;
	cvt.rn.f64.u16 	%fd2969, %rs1273;
	fma.rn.f64 	%fd2970, %fd2969, 0d3FBD2F1A9FBE76C9, %fd2968;
	cvt.rzi.u32.f64 	%r6628, %fd2970;
	add.s64 	%rd3345, %rd5, %rd3340;
	st.local.u8 	[%rd3345], %r6628;
	setp.eq.s32 	%p808, %r8087, 199;
	mov.b32 	%r8088, 200;
	@%p808 bra 	$L__BB0_472;
	ld.param.u32 	%r7936, [_Z21render_braille_kernelPKhjjjiiiihhPhS1_S1__param_5];
	ld.param.u32 	%r7665, [_Z21render_braille_kernelPKhjjjiiiihhPhS1_S1__param_3];
	ld.param.u32 	%r7336, [_Z21render_braille_kernelPKhjjjiiiihhPhS1_S1__param_2];
	mul.lo.s32 	%r6629, %r845, %r7336;
	shl.b32 	%r6630, %r6629, 2;
	add.s32 	%r6631, %r6630, %r7336;
	div.u32 	%r6632, %r6631, %r7936;
	max.s32 	%r6633, %r6632, 0;
	min.s32 	%r938, %r6633, %r936;
	mul.lo.s32 	%r6634, %r938, %r7665;
	cvt.u64.u32 	%rd3346, %r6634;
	add.s64 	%rd3348, %rd3346, %rd3337;
	add.s64 	%rd3349, %rd125, %rd3348;
	ld.global.u8 	%rs1276, [%rd3349];
	ld.global.u8 	%rs1277, [%rd3349+1];
	ld.global.u8 	%rs1278, [%rd3349+2];
	cvt.u32.u16 	%r6636, %rs1278;
	st.local.u32 	[%rd3342+4], %r6636;
	cvt.u32.u16 	%r6637, %rs1277;
	add.s64 	%rd3353, %rd3, %rd3341;
	st.local.u32 	[%rd3353+4], %r6637;
	cvt.u32.u16 	%r6638, %rs1276;
	add.s64 	%rd3354, %rd4, %rd3341;
	st.local.u32 	[%rd3354+4], %r6638;
	cvt.rn.f64.u16 	%fd2971, %rs1278;
	mul.f64 	%fd2972, %fd2971, 0d3FD322D0E5604189;
	cvt.rn.f64.u16 	%fd2973, %rs1277;
	fma.rn.f64 	%fd2974, %fd2973, 0d3FE2C8B439581062, %fd2972;
	cvt.rn.f64.u16 	%fd2975, %rs1276;
	fma.rn.f64 	%fd2976, %fd2975, 0d3FBD2F1A9FBE76C9, %fd2974;
	cvt.rzi.u32.f64 	%r6639, %fd2976;
	st.local.u8 	[%rd3345+1], %r6639;
	add.s32 	%r8088, %r8087, 2;
	setp.eq.s32 	%p809, %r933, 2;
	@%p809 bra 	$L__BB0_472;
	ld.param.u32 	%r7937, [_Z21render_braille_kernelPKhjjjiiiihhPhS1_S1__param_5];
	ld.param.u32 	%r7666, [_Z21render_braille_kernelPKhjjjiiiihhPhS1_S1__param_3];
	ld.param.u32 	%r7337, [_Z21render_braille_kernelPKhjjjiiiihhPhS1_S1__param_2];
	mul.lo.s32 	%r6640, %r845, %r7337;
	shl.b32 	%r6641, %r6640, 2;
	add.s32 	%r6642, %r6641, %r7337;
	add.s32 	%r6643, %r6642, %r7337;
	div.u32 	%r6644, %r6643, %r7937;
	max.s32 	%r6645, %r6644, 0;
	min.s32 	%r940, %r6645, %r936;
	mul.lo.s32 	%r6646, %r940, %r7666;
	cvt.u64.u32 	%rd3356, %r6646;
	cvt.s64.s32 	%rd3357, %r6624;
	add.s64 	%rd3358, %rd3356, %rd3357;
	add.s64 	%rd3359, %rd125, %rd3358;
	ld.global.u8 	%rs1279, [%rd3359];
	ld.global.u8 	%rs1280, [%rd3359+1];
	ld.global.u8 	%rs1281, [%rd3359+2];
	cvt.u32.u16 	%r6648, %rs1281;
	cvt.u64.u32 	%rd3360, %r8087;
	mul.wide.u32 	%rd3361, %r8087, 4;
	add.s64 	%rd3362, %rd2, %rd3361;
	st.local.u32 	[%rd3362+8], %r6648;
	cvt.u32.u16 	%r6649, %rs1280;
	add.s64 	%rd3363, %rd3, %rd3361;
	st.local.u32 	[%rd3363+8], %r6649;
	cvt.u32.u16 	%r6650, %rs1279;
	add.s64 	%rd3364, %rd4, %rd3361;
	st.local.u32 	[%rd3364+8], %r6650;
	cvt.rn.f64.u16 	%fd2977, %rs1281;
	mul.f64 	%fd2978, %fd2977, 0d3FD322D0E5604189;
	cvt.rn.f64.u16 	%fd2979, %rs1280;
	fma.rn.f64 	%fd2980, %fd2979, 0d3FE2C8B439581062, %fd2978;
	cvt.rn.f64.u16 	%fd2981, %rs1279;
	fma.rn.f64 	%fd2982, %fd2981, 0d3FBD2F1A9FBE76C9, %fd2980;
	cvt.rzi.u32.f64 	%r6651, %fd2982;
	add.s64 	%rd3365, %rd5, %rd3360;
	st.local.u8 	[%rd3365+2], %r6651;
	add.s32 	%r8088, %r8087, 3;
	setp.eq.s32 	%p810, %r933, 3;
	@%p810 bra 	$L__BB0_472;
	ld.param.u32 	%r7767, [_Z21render_braille_kernelPKhjjjiiiihhPhS1_S1__param_4];
	ld.param.u32 	%r7667, [_Z21render_braille_kernelPKhjjjiiiihhPhS1_S1__param_3];
	ld.param.u32 	%r7166, [_Z21render_braille_kernelPKhjjjiiiihhPhS1_S1__param_1];
	add.s32 	%r6652, %r934, %r7166;
	div.u32 	%r6653, %r6652, %r7767;
	max.s32 	%r6654, %r6653, 0;
	add.s32 	%r6655, %r7166, -1;
	min.s32 	%r942, %r6654, %r6655;
	shl.b32 	%r6656, %r942, 2;
	cvt.s64.s32 	%rd3366, %r6656;
	mul.lo.s32 	%r6657, %r937, %r7667;
	cvt.u64.u32 	%rd3367, %r6657;
	add.s64 	%rd3368, %rd3367, %rd3366;
	add.s64 	%rd3369, %rd125, %rd3368;
	ld.global.u8 	%rs1282, [%rd3369];
	ld.global.u8 	%rs1283, [%rd3369+1];
	ld.global.u8 	%rs1284, [%rd3369+2];
	cvt.u32.u16 	%r6658, %rs1284;
	st.local.u32 	[%rd3362+12], %r6658;
	cvt.u32.u16 	%r6659, %rs1283;
	add.s64 	%rd3373, %rd3, %rd3361;
	st.local.u32 	[%rd3373+12], %r6659;
	cvt.u32.u16 	%r6660, %rs1282;
	add.s64 	%rd3374, %rd4, %rd3361;
	st.local.u32 	[%rd3374+12], %r6660;
	cvt.rn.f64.u16 	%fd2983, %rs1284;
	mul.f64 	%fd2984, %fd2983, 0d3FD322D0E5604189;
	cvt.rn.f64.u16 	%fd2985, %rs1283;
	fma.rn.f64 	%fd2986, %fd2985, 0d3FE2C8B439581062, %fd2984;
	cvt.rn.f64.u16 	%fd2987, %rs1282;
	fma.rn.f64 	%fd2988, %fd2987, 0d3FBD2F1A9FBE76C9, %fd2986;
	cvt.rzi.u32.f64 	%r6661, %fd2988;
	st.local.u8 	[%rd3365+3], %r6661;
	add.s32 	%r8088, %r8087, 4;
	setp.eq.s32 	%p811, %r933, 4;
	@%p811 bra 	$L__BB0_472;
	ld.param.u32 	%r7668, [_Z21render_braille_kernelPKhjjjiiiihhPhS1_S1__param_3];
	mul.lo.s32 	%r6663, %r938, %r7668;
	cvt.u64.u32 	%rd3377, %r6663;
	add.s64 	%rd3378, %rd3377, %rd3366;
	add.s64 	%rd3379, %rd125, %rd3378;
	ld.global.u8 	%rs1285, [%rd3379];
	ld.global.u8 	%rs1286, [%rd3379+1];
	ld.global.u8 	%rs1287, [%rd3379+2];
	cvt.u32.u16 	%r6664, %rs1287;
	cvt.u64.u32 	%rd3380, %r8087;
	add.s64 	%rd3382, %rd2, %rd3361;
	st.local.u32 	[%rd3382+16], %r6664;
	cvt.u32.u16 	%r6665, %rs1286;
	st.local.u32 	[%rd3373+16], %r6665;
	cvt.u32.u16 	%r6666, %rs1285;
	st.local.u32 	[%rd3374+16], %r6666;
	cvt.rn.f64.u16 	%fd2989, %rs1287;
	mul.f64 	%fd2990, %fd2989, 0d3FD322D0E5604189;
	cvt.rn.f64.u16 	%fd2991, %rs1286;
	fma.rn.f64 	%fd2992, %fd2991, 0d3FE2C8B439581062, %fd2990;
	cvt.rn.f64.u16 	%fd2993, %rs1285;
	fma.rn.f64 	%fd2994, %fd2993, 0d3FBD2F1A9FBE76C9, %fd2992;
	cvt.rzi.u32.f64 	%r6667, %fd2994;
	add.s64 	%rd3385, %rd5, %rd3380;
	st.local.u8 	[%rd3385+4], %r6667;
	add.s32 	%r8088, %r8087, 5;
	setp.eq.s32 	%p812, %r933, 5;
	@%p812 bra 	$L__BB0_472;
	ld.param.u32 	%r7669, [_Z21render_braille_kernelPKhjjjiiiihhPhS1_S1__param_3];
	mul.lo.s32 	%r6669, %r940, %r7669;
	cvt.u64.u32 	%rd3387, %r6669;
	add.s64 	%rd3388, %rd3387, %rd3366;
	add.s64 	%rd3389, %rd125, %rd3388;
	ld.global.u8 	%rs1288, [%rd3389];
	ld.global.u8 	%rs1289, [%rd3389+1];
	ld.global.u8 	%rs1290, [%rd3389+2];
	cvt.u32.u16 	%r6670, %rs1290;
	mul.wide.u32 	%rd3391, %r8087, 4;
	add.s64 	%rd3392, %rd2, %rd3391;
	st.local.u32 	[%rd3392+20], %r6670;
	cvt.u32.u16 	%r6671, %rs1289;
	add.s64 	%rd3393, %rd3, %rd3391;
	st.local.u32 	[%rd3393+20], %r6671;
	cvt.u32.u16 	%r6672, %rs1288;
	add.s64 	%rd3394, %rd4, %rd3391;
	st.local.u32 	[%rd3394+20], %r6672;
	cvt.rn.f64.u16 	%fd2995, %rs1290;
	mul.f64 	%fd2996, %fd2995, 0d3FD322D0E5604189;
	cvt.rn.f64.u16 	%fd2997, %rs1289;
	fma.rn.f64 	%fd2998, %fd2997, 0d3FE2C8B439581062, %fd2996;
	cvt.rn.f64.u16 	%fd2999, %rs1288;
	fma.rn.f64 	%fd3000, %fd2999, 0d3FBD2F1A9FBE76C9, %fd2998;
	cvt.rzi.u32.f64 	%r6673, %fd3000;
	st.local.u8 	[%rd3385+5], %r6673;
	add.s32 	%r8088, %r8087, 6;
	setp.eq.s32 	%p813, %r933, 6;
	@%p813 bra 	$L__BB0_472;
	ld.param.u32 	%r7938, [_Z21render_braille_kernelPKhjjjiiiihhPhS1_S1__param_5];
	ld.param.u32 	%r7670, [_Z21render_braille_kernelPKhjjjiiiihhPhS1_S1__param_3];
	ld.param.u32 	%r7338, [_Z21render_braille_kernelPKhjjjiiiihhPhS1_S1__param_2];
	mul.lo.s32 	%r6674, %r845, %r7338;
	shl.b32 	%r6675, %r6674, 2;
	add.s32 	%r6676, %r6675, %r7338;
	add.s32 	%r6677, %r6676, %r7338;
	add.s32 	%r6678, %r6677, %r7338;
	div.u32 	%r6679, %r6678, %r7938;
	max.s32 	%r6680, %r6679, 0;
	min.s32 	%r946, %r6680, %r936;
	mul.lo.s32 	%r6681, %r946, %r7670;
	cvt.u64.u32 	%rd3396, %r6681;
	cvt.s64.s32 	%rd3397, %r6624;
	add.s64 	%rd3398, %rd3396, %rd3397;
	add.s64 	%rd3399, %rd125, %rd3398;
	ld.global.u8 	%rs1291, [%rd3399];
	ld.global.u8 	%rs1292, [%rd3399+1];
	ld.global.u8 	%rs1293, [%rd3399+2];
	cvt.u32.u16 	%r6683, %rs1293;
	st.local.u32 	[%rd3392+24], %r6683;
	cvt.u32.u16 	%r6684, %rs1292;
	add.s64 	%rd126, %rd3, %rd3391;
	st.local.u32 	[%rd126+24], %r6684;
	cvt.u32.u16 	%r6685, %rs1291;
	add.s64 	%rd127, %rd4, %rd3391;
	st.local.u32 	[%rd127+24], %r6685;
	cvt.rn.f64.u16 	%fd3001, %rs1293;
	mul.f64 	%fd3002, %fd3001, 0d3FD322D0E5604189;
	cvt.rn.f64.u16 	%fd3003, %rs1292;
	fma.rn.f64 	%fd3004, %fd3003, 0d3FE2C8B439581062, %fd3002;
	cvt.rn.f64.u16 	%fd3005, %rs1291;
	fma.rn.f64 	%fd3006, %fd3005, 0d3FBD2F1A9FBE76C9, %fd3004;
	cvt.rzi.u32.f64 	%r6686, %fd3006;
	st.local.u8 	[%rd3385+6], %r6686;
	add.s32 	%r8088, %r8087, 7;
	setp.eq.s32 	%p814, %r933, 7;
	@%p814 bra 	$L__BB0_472;
	ld.param.u32 	%r7671, [_Z21render_braille_kernelPKhjjjiiiihhPhS1_S1__param_3];
	cvt.s64.s32 	%rd3404, %r6656;
	mul.lo.s32 	%r6688, %r946, %r7671;
	cvt.u64.u32 	%rd3405, %r6688;
	add.s64 	%rd3406, %rd3405, %rd3404;
	add.s64 	%rd3407, %rd125, %rd3406;
	ld.global.u8 	%rs1294, [%rd3407];
	ld.global.u8 	%rs1295, [%rd3407+1];
	ld.global.u8 	%rs1296, [%rd3407+2];
	cvt.u32.u16 	%r6689, %rs1296;
	cvt.u64.u32 	%rd3408, %r8087;
	add.s64 	%rd3410, %rd2, %rd3391;
	st.local.u32 	[%rd3410+28], %r6689;
	cvt.u32.u16 	%r6690, %rs1295;
	st.local.u32 	[%rd126+28], %r6690;
	cvt.u32.u16 	%r6691, %rs1294;
	st.local.u32 	[%rd127+28], %r6691;
	cvt.rn.f64.u16 	%fd3007, %rs1296;
	mul.f64 	%fd3008, %fd3007, 0d3FD322D0E5604189;
	cvt.rn.f64.u16 	%fd3009, %rs1295;
	fma.rn.f64 	%fd3010, %fd3009, 0d3FE2C8B439581062, %fd3008;
	cvt.rn.f64.u16 	%fd3011, %rs1294;
	fma.rn.f64 	%fd3012, %fd3011, 0d3FBD2F1A9FBE76C9, %fd3010;
	cvt.rzi.u32.f64 	%r6692, %fd3012;
	add.s64 	%rd3411, %rd5, %rd3408;
	st.local.u8 	[%rd3411+7], %r6692;
	add.s32 	%r8088, %r8087, 8;
$L__BB0_472:
	setp.gt.u32 	%p815, %r8088, 199;
	mov.u32 	%r8089, %r8088;
	@%p815 bra 	$L__BB0_482;
	ld.param.u8 	%rs1582, [_Z21render_braille_kernelPKhjjjiiiihhPhS1_S1__param_8];
	ld.param.u32 	%r7973, [_Z21render_braille_kernelPKhjjjiiiihhPhS1_S1__param_6];
	setp.ge.s32 	%p816, %r845, %r1758;
	setp.gt.u16 	%p817, %rs1582, 89;
	setp.lt.u16 	%p818, %rs1582, 50;
	selp.b32 	%r6693, 3, 2, %p818;
	selp.b32 	%r6694, 1, %r6693, %p817;
	mov.u32 	%r6695, %ctaid.x;
	mov.u32 	%r6696, %ntid.x;
	mov.u32 	%r6697, %tid.x;
	mad.lo.s32 	%r6698, %r6695, %r6696, %r6697;
	sub.s32 	%r6699, %r6698, %r6694;
	add.s32 	%r950, %r6699, 6;
	setp.lt.s32 	%p819, %r950, 0;
	setp.ge.s32 	%p820, %r950, %r7973;
	or.pred  	%p821, %p820, %p816;
	or.pred  	%p822, %p821, %p819;
	mov.u32 	%r8089, %r8088;
	@%p822 bra 	$L__BB0_482;
	ld.param.u8 	%rs1583, [_Z21render_braille_kernelPKhjjjiiiihhPhS1_S1__param_8];
	ld.param.u32 	%r7939, [_Z21render_braille_kernelPKhjjjiiiihhPhS1_S1__param_5];
	ld.param.u32 	%r7768, [_Z21render_braille_kernelPKhjjjiiiihhPhS1_S1__param_4];
	ld.param.u32 	%r7672, [_Z21render_braille_kernelPKhjjjiiiihhPhS1_S1__param_3];
	ld.param.u32 	%r7339, [_Z21render_braille_kernelPKhjjjiiiihhPhS1_S1__param_2];
	ld.param.u32 	%r7167, [_Z21render_braille_kernelPKhjjjiiiihhPhS1_S1__param_1];
	ld.param.u64 	%rd3576, [_Z21render_braille_kernelPKhjjjiiiihhPhS1_S1__param_0];
	sub.s32 	%r6701, 199, %r8088;
	min.u32 	%r6702, %r6701, 7;
	add.s32 	%r951, %r6702, 1;
	mul.lo.s32 	%r6703, %r950, %r7167;
	shl.b32 	%r952, %r6703, 1;
	div.u32 	%r6704, %r952, %r7768;
	setp.gt.u16 	%p823, %rs1583, 89;
	setp.lt.u16 	%p824, %rs1583, 50;
	selp.b32 	%r6705, 3, 2, %p824;
	selp.b32 	%r6706, 1, %r6705, %p823;
	mov.u32 	%r6707, %ctaid.y;
	mov.u32 	%r6708, %ntid.y;
	mov.u32 	%r6709, %tid.y;
	mad.lo.s32 	%r6710, %r6707, %r6708, %r6709;
	sub.s32 	%r6711, %r6710, %r6706;
	add.s32 	%r6712, %r6711, 6;
	mul.lo.s32 	%r6713, %r6712, %r7339;
	shl.b32 	%r953, %r6713, 2;
	div.u32 	%r6714, %r953, %r7939;
	max.s32 	%r6715, %r6704, 0;
	add.s32 	%r6716, %r7167, -1;
	min.s32 	%r954, %r6715, %r6716;
	max.s32 	%r6717, %r6714, 0;
	add.s32 	%r955, %r7339, -1;
	min.s32 	%r956, %r6717, %r955;
	mul.lo.s32 	%r6718, %r956, %r7672;
	cvt.u64.u32 	%rd3412, %r6718;
	shl.b32 	%r6719, %r954, 2;
	cvt.s64.s32 	%rd3413, %r6719;
	add.s64 	%rd3414, %rd3412, %rd3413;
	cvta.to.global.u64 	%rd128, %rd3576;
	add.s64 	%rd3415, %rd128, %rd3414;
	ld.global.u8 	%rs1297, [%rd3415];
	ld.global.u8 	%rs1298, [%rd3415+1];
	ld.global.u8 	%rs1299, [%rd3415+2];
	cvt.u32.u16 	%r6720, %rs1299;
	cvt.u64.u32 	%rd3416, %r8088;
	mul.wide.u32 	%rd3417, %r8088, 4;
	add.s64 	%rd3418, %rd2, %rd3417;
	st.local.u32 	[%rd3418], %r6720;
	cvt.u32.u16 	%r6721, %rs1298;
	add.s64 	%rd3419, %rd3, %rd3417;
	st.local.u32 	[%rd3419], %r6721;
	cvt.u32.u16 	%r6722, %rs1297;
	add.s64 	%rd3420, %rd4, %rd3417;
	st.local.u32 	[%rd3420], %r6722;
	cvt.rn.f64.u16 	%fd3013, %rs1299;
	mul.f64 	%fd3014, %fd3013, 0d3FD322D0E5604189;
	cvt.rn.f64.u16 	%fd3015, %rs1298;
	fma.rn.f64 	%fd3016, %fd3015, 0d3FE2C8B439581062, %fd3014;
	cvt.rn.f64.u16 	%fd3017, %rs1297;
	fma.rn.f64 	%fd3018, %fd3017, 0d3FBD2F1A9FBE76C9, %fd3016;
	cvt.rzi.u32.f64 	%r6723, %fd3018;
	add.s64 	%rd3421, %rd5, %rd3416;
	st.local.u8 	[%rd3421], %r6723;
	setp.eq.s32 	%p825, %r8088, 199;
	mov.b32 	%r8089, 200;
	@%p825 bra 	$L__BB0_482;
	ld.param.u32 	%r7940, [_Z21render_braille_kernelPKhjjjiiiihhPhS1_S1__param_5];
	ld.param.u32 	%r7673, [_Z21render_braille_kernelPKhjjjiiiihhPhS1_S1__param_3];
	ld.param.u32 	%r7340, [_Z21render_braille_kernelPKhjjjiiiihhPhS1_S1__param_2];
	add.s32 	%r957, %r953, %r7340;
	div.u32 	%r6724, %r957, %r7940;
	max.s32 	%r6725, %r6724, 0;
	min.s32 	%r958, %r6725, %r955;
	mul.lo.s32 	%r6726, %r958, %r7673;
	cvt.u64.u32 	%rd3422, %r6726;
	add.s64 	%rd3424, %rd3422, %rd3413;
	add.s64 	%rd3425, %rd128, %rd3424;
	ld.global.u8 	%rs1300, [%rd3425];
	ld.global.u8 	%rs1301, [%rd3425+1];
	ld.global.u8 	%rs1302, [%rd3425+2];
	cvt.u32.u16 	%r6728, %rs1302;
	st.local.u32 	[%rd3418+4], %r6728;
	cvt.u32.u16 	%r6729, %rs1301;
	add.s64 	%rd3429, %rd3, %rd3417;
	st.local.u32 	[%rd3429+4], %r6729;
	cvt.u32.u16 	%r6730, %rs1300;
	add.s64 	%rd3430, %rd4, %rd3417;
	st.local.u32 	[%rd3430+4], %r6730;
	cvt.rn.f64.u16 	%fd3019, %rs1302;
	mul.f64 	%fd3020, %fd3019, 0d3FD322D0E5604189;
	cvt.rn.f64.u16 	%fd3021, %rs1301;
	fma.rn.f64 	%fd3022, %fd3021, 0d3FE2C8B439581062, %fd3020;
	cvt.rn.f64.u16 	%fd3023, %rs1300;
	fma.rn.f64 	%fd3024, %fd3023, 0d3FBD2F1A9FBE76C9, %fd3022;
	cvt.rzi.u32.f64 	%r6731, %fd3024;
	st.local.u8 	[%rd3421+1], %r6731;
	add.s32 	%r8089, %r8088, 2;
	setp.eq.s32 	%p826, %r951, 2;
	@%p826 bra 	$L__BB0_482;
	ld.param.u32 	%r7941, [_Z21render_braille_kernelPKhjjjiiiihhPhS1_S1__param_5];
	ld.param.u32 	%r7674, [_Z21render_braille_kernelPKhjjjiiiihhPhS1_S1__param_3];
	ld.param.u32 	%r7341, [_Z21render_braille_kernelPKhjjjiiiihhPhS1_S1__param_2];
	add.s32 	%r960, %r957, %r7341;
	div.u32 	%r6732, %r960, %r7941;
	max.s32 	%r6733, %r6732, 0;
	min.s32 	%r961, %r6733, %r955;
	mul.lo.s32 	%r6734, %r961, %r7674;
	cvt.u64.u32 	%rd3432, %r6734;
	add.s64 	%rd3434, %rd3432, %rd3413;
	add.s64 	%rd3435, %rd128, %rd3434;
	ld.global.u8 	%rs1303, [%rd3435];
	ld.global.u8 	%rs1304, [%rd3435+1];
	ld.global.u8 	%rs1305, [%rd3435+2];
	cvt.u32.u16 	%r6736, %rs1305;
	cvt.u64.u32 	%rd3436, %r8088;
	mul.wide.u32 	%rd3437, %r8088, 4;
	add.s64 	%rd3438, %rd2, %rd3437;
	st.local.u32 	[%rd3438+8], %r6736;
	cvt.u32.u16 	%r6737, %rs1304;
	add.s64 	%rd3439, %rd3, %rd3437;
	st.local.u32 	[%rd3439+8], %r6737;
	cvt.u32.u16 	%r6738, %rs1303;
	add.s64 	%rd3440, %rd4, %rd3437;
	st.local.u32 	[%rd3440+8], %r6738;
	cvt.rn.f64.u16 	%fd3025, %rs1305;
	mul.f64 	%fd3026, %fd3025, 0d3FD322D0E5604189;
	cvt.rn.f64.u16 	%fd3027, %rs1304;
	fma.rn.f64 	%fd3028, %fd3027, 0d3FE2C8B439581062, %fd3026;
	cvt.rn.f64.u16 	%fd3029, %rs1303;
	fma.rn.f64 	%fd3030, %fd3029, 0d3FBD2F1A9FBE76C9, %fd3028;
	cvt.rzi.u32.f64 	%r6739, %fd3030;
	add.s64 	%rd3441, %rd5, %rd3436;
	st.local.u8 	[%rd3441+2], %r6739;
	add.s32 	%r8089, %r8088, 3;
	setp.eq.s32 	%p827, %r951, 3;
	@%p827 bra 	$L__BB0_482;
	ld.param.u32 	%r7769, [_Z21render_braille_kernelPKhjjjiiiihhPhS1_S1__param_4];
	ld.param.u32 	%r7675, [_Z21render_braille_kernelPKhjjjiiiihhPhS1_S1__param_3];
	ld.param.u32 	%r7168, [_Z21render_braille_kernelPKhjjjiiiihhPhS1_S1__param_1];
	add.s32 	%r6740, %r952, %r7168;
	div.u32 	%r6741, %r6740, %r7769;
	max.s32 	%r6742, %r6741, 0;
	add.s32 	%r6743, %r7168, -1;
	min.s32 	%r963, %r6742, %r6743;
	shl.b32 	%r6744, %r963, 2;
	cvt.s64.s32 	%rd3442, %r6744;
	mul.lo.s32 	%r6745, %r956, %r7675;
	cvt.u64.u32 	%rd3443, %r6745;
	add.s64 	%rd3444, %rd3443, %rd3442;
	add.s64 	%rd3445, %rd128, %rd3444;
	ld.global.u8 	%rs1306, [%rd3445];
	ld.global.u8 	%rs1307, [%rd3445+1];
	ld.global.u8 	%rs1308, [%rd3445+2];
	cvt.u32.u16 	%r6746, %rs1308;
	st.local.u32 	[%rd3438+12], %r6746;
	cvt.u32.u16 	%r6747, %rs1307;
	add.s64 	%rd3448, %rd3, %rd3437;
	st.local.u32 	[%rd3448+12], %r6747;
	cvt.u32.u16 	%r6748, %rs1306;
	add.s64 	%rd3449, %rd4, %rd3437;
	st.local.u32 	[%rd3449+12], %r6748;
	cvt.rn.f64.u16 	%fd3031, %rs1308;
	mul.f64 	%fd3032, %fd3031, 0d3FD322D0E5604189;
	cvt.rn.f64.u16 	%fd3033, %rs1307;
	fma.rn.f64 	%fd3034, %fd3033, 0d3FE2C8B439581062, %fd3032;
	cvt.rn.f64.u16 	%fd3035, %rs1306;
	fma.rn.f64 	%fd3036, %fd3035, 0d3FBD2F1A9FBE76C9, %fd3034;
	cvt.rzi.u32.f64 	%r6749, %fd3036;
	st.local.u8 	[%rd3441+3], %r6749;
	add.s32 	%r8089, %r8088, 4;
	setp.eq.s32 	%p828, %r951, 4;
	@%p828 bra 	$L__BB0_482;
	ld.param.u32 	%r7676, [_Z21render_braille_kernelPKhjjjiiiihhPhS1_S1__param_3];
	mul.lo.s32 	%r6751, %r958, %r7676;
	cvt.u64.u32 	%rd3452, %r6751;
	add.s64 	%rd3453, %rd3452, %rd3442;
	add.s64 	%rd3454, %rd128, %rd3453;
	ld.global.u8 	%rs1309, [%rd3454];
	ld.global.u8 	%rs1310, [%rd3454+1];
	ld.global.u8 	%rs1311, [%rd3454+2];
	cvt.u32.u16 	%r6752, %rs1311;
	st.local.u32 	[%rd3438+16], %r6752;
	cvt.u32.u16 	%r6753, %rs1310;
	cvt.u64.u32 	%rd3455, %r8088;
	mul.wide.u32 	%rd3456, %r8088, 4;
	add.s64 	%rd3457, %rd3, %rd3456;
	st.local.u32 	[%rd3457+16], %r6753;
	cvt.u32.u16 	%r6754, %rs1309;
	add.s64 	%rd3458, %rd4, %rd3456;
	st.local.u32 	[%rd3458+16], %r6754;
	cvt.rn.f64.u16 	%fd3037, %rs1311;
	mul.f64 	%fd3038, %fd3037, 0d3FD322D0E5604189;
	cvt.rn.f64.u16 	%fd3039, %rs1310;
	fma.rn.f64 	%fd3040, %fd3039, 0d3FE2C8B439581062, %fd3038;
	cvt.rn.f64.u16 	%fd3041, %rs1309;
	fma.rn.f64 	%fd3042, %fd3041, 0d3FBD2F1A9FBE76C9, %fd3040;
	cvt.rzi.u32.f64 	%r6755, %fd3042;
	add.s64 	%rd3459, %rd5, %rd3455;
	st.local.u8 	[%rd3459+4], %r6755;
	add.s32 	%r8089, %r8088, 5;
	setp.eq.s32 	%p829, %r951, 5;
	@%p829 bra 	$L__BB0_482;
	ld.param.u32 	%r7677, [_Z21render_braille_kernelPKhjjjiiiihhPhS1_S1__param_3];
	mul.lo.s32 	%r6757, %r961, %r7677;
	cvt.u64.u32 	%rd3461, %r6757;
	add.s64 	%rd3462, %rd3461, %rd3442;
	add.s64 	%rd3463, %rd128, %rd3462;
	ld.global.u8 	%rs1312, [%rd3463];
	ld.global.u8 	%rs1313, [%rd3463+1];
	ld.global.u8 	%rs1314, [%rd3463+2];
	cvt.u32.u16 	%r6758, %rs1314;
	st.local.u32 	[%rd3438+20], %r6758;
	cvt.u32.u16 	%r6759, %rs1313;
	st.local.u32 	[%rd3457+20], %r6759;
	cvt.u32.u16 	%r6760, %rs1312;
	add.s64 	%rd130, %rd4, %rd3456;
	st.local.u32 	[%rd130+20], %r6760;
	cvt.rn.f64.u16 	%fd3043, %rs1314;
	mul.f64 	%fd3044, %fd3043, 0d3FD322D0E5604189;
	cvt.rn.f64.u16 	%fd3045, %rs1313;
	fma.rn.f64 	%fd3046, %fd3045, 0d3FE2C8B439581062, %fd3044;
	cvt.rn.f64.u16 	%fd3047, %rs1312;
	fma.rn.f64 	%fd3048, %fd3047, 0d3FBD2F1A9FBE76C9, %fd3046;
	cvt.rzi.u32.f64 	%r6761, %fd3048;
	st.local.u8 	[%rd3459+5], %r6761;
	add.s32 	%r8089, %r8088, 6;
	setp.eq.s32 	%p830, %r951, 6;
	@%p830 bra 	$L__BB0_482;
	ld.param.u32 	%r7942, [_Z21render_braille_kernelPKhjjjiiiihhPhS1_S1__param_5];
	ld.param.u32 	%r7678, [_Z21render_braille_kernelPKhjjjiiiihhPhS1_S1__param_3];
	ld.param.u32 	%r7342, [_Z21render_braille_kernelPKhjjjiiiihhPhS1_S1__param_2];
	add.s32 	%r6762, %r960, %r7342;
	div.u32 	%r6763, %r6762, %r7942;
	max.s32 	%r6764, %r6763, 0;
	min.s32 	%r6765, %r6764, %r955;
	mul.lo.s32 	%r6766, %r6765, %r7678;
	cvt.u64.u32 	%rd131, %r6766;
	cvt.s64.s32 	%rd3468, %r6719;
	add.s64 	%rd3469, %rd131, %rd3468;
	add.s64 	%rd3470, %rd128, %rd3469;
	ld.global.u8 	%rs1315, [%rd3470];
	ld.global.u8 	%rs1316, [%rd3470+1];
	ld.global.u8 	%rs1317, [%rd3470+2];
	cvt.u32.u16 	%r6768, %rs1317;
	st.local.u32 	[%rd3438+24], %r6768;
	cvt.u32.u16 	%r6769, %rs1316;
	cvt.u64.u32 	%rd3471, %r8088;
	mul.wide.u32 	%rd3472, %r8088, 4;
	add.s64 	%rd132, %rd3, %rd3472;
	st.local.u32 	[%rd132+24], %r6769;
	cvt.u32.u16 	%r6770, %rs1315;
	st.local.u32 	[%rd130+24], %r6770;
	cvt.rn.f64.u16 	%fd3049, %rs1317;
	mul.f64 	%fd3050, %fd3049, 0d3FD322D0E5604189;
	cvt.rn.f64.u16 	%fd3051, %rs1316;
	fma.rn.f64 	%fd3052, %fd3051, 0d3FE2C8B439581062, %fd3050;
	cvt.rn.f64.u16 	%fd3053, %rs1315;
	fma.rn.f64 	%fd3054, %fd3053, 0d3FBD2F1A9FBE76C9, %fd3052;
	cvt.rzi.u32.f64 	%r6771, %fd3054;
	add.s64 	%rd133, %rd5, %rd3471;
	st.local.u8 	[%rd133+6], %r6771;
	add.s32 	%r8089, %r8088, 7;
	setp.eq.s32 	%p831, %r951, 7;
	@%p831 bra 	$L__BB0_482;
	cvt.s64.s32 	%rd3473, %r6744;
	add.s64 	%rd3474, %rd131, %rd3473;
	add.s64 	%rd3475, %rd128, %rd3474;
	ld.global.u8 	%rs1318, [%rd3475];
	ld.global.u8 	%rs1319, [%rd3475+1];
	ld.global.u8 	%rs1320, [%rd3475+2];
	cvt.u32.u16 	%r6773, %rs1320;
	st.local.u32 	[%rd3438+28], %r6773;
	cvt.u32.u16 	%r6774, %rs1319;
	st.local.u32 	[%rd132+28], %r6774;
	cvt.u32.u16 	%r6775, %rs1318;
	st.local.u32 	[%rd130+28], %r6775;
	cvt.rn.f64.u16 	%fd3055, %rs1320;
	mul.f64 	%fd3056, %fd3055, 0d3FD322D0E5604189;
	cvt.rn.f64.u16 	%fd3057, %rs1319;
	fma.rn.f64 	%fd3058, %fd3057, 0d3FE2C8B439581062, %fd3056;
	cvt.rn.f64.u16 	%fd3059, %rs1318;
	fma.rn.f64 	%fd3060, %fd3059, 0d3FBD2F1A9FBE76C9, %fd3058;
	cvt.rzi.u32.f64 	%r6776, %fd3060;
	st.local.u8 	[%rd133+7], %r6776;
	add.s32 	%r8089, %r8088, 8;
$L__BB0_482:
	setp.eq.s32 	%p832, %r8089, 0;
	mov.f64 	%fd3235, 0d4050000000000000;
	mov.f64 	%fd3236, %fd3235;
	mov.f64 	%fd3237, %fd3235;
	@%p832 bra 	$L__BB0_555;
	and.b32  	%r970, %r8089, 3;
	setp.lt.u32 	%p833, %r8089, 4;
	mov.b32 	%r8090, 0;
	@%p833 bra 	$L__BB0_486;
	and.b32  	%r8090, %r8089, 2147483644;
	neg.s32 	%r8092, %r8090;
	mov.u64 	%rd3582, %rd5;
	mov.u64 	%rd3583, %rd6;
$L__BB0_485:
	ld.local.u32 	%r6778, [%rd3582];
	st.local.u32 	[%rd3583], %r6778;
	add.s32 	%r8092, %r8092, 4;
	add.s64 	%rd3583, %rd3583, 4;
	add.s64 	%rd3582, %rd3582, 4;
	setp.eq.s32 	%p834, %r8092, 0;
	@%p834 bra 	$L__BB0_486;
	bra.uni 	$L__BB0_485;
$L__BB0_486:
	setp.eq.s32 	%p835, %r970, 0;
	@%p835 bra 	$L__BB0_489;
	cvt.u64.u32 	%rd3476, %r8090;
	add.s64 	%rd3581, %rd6, %rd3476;
	add.s64 	%rd3580, %rd5, %rd3476;
	neg.s32 	%r8091, %r970;
$L__BB0_488:
	.pragma "nounroll";
	ld.local.u8 	%rs1321, [%rd3580];
	st.local.u8 	[%rd3581], %rs1321;
	add.s64 	%rd3581, %rd3581, 1;
	add.s64 	%rd3580, %rd3580, 1;
	add.s32 	%r8091, %r8091, 1;
	setp.ne.s32 	%p836, %r8091, 0;
	@%p836 bra 	$L__BB0_488;
$L__BB0_489:
	setp.eq.s32 	%p837, %r8089, 1;
	@%p837 bra 	$L__BB0_495;
	mov.b32 	%r8093, 1;
$L__BB0_491:
	cvt.u64.u32 	%rd3477, %r8093;
	add.s64 	%rd3478, %rd6, %rd3477;
	ld.local.u8 	%rs25, [%rd3478];
	mov.u32 	%r8094, %r8093;
$L__BB0_492:
	add.s32 	%r981, %r8094, -1;
	cvt.u64.u32 	%rd3479, %r981;
	add.s64 	%rd3480, %rd6, %rd3479;
	ld.local.u8 	%rs26, [%rd3480];
	setp.le.u16 	%p838, %rs26, %rs25;
	mov.u32 	%r8095, %r8094;
	@%p838 bra 	$L__BB0_494;
	cvt.u64.u32 	%rd3481, %r8094;
	add.s64 	%rd3482, %rd6, %rd3481;
	st.local.u8 	[%rd3482], %rs26;
	setp.gt.s32 	%p839, %r8094, 1;
	mov.b32 	%r8095, 0;
	mov.u32 	%r8094, %r981;
	@%p839 bra 	$L__BB0_492;
$L__BB0_494:
	cvt.s64.s32 	%rd3483, %r8095;
	add.s64 	%rd3484, %rd6, %rd3483;
	st.local.u8 	[%rd3484], %rs25;
	add.s32 	%r8093, %r8093, 1;
	setp.ne.s32 	%p840, %r8093, %r8089;
	@%p840 bra 	$L__BB0_491;
$L__BB0_495:
	shr.u32 	%r6783, %r8089, 1;
	cvt.u64.u32 	%rd3485, %r6783;
	add.s64 	%rd3486, %rd6, %rd3485;
	ld.local.u8 	%rs27, [%rd3486];
	setp.lt.u32 	%p841, %r8089, 8;
	mov.b32 	%r8226, 0;
	mov.u32 	%r8097, %r8226;
	mov.u32 	%r8098, %r8226;
	mov.u32 	%r8099, %r8226;
	mov.u32 	%r8100, %r8226;
	mov.u32 	%r8101, %r8226;
	mov.u32 	%r8102, %r8226;
	mov.u32 	%r8103, %r8226;
	mov.u32 	%r8104, %r8226;
	@%p841 bra 	$L__BB0_522;
	and.b32  	%r8226, %r8089, 2147483640;
	neg.s32 	%r8096, %r8226;
	add.s64 	%rd3587, %rd5, 3;
	add.s64 	%rd3586, %rd2, 16;
	add.s64 	%rd3585, %rd3, 16;
	add.s64 	%rd3584, %rd4, 16;
	mov.b32 	%r8097, 0;
	mov.u32 	%r8098, %r8097;
	mov.u32 	%r8099, %r8097;
	mov.u32 	%r8100, %r8097;
	mov.u32 	%r8101, %r8097;
	mov.u32 	%r8102, %r8097;
	mov.u32 	%r8103, %r8097;
	mov.u32 	%r8104, %r8097;
$L__BB0_497:
	.pragma "nounroll";
	ld.local.u8 	%rs1323, [%rd3587+-3];
	setp.lt.u16 	%p842, %rs1323, %rs27;
	@%p842 bra 	$L__BB0_499;
	ld.local.u32 	%r6786, [%rd3586+-16];
	add.s32 	%r8104, %r6786, %r8104;
	ld.local.u32 	%r6787, [%rd3585+-16];
	add.s32 	%r8103, %r6787, %r8103;
	ld.local.u32 	%r6788, [%rd3584+-16];
	add.s32 	%r8102, %r6788, %r8102;
	add.s32 	%r8101, %r8101, 1;
	bra.uni 	$L__BB0_500;
$L__BB0_499:
	ld.local.u32 	%r6789, [%rd3586+-16];
	add.s32 	%r8100, %r6789, %r8100;
	ld.local.u32 	%r6790, [%rd3585+-16];
	add.s32 	%r8099, %r6790, %r8099;
	ld.local.u32 	%r6791, [%rd3584+-16];
	add.s32 	%r8098, %r6791, %r8098;
	add.s32 	%r8097, %r8097, 1;
$L__BB0_500:
	ld.local.u8 	%rs1325, [%rd3587+-2];
	setp.lt.u16 	%p843, %rs1325, %rs27;
	@%p843 bra 	$L__BB0_502;
	ld.local.u32 	%r6792, [%rd3586+-12];
	add.s32 	%r8104, %r6792, %r8104;
	ld.local.u32 	%r6793, [%rd3585+-12];
	add.s32 	%r8103, %r6793, %r8103;
	ld.local.u32 	%r6794, [%rd3584+-12];
	add.s32 	%r8102, %r6794, %r8102;
	add.s32 	%r8101, %r8101, 1;
	bra.uni 	$L__BB0_503;
$L__BB0_502:
	ld.local.u32 	%r6795, [%rd3586+-12];
	add.s32 	%r8100, %r6795, %r8100;
	ld.local.u32 	%r6796, [%rd3585+-12];
	add.s32 	%r8099, %r6796, %r8099;
	ld.local.u32 	%r6797, [%rd3584+-12];
	add.s32 	%r8098, %r6797, %r8098;
	add.s32 	%r8097, %r8097, 1;
$L__BB0_503:
	ld.local.u8 	%rs1327, [%rd3587+-1];
	setp.lt.u16 	%p844, %rs1327, %rs27;
	@%p844 bra 	$L__BB0_505;
	ld.local.u32 	%r6798, [%rd3586+-8];
	add.s32 	%r8104, %r6798, %r8104;
	ld.local.u32 	%r6799, [%rd3585+-8];
	add.s32 	%r8103, %r6799, %r8103;
	ld.local.u32 	%r6800, [%rd3584+-8];
	add.s32 	%r8102, %r6800, %r8102;
	add.s32 	%r8101, %r8101, 1;
	bra.uni 	$L__BB0_506;
$L__BB0_505:
	ld.local.u32 	%r6801, [%rd3586+-8];
	add.s32 	%r8100, %r6801, %r8100;
	ld.local.u32 	%r6802, [%rd3585+-8];
	add.s32 	%r8099, %r6802, %r8099;
	ld.local.u32 	%r6803, [%rd3584+-8];
	add.s32 	%r8098, %r6803, %r8098;
	add.s32 	%r8097, %r8097, 1;
$L__BB0_506:
	ld.local.u8 	%rs1329, [%rd3587];
	setp.lt.u16 	%p845, %rs1329, %rs27;
	@%p845 bra 	$L__BB0_508;
	ld.local.u32 	%r6804, [%rd3586+-4];
	add.s32 	%r8104, %r6804, %r8104;
	ld.local.u32 	%r6805, [%rd3585+-4];
	add.s32 	%r8103, %r6805, %r8103;
	ld.local.u32 	%r6806, [%rd3584+-4];
	add.s32 	%r8102, %r6806, %r8102;
	add.s32 	%r8101, %r8101, 1;
	bra.uni 	$L__BB0_509;
$L__BB0_508:
	ld.local.u32 	%r6807, [%rd3586+-4];
	add.s32 	%r8100, %r6807, %r8100;
	ld.local.u32 	%r6808, [%rd3585+-4];
	add.s32 	%r8099, %r6808, %r8099;
	ld.local.u32 	%r6809, [%rd3584+-4];
	add.s32 	%r8098, %r6809, %r8098;
	add.s32 	%r8097, %r8097, 1;
$L__BB0_509:
	ld.local.u8 	%rs1331, [%rd3587+1];
	setp.lt.u16 	%p846, %rs1331, %rs27;
	@%p846 bra 	$L__BB0_511;
	ld.local.u32 	%r6810, [%rd3586];
	add.s32 	%r8104, %r6810, %r8104;
	ld.local.u32 	%r6811, [%rd3585];
	add.s32 	%r8103, %r6811, %r8103;
	ld.local.u32 	%r6812, [%rd3584];
	add.s32 	%r8102, %r6812, %r8102;
	add.s32 	%r8101, %r8101, 1;
	bra.uni 	$L__BB0_512;
$L__BB0_511:
	ld.local.u32 	%r6813, [%rd3586];
	add.s32 	%r8100, %r6813, %r8100;
	ld.local.u32 	%r6814, [%rd3585];
	add.s32 	%r8099, %r6814, %r8099;
	ld.local.u32 	%r6815, [%rd3584];
	add.s32 	%r8098, %r6815, %r8098;
	add.s32 	%r8097, %r8097, 1;
$L__BB0_512:
	ld.local.u8 	%rs1333, [%rd3587+2];
	setp.lt.u16 	%p847, %rs1333, %rs27;
	@%p847 bra 	$L__BB0_514;
	ld.local.u32 	%r6816, [%rd3586+4];
	add.s32 	%r8104, %r6816, %r8104;
	ld.local.u32 	%r6817, [%rd3585+4];
	add.s32 	%r8103, %r6817, %r8103;
	ld.local.u32 	%r6818, [%rd3584+4];
	add.s32 	%r8102, %r6818, %r8102;
	add.s32 	%r8101, %r8101, 1;
	bra.uni 	$L__BB0_515;
$L__BB0_514:
	ld.local.u32 	%r6819, [%rd3586+4];
	add.s32 	%r8100, %r6819, %r8100;
	ld.local.u32 	%r6820, [%rd3585+4];
	add.s32 	%r8099, %r6820, %r8099;
	ld.local.u32 	%r6821, [%rd3584+4];
	add.s32 	%r8098, %r6821, %r8098;
	add.s32 	%r8097, %r8097, 1;
$L__BB0_515:
	ld.local.u8 	%rs1335, [%rd3587+3];
	setp.lt.u16 	%p848, %rs1335, %rs27;
	@%p848 bra 	$L__BB0_517;
	ld.local.u32 	%r6822, [%rd3586+8];
	add.s32 	%r8104, %r6822, %r8104;
	ld.local.u32 	%r6823, [%rd3585+8];
	add.s32 	%r8103, %r6823, %r8103;
	ld.local.u32 	%r6824, [%rd3584+8];
	add.s32 	%r8102, %r6824, %r8102;
	add.s32 	%r8101, %r8101, 1;
	bra.uni 	$L__BB0_518;
$L__BB0_517:
	ld.local.u32 	%r6825, [%rd3586+8];
	add.s32 	%r8100, %r6825, %r8100;
	ld.local.u32 	%r6826, [%rd3585+8];
	add.s32 	%r8099, %r6826, %r8099;
	ld.local.u32 	%r6827, [%rd3584+8];
	add.s32 	%r8098, %r6827, %r8098;
	add.s32 	%r8097, %r8097, 1;
$L__BB0_518:
	ld.local.u8 	%rs1337, [%rd3587+4];
	setp.lt.u16 	%p849, %rs1337, %rs27;
	@%p849 bra 	$L__BB0_520;
	ld.local.u32 	%r6828, [%rd3586+12];
	add.s32 	%r8104, %r6828, %r8104;
	ld.local.u32 	%r6829, [%rd3585+12];
	add.s32 	%r8103, %r6829, %r8103;
	ld.local.u32 	%r6830, [%rd3584+12];
	add.s32 	%r8102, %r6830, %r8102;
	add.s32 	%r8101, %r8101, 1;
	bra.uni 	$L__BB0_521;
$L__BB0_520:
	ld.local.u32 	%r6831, [%rd3586+12];
	add.s32 	%r8100, %r6831, %r8100;
	ld.local.u32 	%r6832, [%rd3585+12];
	add.s32 	%r8099, %r6832, %r8099;
	ld.local.u32 	%r6833, [%rd3584+12];
	add.s32 	%r8098, %r6833, %r8098;
	add.s32 	%r8097, %r8097, 1;
$L__BB0_521:
	add.s32 	%r8096, %r8096, 8;
	add.s64 	%rd3587, %rd3587, 8;
	add.s64 	%rd3586, %rd3586, 32;
	add.s64 	%rd3585, %rd3585, 32;
	add.s64 	%rd3584, %rd3584, 32;
	setp.ne.s32 	%p850, %r8096, 0;
	@%p850 bra 	$L__BB0_497;
$L__BB0_522:
	and.b32  	%r1141, %r8089, 7;
	setp.eq.s32 	%p851, %r1141, 0;
	@%p851 bra 	$L__BB0_550;
	setp.lt.u32 	%p852, %r1141, 4;
	@%p852 bra 	$L__BB0_537;
	cvt.u64.u32 	%rd3487, %r8226;
	add.s64 	%rd156, %rd5, %rd3487;
	ld.local.u8 	%rs1339, [%rd156];
	setp.lt.u16 	%p853, %rs1339, %rs27;
	mul.wide.u32 	%rd3488, %r8226, 4;
	add.s64 	%rd157, %rd3, %rd3488;
	add.s64 	%rd158, %rd4, %rd3488;
	@%p853 bra 	$L__BB0_526;
	add.s64 	%rd3490, %rd2, %rd3488;
	ld.local.u32 	%r6835, [%rd3490];
	add.s32 	%r8104, %r6835, %r8104;
	ld.local.u32 	%r6836, [%rd157];
	add.s32 	%r8103, %r6836, %r8103;
	ld.local.u32 	%r6837, [%rd158];
	add.s32 	%r8102, %r6837, %r8102;
	add.s32 	%r8101, %r8101, 1;
	bra.uni 	$L__BB0_527;
$L__BB0_526:
	add.s64 	%rd3492, %rd2, %rd3488;
	ld.local.u32 	%r6838, [%rd3492];
	add.s32 	%r8100, %r6838, %r8100;
	ld.local.u32 	%r6839, [%rd157];
	add.s32 	%r8099, %r6839, %r8099;
	ld.local.u32 	%r6840, [%rd158];
	add.s32 	%r8098, %r6840, %r8098;
	add.s32 	%r8097, %r8097, 1;
$L__BB0_527:
	ld.local.u8 	%rs1341, [%rd156+1];
	setp.lt.u16 	%p854, %rs1341, %rs27;
	@%p854 bra 	$L__BB0_529;
	add.s64 	%rd3494, %rd2, %rd3488;
	ld.local.u32 	%r6841, [%rd3494+4];
	add.s32 	%r8104, %r6841, %r8104;
	ld.local.u32 	%r6842, [%rd157+4];
	add.s32 	%r8103, %r6842, %r8103;
	ld.local.u32 	%r6843, [%rd158+4];
	add.s32 	%r8102, %r6843, %r8102;
	add.s32 	%r8101, %r8101, 1;
	bra.uni 	$L__BB0_530;
$L__BB0_529:
	add.s64 	%rd3496, %rd2, %rd3488;
	ld.local.u32 	%r6844, [%rd3496+4];
	add.s32 	%r8100, %r6844, %r8100;
	ld.local.u32 	%r6845, [%rd157+4];
	add.s32 	%r8099, %r6845, %r8099;
	ld.local.u32 	%r6846, [%rd158+4];
	add.s32 	%r8098, %r6846, %r8098;
	add.s32 	%r8097, %r8097, 1;
$L__BB0_530:
	ld.local.u8 	%rs1343, [%rd156+2];
	setp.lt.u16 	%p855, %rs1343, %rs27;
	@%p855 bra 	$L__BB0_532;
	add.s64 	%rd3498, %rd2, %rd3488;
	ld.local.u32 	%r6847, [%rd3498+8];
	add.s32 	%r8104, %r6847, %r8104;
	ld.local.u32 	%r6848, [%rd157+8];
	add.s32 	%r8103, %r6848, %r8103;
	ld.local.u32 	%r6849, [%rd158+8];
	add.s32 	%r8102, %r6849, %r8102;
	add.s32 	%r8101, %r8101, 1;
	bra.uni 	$L__BB0_533;
$L__BB0_532:
	add.s64 	%rd3500, %rd2, %rd3488;
	ld.local.u32 	%r6850, [%rd3500+8];
	add.s32 	%r8100, %r6850, %r8100;
	ld.local.u32 	%r6851, [%rd157+8];
	add.s32 	%r8099, %r6851, %r8099;
	ld.local.u32 	%r6852, [%rd158+8];
	add.s32 	%r8098, %r6852, %r8098;
	add.s32 	%r8097, %r8097, 1;
$L__BB0_533:
	add.s64 	%rd159, %rd2, %rd3488;
	ld.local.u8 	%rs1345, [%rd156+3];
	setp.lt.u16 	%p856, %rs1345, %rs27;
	@%p856 bra 	$L__BB0_535;
	ld.local.u32 	%r6853, [%rd159+12];
	add.s32 	%r8104, %r6853, %r8104;
	ld.local.u32 	%r6854, [%rd157+12];
	add.s32 	%r8103, %r6854, %r8103;
	ld.local.u32 	%r6855, [%rd158+12];
	add.s32 	%r8102, %r6855, %r8102;
	add.s32 	%r8101, %r8101, 1;
	bra.uni 	$L__BB0_536;
$L__BB0_535:
	ld.local.u32 	%r6856, [%rd159+12];
	add.s32 	%r8100, %r6856, %r8100;
	ld.local.u32 	%r6857, [%rd157+12];
	add.s32 	%r8099, %r6857, %r8099;
	ld.local.u32 	%r6858, [%rd158+12];
	add.s32 	%r8098, %r6858, %r8098;
	add.s32 	%r8097, %r8097, 1;
$L__BB0_536:
	add.s32 	%r8226, %r8226, 4;
$L__BB0_537:
	setp.eq.s32 	%p857, %r970, 0;
	@%p857 bra 	$L__BB0_550;
	setp.eq.s32 	%p858, %r970, 1;
	@%p858 bra 	$L__BB0_546;
	cvt.u64.u32 	%rd3502, %r8226;
	add.s64 	%rd160, %rd5, %rd3502;
	ld.local.u8 	%rs1347, [%rd160];
	setp.lt.u16 	%p859, %rs1347, %rs27;
	mul.wide.u32 	%rd3503, %r8226, 4;
	add.s64 	%rd161, %rd3, %rd3503;
	add.s64 	%rd162, %rd4, %rd3503;
	@%p859 bra 	$L__BB0_541;
	add.s64 	%rd3505, %rd2, %rd3503;
	ld.local.u32 	%r6860, [%rd3505];
	add.s32 	%r8104, %r6860, %r8104;
	ld.local.u32 	%r6861, [%rd161];
	add.s32 	%r8103, %r6861, %r8103;
	ld.local.u32 	%r6862, [%rd162];
	add.s32 	%r8102, %r6862, %r8102;
	add.s32 	%r8101, %r8101, 1;
	bra.uni 	$L__BB0_542;
$L__BB0_541:
	add.s64 	%rd3507, %rd2, %rd3503;
	ld.local.u32 	%r6863, [%rd3507];
	add.s32 	%r8100, %r6863, %r8100;
	ld.local.u32 	%r6864, [%rd161];
	add.s32 	%r8099, %r6864, %r8099;
	ld.local.u32 	%r6865, [%rd162];
	add.s32 	%r8098, %r6865, %r8098;
	add.s32 	%r8097, %r8097, 1;
$L__BB0_542:
	add.s64 	%rd163, %rd2, %rd3503;
	ld.local.u8 	%rs1349, [%rd160+1];
	setp.lt.u16 	%p860, %rs1349, %rs27;
	@%p860 bra 	$L__BB0_544;
	ld.local.u32 	%r6866, [%rd163+4];
	add.s32 	%r8104, %r6866, %r8104;
	ld.local.u32 	%r6867, [%rd161+4];
	add.s32 	%r8103, %r6867, %r8103;
	ld.local.u32 	%r6868, [%rd162+4];
	add.s32 	%r8102, %r6868, %r8102;
	add.s32 	%r8101, %r8101, 1;
	bra.uni 	$L__BB0_545;
$L__BB0_544:
	ld.local.u32 	%r6869, [%rd163+4];
	add.s32 	%r8100, %r6869, %r8100;
	ld.local.u32 	%r6870, [%rd161+4];
	add.s32 	%r8099, %r6870, %r8099;
	ld.local.u32 	%r6871, [%rd162+4];
	add.s32 	%r8098, %r6871, %r8098;
	add.s32 	%r8097, %r8097, 1;
$L__BB0_545:
	add.s32 	%r8226, %r8226, 2;
$L__BB0_546:
	and.b32  	%r6872, %r8089, 1;
	setp.eq.b32 	%p861, %r6872, 1;
	not.pred 	%p862, %p861;
	@%p862 bra 	$L__BB0_550;
	cvt.u64.u32 	%rd3509, %r8226;
	add.s64 	%rd3510, %rd5, %rd3509;
	ld.local.u8 	%rs1351, [%rd3510];
	setp.lt.u16 	%p863, %rs1351, %rs27;
	@%p863 bra 	$L__BB0_549;
	mul.wide.u32 	%rd3511, %r8226, 4;
	add.s64 	%rd3512, %rd2, %rd3511;
	ld.local.u32 	%r6873, [%rd3512];
	add.s32 	%r8104, %r6873, %r8104;
	add.s64 	%rd3513, %rd3, %rd3511;
	ld.local.u32 	%r6874, [%rd3513];
	add.s32 	%r8103, %r6874, %r8103;
	add.s64 	%rd3514, %rd4, %rd3511;
	ld.local.u32 	%r6875, [%rd3514];
	add.s32 	%r8102, %r6875, %r8102;
	add.s32 	%r8101, %r8101, 1;
	bra.uni 	$L__BB0_550;
$L__BB0_549:
	mul.wide.u32 	%rd3515, %r8226, 4;
	add.s64 	%rd3516, %rd2, %rd3515;
	ld.local.u32 	%r6876, [%rd3516];
	add.s32 	%r8100, %r6876, %r8100;
	add.s64 	%rd3517, %rd3, %rd3515;
	ld.local.u32 	%r6877, [%rd3517];
	add.s32 	%r8099, %r6877, %r8099;
	add.s64 	%rd3518, %rd4, %rd3515;
	ld.local.u32 	%r6878, [%rd3518];
	add.s32 	%r8098, %r6878, %r8098;
	add.s32 	%r8097, %r8097, 1;
$L__BB0_550:
	setp.eq.s32 	%p864, %r8101, 0;
	mov.b16 	%rs1589, 200;
	mov.u16 	%rs1590, %rs1589;
	mov.u16 	%rs1591, %rs1589;
	@%p864 bra 	$L__BB0_552;
	div.u32 	%r6879, %r8104, %r8101;
	cvt.u16.u32 	%rs1590, %r6879;
	div.u32 	%r6880, %r8103, %r8101;
	cvt.u16.u32 	%rs1589, %r6880;
	div.u32 	%r6881, %r8102, %r8101;
	cvt.u16.u32 	%rs1591, %r6881;
$L__BB0_552:
	setp.eq.s32 	%p865, %r8097, 0;
	mov.b16 	%rs1592, 55;
	mov.u16 	%rs1593, %rs1592;
	mov.u16 	%rs1594, %rs1592;
	@%p865 bra 	$L__BB0_554;
	div.u32 	%r6882, %r8100, %r8097;
	cvt.u16.u32 	%rs1593, %r6882;
	div.u32 	%r6883, %r8099, %r8097;
	cvt.u16.u32 	%rs1592, %r6883;
	div.u32 	%r6884, %r8098, %r8097;
	cvt.u16.u32 	%rs1594, %r6884;
$L__BB0_554:
	setp.lt.u32 	%p866, %r8101, %r8097;
	selp.b16 	%rs1355, %rs1593, %rs1590, %p866;
	and.b16  	%rs1356, %rs1355, 255;
	selp.b16 	%rs1357, %rs1592, %rs1589, %p866;
	and.b16  	%rs1358, %rs1357, 255;
	selp.b16 	%rs1359, %rs1594, %rs1591, %p866;
	and.b16  	%rs1360, %rs1359, 255;
	cvt.rn.f64.u16 	%fd3235, %rs1356;
	cvt.rn.f64.u16 	%fd3236, %rs1358;
	cvt.rn.f64.u16 	%fd3237, %rs1360;
$L__BB0_555:
	ld.param.u8 	%rs1588, [_Z21render_braille_kernelPKhjjjiiiihhPhS1_S1__param_9];
	ld.param.u8 	%rs1584, [_Z21render_braille_kernelPKhjjjiiiihhPhS1_S1__param_8];
	setp.lt.u16 	%p867, %rs1584, 90;
	mul.lo.s16 	%rs1361, %rs1588, 37;
	shr.u16 	%rs1362, %rs1361, 8;
	sub.s16 	%rs1363, %rs1588, %rs1362;
	and.b16  	%rs1364, %rs1363, 254;
	shr.u16 	%rs1365, %rs1364, 1;
	add.s16 	%rs1366, %rs1365, %rs1362;
	shr.u16 	%rs1367, %rs1366, 2;
	cvt.u32.u16 	%r6885, %rs1367;
	sub.s32 	%r6886, 16, %r6885;
	max.s32 	%r1291, %r6886, 1;
	@%p867 bra 	$L__BB0_645;
	and.b32  	%r6898, %r28, 255;
	and.b32  	%r6899, %r29, 255;
	max.u32 	%r6900, %r6898, %r6899;
	and.b32  	%r6901, %r30, 255;
	max.u32 	%r1292, %r6900, %r6901;
	min.u32 	%r6902, %r6898, %r6899;
	min.u32 	%r1293, %r6902, %r6901;
	setp.eq.s32 	%p949, %r1292, %r1293;
	mov.f64 	%fd3238, 0d0000000000000000;
	@%p949 bra 	$L__BB0_558;
	cvt.u16.u32 	%rs1420, %r1292;
	sub.s32 	%r6903, %r1292, %r1293;
	cvt.rn.f64.s32 	%fd3110, %r6903;
	cvt.rn.f64.u16 	%fd3111, %rs1420;
	div.rn.f64 	%fd3112, %fd3110, %fd3111;
	mul.f64 	%fd3238, %fd3112, 0d404E000000000000;
$L__BB0_558:
	add.f64 	%fd91, %fd12, %fd3238;
	and.b32  	%r6904, %r49, 255;
	and.b32  	%r6905, %r50, 255;
	max.u32 	%r6906, %r6904, %r6905;
	and.b32  	%r6907, %r51, 255;
	max.u32 	%r1294, %r6906, %r6907;
	min.u32 	%r6908, %r6904, %r6905;
	min.u32 	%r1295, %r6908, %r6907;
	setp.eq.s32 	%p950, %r1294, %r1295;
	mov.f64 	%fd3239, 0d0000000000000000;
	@%p950 bra 	$L__BB0_560;
	cvt.u16.u32 	%rs1421, %r1294;
	sub.s32 	%r6909, %r1294, %r1295;
	cvt.rn.f64.s32 	%fd3114, %r6909;
	cvt.rn.f64.u16 	%fd3115, %rs1421;
	div.rn.f64 	%fd3116, %fd3114, %fd3115;
	mul.f64 	%fd3239, %fd3116, 0d404E000000000000;
$L__BB0_560:
	add.f64 	%fd94, %fd22, %fd3239;
	and.b32  	%r6910, %r70, 255;
	and.b32  	%r6911, %r71, 255;
	max.u32 	%r6912, %r6910, %r6911;
	and.b32  	%r6913, %r72, 255;
	max.u32 	%r1296, %r6912, %r6913;
	min.u32 	%r6914, %r6910, %r6911;
	min.u32 	%r1297, %r6914, %r6913;
	setp.eq.s32 	%p951, %r1296, %r1297;
	mov.f64 	%fd3240, 0d0000000000000000;
	@%p951 bra 	$L__BB0_562;
	cvt.u16.u32 	%rs1422, %r1296;
	sub.s32 	%r6915, %r1296, %r1297;
	cvt.rn.f64.s32 	%fd3118, %r6915;
	cvt.rn.f64.u16 	%fd3119, %rs1422;
	div.rn.f64 	%fd3120, %fd3118, %fd3119;
	mul.f64 	%fd3240, %fd3120, 0d404E000000000000;
$L__BB0_562:
	add.f64 	%fd97, %fd32, %fd3240;
	and.b32  	%r6916, %r90, 255;
	and.b32  	%r6917, %r91, 255;
	max.u32 	%r6918, %r6916, %r6917;
	and.b32  	%r6919, %r92, 255;
	max.u32 	%r1298, %r6918, %r6919;
	min.u32 	%r6920, %r6916, %r6917;
	min.u32 	%r1299, %r6920, %r6919;
	setp.eq.s32 	%p952, %r1298, %r1299;
	mov.f64 	%fd3241, 0d0000000000000000;
	@%p952 bra 	$L__BB0_564;
	cvt.u16.u32 	%rs1423, %r1298;
	sub.s32 	%r6921, %r1298, %r1299;
	cvt.rn.f64.s32 	%fd3122, %r6921;
	cvt.rn.f64.u16 	%fd3123, %rs1423;
	div.rn.f64 	%fd3124, %fd3122, %fd3123;
	mul.f64 	%fd3241, %fd3124, 0d404E000000000000;
$L__BB0_564:
	add.f64 	%fd100, %fd42, %fd3241;
	and.b32  	%r6922, %r110, 255;
	and.b32  	%r6923, %r111, 255;
	max.u32 	%r6924, %r6922, %r6923;
	and.b32  	%r6925, %r112, 255;
	max.u32 	%r1300, %r6924, %r6925;
	min.u32 	%r6926, %r6922, %r6923;
	min.u32 	%r1301, %r6926, %r6925;
	setp.eq.s32 	%p953, %r1300, %r1301;
	mov.f64 	%fd3242, 0d0000000000000000;
	@%p953 bra 	$L__BB0_566;
	cvt.u16.u32 	%rs1424, %r1300;
	sub.s32 	%r6927, %r1300, %r1301;
	cvt.rn.f64.s32 	%fd3126, %r6927;
	cvt.rn.f64.u16 	%fd3127, %rs1424;
	div.rn.f64 	%fd3128, %fd3126, %fd3127;
	mul.f64 	%fd3242, %fd3128, 0d404E000000000000;
$L__BB0_566:
	add.f64 	%fd103, %fd52, %fd3242;
	and.b32  	%r6928, %r130, 255;
	and.b32  	%r6929, %r131, 255;
	max.u32 	%r6930, %r6928, %r6929;
	and.b32  	%r6931, %r132, 255;
	max.u32 	%r1302, %r6930, %r6931;
	min.u32 	%r6932, %r6928, %r6929;
	min.u32 	%r1303, %r6932, %r6931;
	setp.eq.s32 	%p954, %r1302, %r1303;
	mov.f64 	%fd3243, 0d0000000000000000;
	@%p954 bra 	$L__BB0_568;
	cvt.u16.u32 	%rs1425, %r1302;
	sub.s32 	%r6933, %r1302, %r1303;
	cvt.rn.f64.s32 	%fd3130, %r6933;
	cvt.rn.f64.u16 	%fd3131, %rs1425;
	div.rn.f64 	%fd3132, %fd3130, %fd3131;
	mul.f64 	%fd3243, %fd3132, 0d404E000000000000;
$L__BB0_568:
	add.f64 	%fd106, %fd61, %fd3243;
	and.b32  	%r6934, %r151, 255;
	and.b32  	%r6935, %r152, 255;
	max.u32 	%r6936, %r6934, %r6935;
	and.b32  	%r6937, %r153, 255;
	max.u32 	%r1304, %r6936, %r6937;
	min.u32 	%r6938, %r6934, %r6935;
	min.u32 	%r1305, %r6938, %r6937;
	setp.eq.s32 	%p955, %r1304, %r1305;
	mov.f64 	%fd3244, 0d0000000000000000;
	@%p955 bra 	$L__BB0_570;
	cvt.u16.u32 	%rs1426, %r1304;
	sub.s32 	%r6939, %r1304, %r1305;
	cvt.rn.f64.s32 	%fd3134, %r6939;
	cvt.rn.f64.u16 	%fd3135, %rs1426;
	div.rn.f64 	%fd3136, %fd3134, %fd3135;
	mul.f64 	%fd3244, %fd3136, 0d404E000000000000;
$L__BB0_570:
	add.f64 	%fd109, %fd70, %fd3244;
	and.b32  	%r6940, %r174, 255;
	and.b32  	%r6941, %r175, 255;
	max.u32 	%r6942, %r6940, %r6941;
	and.b32  	%r6943, %r176, 255;
	max.u32 	%r1306, %r6942, %r6943;
	min.u32 	%r6944, %r6940, %r6941;
	min.u32 	%r1307, %r6944, %r6943;
	setp.eq.s32 	%p956, %r1306, %r1307;
	mov.f64 	%fd3245, 0d0000000000000000;
	@%p956 bra 	$L__BB0_572;
	cvt.u16.u32 	%rs1427, %r1306;
	sub.s32 	%r6945, %r1306, %r1307;
	cvt.rn.f64.s32 	%fd3138, %r6945;
	cvt.rn.f64.u16 	%fd3139, %rs1427;
	div.rn.f64 	%fd3140, %fd3138, %fd3139;
	mul.f64 	%fd3245, %fd3140, 0d404E000000000000;
$L__BB0_572:
	add.f64 	%fd112, %fd81, %fd3245;
	cvt.u16.u32 	%rs1428, %r1291;
	and.b16  	%rs1429, %rs1428, 255;
	div.u16 	%rs1430, 255, %rs1429;
	cvt.u32.u16 	%r1308, %rs1430;
	add.s32 	%r6947, %r1308, 1;
	add.f64 	%fd113, %fd91, 0d0000000000000000;
	shl.b32 	%r1309, %r1291, 1;
	and.b32  	%r6948, %r6947, 510;
	neg.s32 	%r8276, %r6948;
	mov.b32 	%r8278, 0;
	mov.f64 	%fd3262, 0d0000000000000000;
	mov.f64 	%fd3263, 0d405FC00000000000;
	mov.u32 	%r8277, %r1291;
$L__BB0_573:
	cvt.rn.f64.u32 	%fd116, %r8278;
	setp.lt.f64 	%p957, %fd91, %fd116;
	selp.f64 	%fd3250, %fd113, 0d0000000000000000, %p957;
	selp.f64 	%fd3249, 0d0000000000000000, %fd113, %p957;
	setp.lt.f64 	%p958, %fd94, %fd116;
	@%p958 bra 	$L__BB0_575;
	selp.u32 	%r8281, 1, 0, %p957;
	add.f64 	%fd3249, %fd3249, %fd94;
	selp.b32 	%r8282, 1, 2, %p957;
	bra.uni 	$L__BB0_576;
$L__BB0_575:
	setp.geu.f64 	%p961, %fd91, %fd116;
	selp.u32 	%r8282, 1, 0, %p961;
	add.f64 	%fd3250, %fd3250, %fd94;
	selp.b32 	%r8281, 2, 1, %p957;
$L__BB0_576:
	setp.lt.f64 	%p962, %fd97, %fd116;
	@%p962 bra 	$L__BB0_578;
	add.f64 	%fd3249, %fd3249, %fd97;
	add.s32 	%r8282, %r8282, 1;
	bra.uni 	$L__BB0_579;
$L__BB0_578:
	add.f64 	%fd3250, %fd3250, %fd97;
	add.s32 	%r8281, %r8281, 1;
$L__BB0_579:
	setp.lt.f64 	%p963, %fd100, %fd116;
	@%p963 bra 	$L__BB0_581;
	add.f64 	%fd3249, %fd3249, %fd100;
	add.s32 	%r8282, %r8282, 1;
	bra.uni 	$L__BB0_582;
$L__BB0_581:
	add.f64 	%fd3250, %fd3250, %fd100;
	add.s32 	%r8281, %r8281, 1;
$L__BB0_582:
	setp.lt.f64 	%p964, %fd103, %fd116;
	@%p964 bra 	$L__BB0_584;
	add.f64 	%fd3249, %fd3249, %fd103;
	add.s32 	%r8282, %r8282, 1;
	bra.uni 	$L__BB0_585;
$L__BB0_584:
	add.f64 	%fd3250, %fd3250, %fd103;
	add.s32 	%r8281, %r8281, 1;
$L__BB0_585:
	setp.lt.f64 	%p965, %fd106, %fd116;
	@%p965 bra 	$L__BB0_587;
	add.f64 	%fd3249, %fd3249, %fd106;
	add.s32 	%r8282, %r8282, 1;
	bra.uni 	$L__BB0_588;
$L__BB0_587:
	add.f64 	%fd3250, %fd3250, %fd106;
	add.s32 	%r8281, %r8281, 1;
$L__BB0_588:
	setp.lt.f64 	%p966, %fd109, %fd116;
	@%p966 bra 	$L__BB0_590;
	add.f64 	%fd3249, %fd3249, %fd109;
	add.s32 	%r8282, %r8282, 1;
	bra.uni 	$L__BB0_591;
$L__BB0_590:
	add.f64 	%fd3250, %fd3250, %fd109;
	add.s32 	%r8281, %r8281, 1;
$L__BB0_591:
	setp.lt.f64 	%p967, %fd112, %fd116;
	@%p967 bra 	$L__BB0_593;
	add.f64 	%fd3249, %fd3249, %fd112;
	add.s32 	%r8282, %r8282, 1;
	bra.uni 	$L__BB0_594;
$L__BB0_593:
	add.f64 	%fd3250, %fd3250, %fd112;
	add.s32 	%r8281, %r8281, 1;
$L__BB0_594:
	setp.eq.s32 	%p968, %r8281, 0;
	setp.eq.s32 	%p969, %r8282, 0;
	or.pred  	%p970, %p968, %p969;
	@%p970 bra 	$L__BB0_596;
	cvt.rn.f64.u32 	%fd3143, %r8281;
	div.rn.f64 	%fd3144, %fd3250, %fd3143;
	cvt.rn.f64.u32 	%fd3145, %r8282;
	div.rn.f64 	%fd3146, %fd3249, %fd3145;
	mul.lo.s32 	%r6950, %r8282, %r8281;
	cvt.rn.f64.u32 	%fd3147, %r6950;
	sub.f64 	%fd3148, %fd3146, %fd3144;
	mul.f64 	%fd3149, %fd3148, %fd3147;
	mul.f64 	%fd3150, %fd3148, %fd3149;
	setp.gt.f64 	%p971, %fd3150, %fd3262;
	selp.f64 	%fd3262, %fd3150, %fd3262, %p971;
	selp.f64 	%fd3263, %fd116, %fd3263, %p971;
$L__BB0_596:
	cvt.rn.f64.u32 	%fd151, %r8277;
	setp.lt.f64 	%p972, %fd91, %fd151;
	selp.f64 	%fd3266, %fd113, 0d0000000000000000, %p972;
	selp.f64 	%fd3265, 0d0000000000000000, %fd113, %p972;
	setp.lt.f64 	%p973, %fd94, %fd151;
	@%p973 bra 	$L__BB0_598;
	selp.u32 	%r8295, 1, 0, %p972;
	add.f64 	%fd3265, %fd3265, %fd94;
	selp.b32 	%r8296, 1, 2, %p972;
	bra.uni 	$L__BB0_599;
$L__BB0_598:
	setp.geu.f64 	%p976, %fd91, %fd151;
	selp.u32 	%r8296, 1, 0, %p976;
	add.f64 	%fd3266, %fd3266, %fd94;
	selp.b32 	%r8295, 2, 1, %p972;
$L__BB0_599:
	setp.lt.f64 	%p977, %fd97, %fd151;
	@%p977 bra 	$L__BB0_601;
	add.f64 	%fd3265, %fd3265, %fd97;
	add.s32 	%r8296, %r8296, 1;
	bra.uni 	$L__BB0_602;
$L__BB0_601:
	add.f64 	%fd3266, %fd3266, %fd97;
	add.s32 	%r8295, %r8295, 1;
$L__BB0_602:
	setp.lt.f64 	%p978, %fd100, %fd151;
	@%p978 bra 	$L__BB0_604;
	add.f64 	%fd3265, %fd3265, %fd100;
	add.s32 	%r8296, %r8296, 1;
	bra.uni 	$L__BB0_605;
$L__BB0_604:
	add.f64 	%fd3266, %fd3266, %fd100;
	add.s32 	%r8295, %r8295, 1;
$L__BB0_605:
	setp.lt.f64 	%p979, %fd103, %fd151;
	@%p979 bra 	$L__BB0_607;
	add.f64 	%fd3265, %fd3265, %fd103;
	add.s32 	%r8296, %r8296, 1;
	bra.uni 	$L__BB0_608;
$L__BB0_607:
	add.f64 	%fd3266, %fd3266, %fd103;
	add.s32 	%r8295, %r8295, 1;
$L__BB0_608:
	setp.lt.f64 	%p980, %fd106, %fd151;
	@%p980 bra 	$L__BB0_610;
	add.f64 	%fd3265, %fd3265, %fd106;
	add.s32 	%r8296, %r8296, 1;
	bra.uni 	$L__BB0_611;
$L__BB0_610:
	add.f64 	%fd3266, %fd3266, %fd106;
	add.s32 	%r8295, %r8295, 1;
$L__BB0_611:
	setp.lt.f64 	%p981, %fd109, %fd151;
	@%p981 bra 	$L__BB0_613;
	add.f64 	%fd3265, %fd3265, %fd109;
	add.s32 	%r8296, %r8296, 1;
	bra.uni 	$L__BB0_614;
$L__BB0_613:
	add.f64 	%fd3266, %fd3266, %fd109;
	add.s32 	%r8295, %r8295, 1;
$L__BB0_614:
	setp.lt.f64 	%p982, %fd112, %fd151;
	@%p982 bra 	$L__BB0_616;
	add.f64 	%fd3265, %fd3265, %fd112;
	add.s32 	%r8296, %r8296, 1;
	bra.uni 	$L__BB0_617;
$L__BB0_616:
	add.f64 	%fd3266, %fd3266, %fd112;
	add.s32 	%r8295, %r8295, 1;
$L__BB0_617:
	setp.eq.s32 	%p983, %r8295, 0;
	setp.eq.s32 	%p984, %r8296, 0;
	or.pred  	%p985, %p983, %p984;
	@%p985 bra 	$L__BB0_619;
	cvt.rn.f64.u32 	%fd3151, %r8295;
	div.rn.f64 	%fd3152, %fd3266, %fd3151;
	cvt.rn.f64.u32 	%fd3153, %r8296;
	div.rn.f64 	%fd3154, %fd3265, %fd3153;
	mul.lo.s32 	%r6952, %r8296, %r8295;
	cvt.rn.f64.u32 	%fd3155, %r6952;
	sub.f64 	%fd3156, %fd3154, %fd3152;
	mul.f64 	%fd3157, %fd3156, %fd3155;
	mul.f64 	%fd3158, %fd3156, %fd3157;
	setp.gt.f64 	%p986, %fd3158, %fd3262;
	selp.f64 	%fd3262, %fd3158, %fd3262, %p986;
	selp.f64 	%fd3263, %fd151, %fd3263, %p986;
$L__BB0_619:
	add.s32 	%r6953, %r8278, %r1291;
	add.s32 	%r8278, %r6953, %r1291;
	add.s32 	%r8277, %r8277, %r1309;
	add.s32 	%r8276, %r8276, 2;
	setp.ne.s32 	%p987, %r8276, 0;
	@%p987 bra 	$L__BB0_573;
	cvt.rn.f64.u32 	%fd186, %r8278;
	and.b32  	%r6954, %r1308, 1;
	setp.eq.b32 	%p988, %r6954, 1;
	@%p988 bra 	$L__BB0_644;
	setp.lt.f64 	%p989, %fd91, %fd186;
	selp.f64 	%fd3282, %fd113, 0d0000000000000000, %p989;
	selp.f64 	%fd3281, 0d0000000000000000, %fd113, %p989;
	setp.lt.f64 	%p990, %fd94, %fd186;
	@%p990 bra 	$L__BB0_623;
	setp.lt.f64 	%p991, %fd91, %fd186;
	selp.u32 	%r8309, 1, 0, %p991;
	add.f64 	%fd3281, %fd3281, %fd94;
	selp.b32 	%r8310, 1, 2, %p991;
	bra.uni 	$L__BB0_624;
$L__BB0_623:
	setp.lt.f64 	%p992, %fd91, %fd186;
	setp.geu.f64 	%p993, %fd91, %fd186;
	selp.u32 	%r8310, 1, 0, %p993;
	add.f64 	%fd3282, %fd3282, %fd94;
	selp.b32 	%r8309, 2, 1, %p992;
$L__BB0_624:
	setp.lt.f64 	%p994, %fd97, %fd186;
	@%p994 bra 	$L__BB0_626;
	add.f64 	%fd3281, %fd3281, %fd97;
	add.s32 	%r8310, %r8310, 1;
	bra.uni 	$L__BB0_627;
$L__BB0_626:
	add.f64 	%fd3282, %fd3282, %fd97;
	add.s32 	%r8309, %r8309, 1;
$L__BB0_627:
	setp.lt.f64 	%p995, %fd100, %fd186;
	@%p995 bra 	$L__BB0_629;
	add.f64 	%fd3281, %fd3281, %fd100;
	add.s32 	%r8310, %r8310, 1;
	bra.uni 	$L__BB0_630;
$L__BB0_629:
	add.f64 	%fd3282, %fd3282, %fd100;
	add.s32 	%r8309, %r8309, 1;
$L__BB0_630:
	setp.lt.f64 	%p996, %fd103, %fd186;
	@%p996 bra 	$L__BB0_632;
	add.f64 	%fd3281, %fd3281, %fd103;
	add.s32 	%r8310, %r8310, 1;
	bra.uni 	$L__BB0_633;
$L__BB0_632:
	add.f64 	%fd3282, %fd3282, %fd103;
	add.s32 	%r8309, %r8309, 1;
$L__BB0_633:
	setp.lt.f64 	%p997, %fd106, %fd186;
	@%p997 bra 	$L__BB0_635;
	add.f64 	%fd3281, %fd3281, %fd106;
	add.s32 	%r8310, %r8310, 1;
	bra.uni 	$L__BB0_636;
$L__BB0_635:
	add.f64 	%fd3282, %fd3282, %fd106;
	add.s32 	%r8309, %r8309, 1;
$L__BB0_636:
	setp.lt.f64 	%p998, %fd109, %fd186;
	@%p998 bra 	$L__BB0_638;
	add.f64 	%fd3281, %fd3281, %fd109;
	add.s32 	%r8310, %r8310, 1;
	bra.uni 	$L__BB0_639;
$L__BB0_638:
	add.f64 	%fd3282, %fd3282, %fd109;
	add.s32 	%r8309, %r8309, 1;
$L__BB0_639:
	setp.lt.f64 	%p999, %fd112, %fd186;
	@%p999 bra 	$L__BB0_641;
	add.f64 	%fd3281, %fd3281, %fd112;
	add.s32 	%r8310, %r8310, 1;
	bra.uni 	$L__BB0_642;
$L__BB0_641:
	add.f64 	%fd3282, %fd3282, %fd112;
	add.s32 	%r8309, %r8309, 1;
$L__BB0_642:
	setp.eq.s32 	%p1000, %r8309, 0;
	setp.eq.s32 	%p1001, %r8310, 0;
	or.pred  	%p1002, %p1000, %p1001;
	@%p1002 bra 	$L__BB0_644;
	cvt.rn.f64.u32 	%fd3159, %r8309;
	div.rn.f64 	%fd3160, %fd3282, %fd3159;
	cvt.rn.f64.u32 	%fd3161, %r8310;
	div.rn.f64 	%fd3162, %fd3281, %fd3161;
	mul.lo.s32 	%r6956, %r8310, %r8309;
	cvt.rn.f64.u32 	%fd3163, %r6956;
	sub.f64 	%fd3164, %fd3162, %fd3160;
	mul.f64 	%fd3165, %fd3164, %fd3163;
	mul.f64 	%fd3166, %fd3164, %fd3165;
	setp.gt.f64 	%p1003, %fd3166, %fd3262;
	selp.f64 	%fd3263, %fd186, %fd3263, %p1003;
$L__BB0_644:
	setp.gt.f64 	%p1004, %fd91, %fd3263;
	selp.u16 	%rs1431, 1, 0, %p1004;
	setp.gt.f64 	%p1005, %fd94, %fd3263;
	selp.b16 	%rs1432, 2, 0, %p1005;
	or.b16  	%rs1433, %rs1432, %rs1431;
	setp.gt.f64 	%p1006, %fd97, %fd3263;
	selp.b16 	%rs1434, 4, 0, %p1006;
	or.b16  	%rs1435, %rs1434, %rs1433;
	setp.gt.f64 	%p1007, %fd100, %fd3263;
	selp.b16 	%rs1436, 8, 0, %p1007;
	or.b16  	%rs1437, %rs1436, %rs1435;
	setp.gt.f64 	%p1008, %fd103, %fd3263;
	selp.b16 	%rs1438, 16, 0, %p1008;
	or.b16  	%rs1439, %rs1438, %rs1437;
	setp.gt.f64 	%p1009, %fd106, %fd3263;
	selp.b16 	%rs1440, 32, 0, %p1009;
	or.b16  	%rs1441, %rs1440, %rs1439;
	setp.gt.f64 	%p1010, %fd109, %fd3263;
	selp.b16 	%rs1442, 64, 0, %p1010;
	or.b16  	%rs1443, %rs1442, %rs1441;
	setp.gt.f64 	%p1011, %fd112, %fd3263;
	selp.b16 	%rs1444, -128, 0, %p1011;
	or.b16  	%rs1595, %rs1444, %rs1443;
	bra.uni 	$L__BB0_722;
$L__BB0_645:
	ld.param.u8 	%rs1585, [_Z21render_braille_kernelPKhjjjiiiihhPhS1_S1__param_8];
	setp.lt.u16 	%p868, %rs1585, 70;
	@%p868 bra 	$L__BB0_719;
	cvt.u16.u32 	%rs1403, %r1291;
	and.b16  	%rs1404, %rs1403, 255;
	div.u16 	%rs1405, 255, %rs1404;
	cvt.u32.u16 	%r1407, %rs1405;
	add.s32 	%r6888, %r1407, 1;
	shl.b32 	%r1408, %r1291, 1;
	and.b32  	%r6889, %r6888, 510;
	neg.s32 	%r8321, %r6889;
	mov.f64 	%fd3312, 0d0000000000000000;
	mov.b32 	%r8323, 0;
	add.f64 	%fd3082, %fd12, 0d0000000000000000;
	mov.u32 	%r8322, %r1291;
$L__BB0_647:
	cvt.rn.f64.u32 	%fd221, %r8323;
	setp.lt.f64 	%p894, %fd12, %fd221;
	selp.f64 	%fd3299, %fd3082, 0d0000000000000000, %p894;
	selp.f64 	%fd3298, 0d0000000000000000, %fd3082, %p894;
	setp.lt.f64 	%p895, %fd22, %fd221;
	@%p895 bra 	$L__BB0_649;
	selp.u32 	%r8326, 1, 0, %p894;
	add.f64 	%fd3298, %fd3298, %fd22;
	selp.b32 	%r8327, 1, 2, %p894;
	bra.uni 	$L__BB0_650;
$L__BB0_649:
	setp.geu.f64 	%p898, %fd12, %fd221;
	selp.u32 	%r8327, 1, 0, %p898;
	add.f64 	%fd3299, %fd3299, %fd22;
	selp.b32 	%r8326, 2, 1, %p894;
$L__BB0_650:
	setp.lt.f64 	%p899, %fd32, %fd221;
	@%p899 bra 	$L__BB0_652;
	add.f64 	%fd3298, %fd3298, %fd32;
	add.s32 	%r8327, %r8327, 1;
	bra.uni 	$L__BB0_653;
$L__BB0_652:
	add.f64 	%fd3299, %fd3299, %fd32;
	add.s32 	%r8326, %r8326, 1;
$L__BB0_653:
	setp.lt.f64 	%p900, %fd42, %fd221;
	@%p900 bra 	$L__BB0_655;
	add.f64 	%fd3298, %fd3298, %fd42;
	add.s32 	%r8327, %r8327, 1;
	bra.uni 	$L__BB0_656;
$L__BB0_655:
	add.f64 	%fd3299, %fd3299, %fd42;
	add.s32 	%r8326, %r8326, 1;
$L__BB0_656:
	setp.lt.f64 	%p901, %fd52, %fd221;
	@%p901 bra 	$L__BB0_658;
	add.f64 	%fd3298, %fd3298, %fd52;
	add.s32 	%r8327, %r8327, 1;
	bra.uni 	$L__BB0_659;
$L__BB0_658:
	add.f64 	%fd3299, %fd3299, %fd52;
	add.s32 	%r8326, %r8326, 1;
$L__BB0_659:
	setp.lt.f64 	%p902, %fd61, %fd221;
	@%p902 bra 	$L__BB0_661;
	add.f64 	%fd3298, %fd3298, %fd61;
	add.s32 	%r8327, %r8327, 1;
	bra.uni 	$L__BB0_662;
$L__BB0_661:
	add.f64 	%fd3299, %fd3299, %fd61;
	add.s32 	%r8326, %r8326, 1;
$L__BB0_662:
	setp.lt.f64 	%p903, %fd70, %fd221;
	@%p903 bra 	$L__BB0_664;
	add.f64 	%fd3298, %fd3298, %fd70;
	add.s32 	%r8327, %r8327, 1;
	bra.uni 	$L__BB0_665;
$L__BB0_664:
	add.f64 	%fd3299, %fd3299, %fd70;
	add.s32 	%r8326, %r8326, 1;
$L__BB0_665:
	setp.lt.f64 	%p904, %fd81, %fd221;
	@%p904 bra 	$L__BB0_667;
	add.f64 	%fd3298, %fd3298, %fd81;
	add.s32 	%r8327, %r8327, 1;
	bra.uni 	$L__BB0_668;
$L__BB0_667:
	add.f64 	%fd3299, %fd3299, %fd81;
	add.s32 	%r8326, %r8326, 1;
$L__BB0_668:
	setp.eq.s32 	%p905, %r8326, 0;
	setp.eq.s32 	%p906, %r8327, 0;
	or.pred  	%p907, %p905, %p906;
	@%p907 bra 	$L__BB0_670;
	cvt.rn.f64.u32 	%fd3083, %r8326;
	div.rn.f64 	%fd3084, %fd3299, %fd3083;
	cvt.rn.f64.u32 	%fd3085, %r8327;
	div.rn.f64 	%fd3086, %fd3298, %fd3085;
	sub.f64 	%fd3087, %fd3086, %fd3084;
	mul.lo.s32 	%r6891, %r8327, %r8326;
	cvt.rn.f64.u32 	%fd3088, %r6891;
	mul.f64 	%fd3089, %fd3087, %fd3088;
	mul.f64 	%fd3090, %fd3087, %fd3089;
	setp.gt.f64 	%p908, %fd3090, %fd3312;
	selp.f64 	%fd3311, %fd221, %fd3311, %p908;
	selp.f64 	%fd3312, %fd3090, %fd3312, %p908;
$L__BB0_670:
	cvt.rn.f64.u32 	%fd256, %r8322;
	setp.lt.f64 	%p909, %fd12, %fd256;
	selp.f64 	%fd3315, %fd3082, 0d0000000000000000, %p909;
	selp.f64 	%fd3314, 0d0000000000000000, %fd3082, %p909;
	setp.lt.f64 	%p910, %fd22, %fd256;
	@%p910 bra 	$L__BB0_672;
	selp.u32 	%r8340, 1, 0, %p909;
	add.f64 	%fd3314, %fd3314, %fd22;
	selp.b32 	%r8341, 1, 2, %p909;
	bra.uni 	$L__BB0_673;
$L__BB0_672:
	setp.geu.f64 	%p913, %fd12, %fd256;
	selp.u32 	%r8341, 1, 0, %p913;
	add.f64 	%fd3315, %fd3315, %fd22;
	selp.b32 	%r8340, 2, 1, %p909;
$L__BB0_673:
	setp.lt.f64 	%p914, %fd32, %fd256;
	@%p914 bra 	$L__BB0_675;
	add.f64 	%fd3314, %fd3314, %fd32;
	add.s32 	%r8341, %r8341, 1;
	bra.uni 	$L__BB0_676;
$L__BB0_675:
	add.f64 	%fd3315, %fd3315, %fd32;
	add.s32 	%r8340, %r8340, 1;
$L__BB0_676:
	setp.lt.f64 	%p915, %fd42, %fd256;
	@%p915 bra 	$L__BB0_678;
	add.f64 	%fd3314, %fd3314, %fd42;
	add.s32 	%r8341, %r8341, 1;
	bra.uni 	$L__BB0_679;
$L__BB0_678:
	add.f64 	%fd3315, %fd3315, %fd42;
	add.s32 	%r8340, %r8340, 1;
$L__BB0_679:
	setp.lt.f64 	%p916, %fd52, %fd256;
	@%p916 bra 	$L__BB0_681;
	add.f64 	%fd3314, %fd3314, %fd52;
	add.s32 	%r8341, %r8341, 1;
	bra.uni 	$L__BB0_682;
$L__BB0_681:
	add.f64 	%fd3315, %fd3315, %fd52;
	add.s32 	%r8340, %r8340, 1;
$L__BB0_682:
	setp.lt.f64 	%p917, %fd61, %fd256;
	@%p917 bra 	$L__BB0_684;
	add.f64 	%fd3314, %fd3314, %fd61;
	add.s32 	%r8341, %r8341, 1;
	bra.uni 	$L__BB0_685;
$L__BB0_684:
	add.f64 	%fd3315, %fd3315, %fd61;
	add.s32 	%r8340, %r8340, 1;
$L__BB0_685:
	setp.lt.f64 	%p918, %fd70, %fd256;
	@%p918 bra 	$L__BB0_687;
	add.f64 	%fd3314, %fd3314, %fd70;
	add.s32 	%r8341, %r8341, 1;
	bra.uni 	$L__BB0_688;
$L__BB0_687:
	add.f64 	%fd3315, %fd3315, %fd70;
	add.s32 	%r8340, %r8340, 1;
$L__BB0_688:
	setp.lt.f64 	%p919, %fd81, %fd256;
	@%p919 bra 	$L__BB0_690;
	add.f64 	%fd3314, %fd3314, %fd81;
	add.s32 	%r8341, %r8341, 1;
	bra.uni 	$L__BB0_691;
$L__BB0_690:
	add.f64 	%fd3315, %fd3315, %fd81;
	add.s32 	%r8340, %r8340, 1;
$L__BB0_691:
	setp.eq.s32 	%p920, %r8340, 0;
	setp.eq.s32 	%p921, %r8341, 0;
	or.pred  	%p922, %p920, %p921;
	@%p922 bra 	$L__BB0_693;
	cvt.rn.f64.u32 	%fd3092, %r8340;
	div.rn.f64 	%fd3093, %fd3315, %fd3092;
	cvt.rn.f64.u32 	%fd3094, %r8341;
	div.rn.f64 	%fd3095, %fd3314, %fd3094;
	sub.f64 	%fd3096, %fd3095, %fd3093;
	mul.lo.s32 	%r6893, %r8341, %r8340;
	cvt.rn.f64.u32 	%fd3097, %r6893;
	mul.f64 	%fd3098, %fd3096, %fd3097;
	mul.f64 	%fd3099, %fd3096, %fd3098;
	setp.gt.f64 	%p923, %fd3099, %fd3312;
	selp.f64 	%fd3311, %fd256, %fd3311, %p923;
	selp.f64 	%fd3312, %fd3099, %fd3312, %p923;
$L__BB0_693:
	add.s32 	%r6894, %r8323, %r1291;
	add.s32 	%r8323, %r6894, %r1291;
	add.s32 	%r8322, %r8322, %r1408;
	add.s32 	%r8321, %r8321, 2;
	setp.ne.s32 	%p924, %r8321, 0;
	@%p924 bra 	$L__BB0_647;
	cvt.rn.f64.u32 	%fd291, %r8323;
	and.b32  	%r6895, %r1407, 1;
	setp.eq.b32 	%p925, %r6895, 1;
	@%p925 bra 	$L__BB0_718;
	setp.lt.f64 	%p926, %fd12, %fd291;
	selp.f64 	%fd3331, %fd3082, 0d0000000000000000, %p926;
	selp.f64 	%fd3330, 0d0000000000000000, %fd3082, %p926;
	setp.lt.f64 	%p927, %fd22, %fd291;
	@%p927 bra 	$L__BB0_697;
	setp.lt.f64 	%p928, %fd12, %fd291;
	selp.u32 	%r8354, 1, 0, %p928;
	add.f64 	%fd3330, %fd3330, %fd22;
	selp.b32 	%r8355, 1, 2, %p928;
	bra.uni 	$L__BB0_698;
$L__BB0_697:
	setp.lt.f64 	%p929, %fd12, %fd291;
	setp.geu.f64 	%p930, %fd12, %fd291;
	selp.u32 	%r8355, 1, 0, %p930;
	add.f64 	%fd3331, %fd3331, %fd22;
	selp.b32 	%r8354, 2, 1, %p929;
$L__BB0_698:
	setp.lt.f64 	%p931, %fd32, %fd291;
	@%p931 bra 	$L__BB0_700;
	add.f64 	%fd3330, %fd3330, %fd32;
	add.s32 	%r8355, %r8355, 1;
	bra.uni 	$L__BB0_701;
$L__BB0_700:
	add.f64 	%fd3331, %fd3331, %fd32;
	add.s32 	%r8354, %r8354, 1;
$L__BB0_701:
	setp.lt.f64 	%p932, %fd42, %fd291;
	@%p932 bra 	$L__BB0_703;
	add.f64 	%fd3330, %fd3330, %fd42;
	add.s32 	%r8355, %r8355, 1;
	bra.uni 	$L__BB0_704;
$L__BB0_703:
	add.f64 	%fd3331, %fd3331, %fd42;
	add.s32 	%r8354, %r8354, 1;
$L__BB0_704:
	setp.lt.f64 	%p933, %fd52, %fd291;
	@%p933 bra 	$L__BB0_706;
	add.f64 	%fd3330, %fd3330, %fd52;
	add.s32 	%r8355, %r8355, 1;
	bra.uni 	$L__BB0_707;
$L__BB0_706:
	add.f64 	%fd3331, %fd3331, %fd52;
	add.s32 	%r8354, %r8354, 1;
$L__BB0_707:
	setp.lt.f64 	%p934, %fd61, %fd291;
	@%p934 bra 	$L__BB0_709;
	add.f64 	%fd3330, %fd3330, %fd61;
	add.s32 	%r8355, %r8355, 1;
	bra.uni 	$L__BB0_710;
$L__BB0_709:
	add.f64 	%fd3331, %fd3331, %fd61;
	add.s32 	%r8354, %r8354, 1;
$L__BB0_710:
	setp.lt.f64 	%p935, %fd70, %fd291;
	@%p935 bra 	$L__BB0_712;
	add.f64 	%fd3330, %fd3330, %fd70;
	add.s32 	%r8355, %r8355, 1;
	bra.uni 	$L__BB0_713;
$L__BB0_712:
	add.f64 	%fd3331, %fd3331, %fd70;
	add.s32 	%r8354, %r8354, 1;
$L__BB0_713:
	setp.lt.f64 	%p936, %fd81, %fd291;
	@%p936 bra 	$L__BB0_715;
	add.f64 	%fd3330, %fd3330, %fd81;
	add.s32 	%r8355, %r8355, 1;
	bra.uni 	$L__BB0_716;
$L__BB0_715:
	add.f64 	%fd3331, %fd3331, %fd81;
	add.s32 	%r8354, %r8354, 1;
$L__BB0_716:
	setp.eq.s32 	%p937, %r8354, 0;
	setp.eq.s32 	%p938, %r8355, 0;
	or.pred  	%p939, %p937, %p938;
	@%p939 bra 	$L__BB0_718;
	cvt.rn.f64.u32 	%fd3101, %r8354;
	div.rn.f64 	%fd3102, %fd3331, %fd3101;
	cvt.rn.f64.u32 	%fd3103, %r8355;
	div.rn.f64 	%fd3104, %fd3330, %fd3103;
	sub.f64 	%fd3105, %fd3104, %fd3102;
	mul.lo.s32 	%r6897, %r8355, %r8354;
	cvt.rn.f64.u32 	%fd3106, %r6897;
	mul.f64 	%fd3107, %fd3105, %fd3106;
	mul.f64 	%fd3108, %fd3105, %fd3107;
	setp.gt.f64 	%p940, %fd3108, %fd3312;
	selp.f64 	%fd3311, %fd291, %fd3311, %p940;
$L__BB0_718:
	setp.ge.f64 	%p941, %fd12, %fd3311;
	selp.u16 	%rs1406, 1, 0, %p941;
	setp.ge.f64 	%p942, %fd22, %fd3311;
	selp.b16 	%rs1407, 2, 0, %p942;
	or.b16  	%rs1408, %rs1407, %rs1406;
	setp.ge.f64 	%p943, %fd32, %fd3311;
	selp.b16 	%rs1409, 4, 0, %p943;
	or.b16  	%rs1410, %rs1409, %rs1408;
	setp.ge.f64 	%p944, %fd42, %fd3311;
	selp.b16 	%rs1411, 8, 0, %p944;
	or.b16  	%rs1412, %rs1411, %rs1410;
	setp.ge.f64 	%p945, %fd52, %fd3311;
	selp.b16 	%rs1413, 16, 0, %p945;
	or.b16  	%rs1414, %rs1413, %rs1412;
	setp.ge.f64 	%p946, %fd61, %fd3311;
	selp.b16 	%rs1415, 32, 0, %p946;
	or.b16  	%rs1416, %rs1415, %rs1414;
	setp.ge.f64 	%p947, %fd70, %fd3311;
	selp.b16 	%rs1417, 64, 0, %p947;
	or.b16  	%rs1418, %rs1417, %rs1416;
	setp.ge.f64 	%p948, %fd81, %fd3311;
	selp.b16 	%rs1419, -128, 0, %p948;
	or.b16  	%rs1595, %rs1419, %rs1418;
	bra.uni 	$L__BB0_722;
$L__BB0_719:
	ld.param.u8 	%rs1586, [_Z21render_braille_kernelPKhjjjiiiihhPhS1_S1__param_8];
	setp.gt.u16 	%p869, %rs1586, 49;
	setp.gt.u16 	%p870, %rs1586, 39;
	add.f64 	%fd3062, %fd3311, 0d4024000000000000;
	selp.f64 	%fd3063, %fd3311, %fd3062, %p870;
	max.f64 	%fd3064, %fd3063, 0d0000000000000000;
	min.f64 	%fd324, %fd3064, 0d406FE00000000000;
	@%p869 bra 	$L__BB0_721;
	sub.f64 	%fd3073, %fd12, %fd324;
	setp.gt.f64 	%p879, %fd3073, 0d0000000000000000;
	selp.u16 	%rs1382, 1, 0, %p879;
	sub.f64 	%fd3074, %fd22, %fd324;
	setp.gt.f64 	%p880, %fd3074, 0d4018000000000000;
	setp.gt.f64 	%p881, %fd3074, 0d0000000000000000;
	selp.b16 	%rs1383, 2, 0, %p881;
	selp.b16 	%rs1384, 2, %rs1383, %p880;
	or.b16  	%rs1385, %rs1384, %rs1382;
	sub.f64 	%fd3075, %fd32, %fd324;
	setp.gt.f64 	%p882, %fd3075, 0d4018000000000000;
	setp.gt.f64 	%p883, %fd3075, 0d0000000000000000;
	selp.b16 	%rs1386, 4, 0, %p883;
	selp.b16 	%rs1387, 4, %rs1386, %p882;
	or.b16  	%rs1388, %rs1387, %rs1385;
	sub.f64 	%fd3076, %fd42, %fd324;
	setp.gt.f64 	%p884, %fd3076, 0d4018000000000000;
	setp.gt.f64 	%p885, %fd3076, 0d0000000000000000;
	selp.b16 	%rs1389, 8, 0, %p885;
	selp.b16 	%rs1390, 8, %rs1389, %p884;
	or.b16  	%rs1391, %rs1390, %rs1388;
	sub.f64 	%fd3077, %fd52, %fd324;
	setp.gt.f64 	%p886, %fd3077, 0d4018000000000000;
	setp.gt.f64 	%p887, %fd3077, 0d0000000000000000;
	selp.b16 	%rs1392, 16, 0, %p887;
	selp.b16 	%rs1393, 16, %rs1392, %p886;
	or.b16  	%rs1394, %rs1393, %rs1391;
	sub.f64 	%fd3078, %fd61, %fd324;
	setp.gt.f64 	%p888, %fd3078, 0d4018000000000000;
	setp.gt.f64 	%p889, %fd3078, 0d0000000000000000;
	selp.b16 	%rs1395, 32, 0, %p889;
	selp.b16 	%rs1396, 32, %rs1395, %p888;
	or.b16  	%rs1397, %rs1396, %rs1394;
	sub.f64 	%fd3079, %fd70, %fd324;
	setp.gt.f64 	%p890, %fd3079, 0d4018000000000000;
	setp.gt.f64 	%p891, %fd3079, 0d0000000000000000;
	selp.b16 	%rs1398, 64, 0, %p891;
	selp.b16 	%rs1399, 64, %rs1398, %p890;
	or.b16  	%rs1400, %rs1399, %rs1397;
	sub.f64 	%fd3080, %fd81, %fd324;
	setp.gt.f64 	%p892, %fd3080, 0d4018000000000000;
	setp.gt.f64 	%p893, %fd3080, 0d0000000000000000;
	selp.b16 	%rs1401, -128, 0, %p893;
	selp.b16 	%rs1402, -128, %rs1401, %p892;
	or.b16  	%rs1595, %rs1402, %rs1400;
	bra.uni 	$L__BB0_722;
$L__BB0_721:
	sub.f64 	%fd3065, %fd12, %fd324;
	setp.ge.f64 	%p871, %fd3065, 0d0000000000000000;
	selp.u16 	%rs1368, 1, 0, %p871;
	sub.f64 	%fd3066, %fd22, %fd324;
	setp.ge.f64 	%p872, %fd3066, 0d0000000000000000;
	selp.b16 	%rs1369, 2, 0, %p872;
	or.b16  	%rs1370, %rs1369, %rs1368;
	sub.f64 	%fd3067, %fd32, %fd324;
	setp.ge.f64 	%p873, %fd3067, 0d0000000000000000;
	selp.b16 	%rs1371, 4, 0, %p873;
	or.b16  	%rs1372, %rs1371, %rs1370;
	sub.f64 	%fd3068, %fd42, %fd324;
	setp.ge.f64 	%p874, %fd3068, 0d0000000000000000;
	selp.b16 	%rs1373, 8, 0, %p874;
	or.b16  	%rs1374, %rs1373, %rs1372;
	sub.f64 	%fd3069, %fd52, %fd324;
	setp.ge.f64 	%p875, %fd3069, 0d0000000000000000;
	selp.b16 	%rs1375, 16, 0, %p875;
	or.b16  	%rs1376, %rs1375, %rs1374;
	sub.f64 	%fd3070, %fd61, %fd324;
	setp.ge.f64 	%p876, %fd3070, 0d0000000000000000;
	selp.b16 	%rs1377, 32, 0, %p876;
	or.b16  	%rs1378, %rs1377, %rs1376;
	sub.f64 	%fd3071, %fd70, %fd324;
	setp.ge.f64 	%p877, %fd3071, 0d0000000000000000;
	selp.b16 	%rs1379, 64, 0, %p877;
	or.b16  	%rs1380, %rs1379, %rs1378;
	sub.f64 	%fd3072, %fd81, %fd324;
	setp.ge.f64 	%p878, %fd3072, 0d0000000000000000;
	selp.b16 	%rs1381, -128, 0, %p878;
	or.b16  	%rs1595, %rs1381, %rs1380;
$L__BB0_722:
	cvt.u32.u16 	%r6957, %rs1595;
	and.b32  	%r1506, %r6957, 255;
	and.b32  	%r8370, %r6957, 1;
	neg.s32 	%r6958, %r8370;
	setp.eq.s32 	%p1012, %r8370, 0;
	and.b32  	%r1508, %r28, 255;
	and.b32  	%r1509, %r29, 255;
	and.b32  	%r1510, %r30, 255;
	selp.b32 	%r8375, %r1510, 0, %p1012;
	selp.b32 	%r8376, %r1509, 0, %p1012;
	selp.b32 	%r8377, %r1508, 0, %p1012;
	and.b32  	%r8371, %r6958, %r1510;
	and.b32  	%r8372, %r6958, %r1509;
	and.b32  	%r8373, %r6958, %r1508;
	and.b32  	%r6959, %r6957, 2;
	setp.eq.s32 	%p1013, %r6959, 0;
	@%p1013 bra 	$L__BB0_724;
	xor.b32  	%r8374, %r8370, 1;
	and.b32  	%r6960, %r49, 255;
	add.s32 	%r8373, %r8373, %r6960;
	and.b32  	%r6961, %r50, 255;
	add.s32 	%r8372, %r8372, %r6961;
	and.b32  	%r6962, %r51, 255;
	add.s32 	%r8371, %r8371, %r6962;
	add.s32 	%r8370, %r8370, 1;
	bra.uni 	$L__BB0_725;
$L__BB0_724:
	and.b32  	%r6963, %r49, 255;
	add.s32 	%r8377, %r8377, %r6963;
	and.b32  	%r6964, %r50, 255;
	add.s32 	%r8376, %r8376, %r6964;
	and.b32  	%r6965, %r51, 255;
	add.s32 	%r8375, %r8375, %r6965;
	sub.s32 	%r8374, 2, %r8370;
$L__BB0_725:
	and.b32  	%r6966, %r1506, 4;
	setp.eq.s32 	%p1014, %r6966, 0;
	@%p1014 bra 	$L__BB0_727;
	and.b32  	%r6967, %r70, 255;
	add.s32 	%r8373, %r8373, %r6967;
	and.b32  	%r6968, %r71, 255;
	add.s32 	%r8372, %r8372, %r6968;
	and.b32  	%r6969, %r72, 255;
	add.s32 	%r8371, %r8371, %r6969;
	add.s32 	%r8370, %r8370, 1;
	bra.uni 	$L__BB0_728;
$L__BB0_727:
	and.b32  	%r6970, %r70, 255;
	add.s32 	%r8377, %r8377, %r6970;
	and.b32  	%r6971, %r71, 255;
	add.s32 	%r8376, %r8376, %r6971;
	and.b32  	%r6972, %r72, 255;
	add.s32 	%r8375, %r8375, %r6972;
	add.s32 	%r8374, %r8374, 1;
$L__BB0_728:
	and.b32  	%r6973, %r1506, 8;
	setp.eq.s32 	%p1015, %r6973, 0;
	@%p1015 bra 	$L__BB0_730;
	and.b32  	%r6974, %r90, 255;
	add.s32 	%r8373, %r8373, %r6974;
	and.b32  	%r6975, %r91, 255;
	add.s32 	%r8372, %r8372, %r6975;
	and.b32  	%r6976, %r92, 255;
	add.s32 	%r8371, %r8371, %r6976;
	add.s32 	%r8370, %r8370, 1;
	bra.uni 	$L__BB0_731;
$L__BB0_730:
	and.b32  	%r6977, %r90, 255;
	add.s32 	%r8377, %r8377, %r6977;
	and.b32  	%r6978, %r91, 255;
	add.s32 	%r8376, %r8376, %r6978;
	and.b32  	%r6979, %r92, 255;
	add.s32 	%r8375, %r8375, %r6979;
	add.s32 	%r8374, %r8374, 1;
$L__BB0_731:
	and.b32  	%r6980, %r1506, 16;
	setp.eq.s32 	%p1016, %r6980, 0;
	@%p1016 bra 	$L__BB0_733;
	and.b32  	%r6981, %r110, 255;
	add.s32 	%r8373, %r8373, %r6981;
	and.b32  	%r6982, %r111, 255;
	add.s32 	%r8372, %r8372, %r6982;
	and.b32  	%r6983, %r112, 255;
	add.s32 	%r8371, %r8371, %r6983;
	add.s32 	%r8370, %r8370, 1;
	bra.uni 	$L__BB0_734;
$L__BB0_733:
	and.b32  	%r6984, %r110, 255;
	add.s32 	%r8377, %r8377, %r6984;
	and.b32  	%r6985, %r111, 255;
	add.s32 	%r8376, %r8376, %r6985;
	and.b32  	%r6986, %r112, 255;
	add.s32 	%r8375, %r8375, %r6986;
	add.s32 	%r8374, %r8374, 1;
$L__BB0_734:
	and.b32  	%r6987, %r1506, 32;
	setp.eq.s32 	%p1017, %r6987, 0;
	@%p1017 bra 	$L__BB0_736;
	and.b32  	%r6988, %r130, 255;
	add.s32 	%r8373, %r8373, %r6988;
	and.b32  	%r6989, %r131, 255;
	add.s32 	%r8372, %r8372, %r6989;
	and.b32  	%r6990, %r132, 255;
	add.s32 	%r8371, %r8371, %r6990;
	add.s32 	%r8370, %r8370, 1;
	bra.uni 	$L__BB0_737;
$L__BB0_736:
	and.b32  	%r6991, %r130, 255;
	add.s32 	%r8377, %r8377, %r6991;
	and.b32  	%r6992, %r131, 255;
	add.s32 	%r8376, %r8376, %r6992;
	and.b32  	%r6993, %r132, 255;
	add.s32 	%r8375, %r8375, %r6993;
	add.s32 	%r8374, %r8374, 1;
$L__BB0_737:
	and.b32  	%r6994, %r1506, 64;
	setp.eq.s32 	%p1018, %r6994, 0;
	@%p1018 bra 	$L__BB0_739;
	and.b32  	%r6995, %r151, 255;
	add.s32 	%r8373, %r8373, %r6995;
	and.b32  	%r6996, %r152, 255;
	add.s32 	%r8372, %r8372, %r6996;
	and.b32  	%r6997, %r153, 255;
	add.s32 	%r8371, %r8371, %r6997;
	add.s32 	%r8370, %r8370, 1;
	bra.uni 	$L__BB0_740;
$L__BB0_739:
	and.b32  	%r6998, %r151, 255;
	add.s32 	%r8377, %r8377, %r6998;
	and.b32  	%r6999, %r152, 255;
	add.s32 	%r8376, %r8376, %r6999;
	and.b32  	%r7000, %r153, 255;
	add.s32 	%r8375, %r8375, %r7000;
	add.s32 	%r8374, %r8374, 1;
$L__BB0_740:
	and.b32  	%r7001, %r1506, 128;
	setp.eq.s32 	%p1019, %r7001, 0;
	@%p1019 bra 	$L__BB0_742;
	and.b32  	%r7002, %r174, 255;
	add.s32 	%r8373, %r8373, %r7002;
	and.b32  	%r7003, %r175, 255;
	add.s32 	%r8372, %r8372, %r7003;
	and.b32  	%r7004, %r176, 255;
	add.s32 	%r8371, %r8371, %r7004;
	add.s32 	%r8370, %r8370, 1;
	bra.uni 	$L__BB0_743;
$L__BB0_742:
	and.b32  	%r7005, %r174, 255;
	add.s32 	%r8377, %r8377, %r7005;
	and.b32  	%r7006, %r175, 255;
	add.s32 	%r8376, %r8376, %r7006;
	and.b32  	%r7007, %r176, 255;
	add.s32 	%r8375, %r8375, %r7007;
	add.s32 	%r8374, %r8374, 1;
$L__BB0_743:
	setp.eq.s32 	%p1020, %r8370, 0;
	setp.eq.s32 	%p1021, %r8374, 0;
	or.pred  	%p1022, %p1020, %p1021;
	@%p1022 bra 	$L__BB0_745;
	cvt.rn.f64.u32 	%fd3167, %r8373;
	cvt.rn.f64.u32 	%fd3168, %r8370;
	div.rn.f64 	%fd3169, %fd3167, %fd3168;
	cvt.rn.f64.u32 	%fd3170, %r8372;
	div.rn.f64 	%fd3171, %fd3170, %fd3168;
	cvt.rn.f64.u32 	%fd3172, %r8371;
	div.rn.f64 	%fd3173, %fd3172, %fd3168;
	cvt.rn.f64.u32 	%fd3174, %r8377;
	cvt.rn.f64.u32 	%fd3175, %r8374;
	div.rn.f64 	%fd3176, %fd3174, %fd3175;
	cvt.rn.f64.u32 	%fd3177, %r8376;
	div.rn.f64 	%fd3178, %fd3177, %fd3175;
	cvt.rn.f64.u32 	%fd3179, %r8375;
	div.rn.f64 	%fd3180, %fd3179, %fd3175;
	sub.f64 	%fd3181, %fd3169, %fd3235;
	abs.f64 	%fd3182, %fd3181;
	sub.f64 	%fd3183, %fd3171, %fd3236;
	abs.f64 	%fd3184, %fd3183;
	add.f64 	%fd3185, %fd3184, %fd3182;
	sub.f64 	%fd3186, %fd3173, %fd3237;
	abs.f64 	%fd3187, %fd3186;
	add.f64 	%fd3188, %fd3187, %fd3185;
	sub.f64 	%fd3189, %fd3176, %fd3235;
	abs.f64 	%fd3190, %fd3189;
	sub.f64 	%fd3191, %fd3178, %fd3236;
	abs.f64 	%fd3192, %fd3191;
	add.f64 	%fd3193, %fd3192, %fd3190;
	sub.f64 	%fd3194, %fd3180, %fd3237;
	abs.f64 	%fd3195, %fd3194;
	add.f64 	%fd3196, %fd3195, %fd3193;
	setp.lt.f64 	%p1023, %fd3188, %fd3196;
	selp.s16 	%rs1445, -1, 0, %p1023;
	xor.b16  	%rs1595, %rs1595, %rs1445;
$L__BB0_745:
	cvt.u32.u16 	%r7009, %rs1595;
	and.b32  	%r1630, %r7009, 255;
	and.b32  	%r8425, %r7009, 1;
	neg.s32 	%r7010, %r8425;
	setp.eq.s32 	%p1024, %r8425, 0;
	and.b32  	%r8422, %r7010, %r1508;
	and.b32  	%r8423, %r7010, %r1509;
	and.b32  	%r8424, %r7010, %r1510;
	selp.b32 	%r8434, %r1508, 0, %p1024;
	selp.b32 	%r8435, %r1509, 0, %p1024;
	selp.b32 	%r8436, %r1510, 0, %p1024;
	and.b32  	%r7011, %r7009, 2;
	setp.eq.s32 	%p1025, %r7011, 0;
	@%p1025 bra 	$L__BB0_747;
	xor.b32  	%r8437, %r8425, 1;
	and.b32  	%r7012, %r49, 255;
	add.s32 	%r8422, %r8422, %r7012;
	and.b32  	%r7013, %r50, 255;
	add.s32 	%r8423, %r8423, %r7013;
	and.b32  	%r7014, %r51, 255;
	add.s32 	%r8424, %r8424, %r7014;
	add.s32 	%r8425, %r8425, 1;
	bra.uni 	$L__BB0_748;
$L__BB0_747:
	and.b32  	%r7015, %r49, 255;
	add.s32 	%r8434, %r8434, %r7015;
	and.b32  	%r7016, %r50, 255;
	add.s32 	%r8435, %r8435, %r7016;
	and.b32  	%r7017, %r51, 255;
	add.s32 	%r8436, %r8436, %r7017;
	sub.s32 	%r8437, 2, %r8425;
$L__BB0_748:
	and.b32  	%r7018, %r1630, 4;
	setp.eq.s32 	%p1026, %r7018, 0;
	@%p1026 bra 	$L__BB0_750;
	and.b32  	%r7019, %r70, 255;
	add.s32 	%r8422, %r8422, %r7019;
	and.b32  	%r7020, %r71, 255;
	add.s32 	%r8423, %r8423, %r7020;
	and.b32  	%r7021, %r72, 255;
	add.s32 	%r8424, %r8424, %r7021;
	add.s32 	%r8425, %r8425, 1;
	bra.uni 	$L__BB0_751;
$L__BB0_750:
	and.b32  	%r7022, %r70, 255;
	add.s32 	%r8434, %r8434, %r7022;
	and.b32  	%r7023, %r71, 255;
	add.s32 	%r8435, %r8435, %r7023;
	and.b32  	%r7024, %r72, 255;
	add.s32 	%r8436, %r8436, %r7024;
	add.s32 	%r8437, %r8437, 1;
$L__BB0_751:
	and.b32  	%r7025, %r1630, 8;
	setp.eq.s32 	%p1027, %r7025, 0;
	@%p1027 bra 	$L__BB0_753;
	and.b32  	%r7026, %r90, 255;
	add.s32 	%r8422, %r8422, %r7026;
	and.b32  	%r7027, %r91, 255;
	add.s32 	%r8423, %r8423, %r7027;
	and.b32  	%r7028, %r92, 255;
	add.s32 	%r8424, %r8424, %r7028;
	add.s32 	%r8425, %r8425, 1;
	bra.uni 	$L__BB0_754;
$L__BB0_753:
	and.b32  	%r7029, %r90, 255;
	add.s32 	%r8434, %r8434, %r7029;
	and.b32  	%r7030, %r91, 255;
	add.s32 	%r8435, %r8435, %r7030;
	and.b32  	%r7031, %r92, 255;
	add.s32 	%r8436, %r8436, %r7031;
	add.s32 	%r8437, %r8437, 1;
$L__BB0_754:
	and.b32  	%r7032, %r1630, 16;
	setp.eq.s32 	%p1028, %r7032, 0;
	@%p1028 bra 	$L__BB0_756;
	and.b32  	%r7033, %r110, 255;
	add.s32 	%r8422, %r8422, %r7033;
	and.b32  	%r7034, %r111, 255;
	add.s32 	%r8423, %r8423, %r7034;
	and.b32  	%r7035, %r112, 255;
	add.s32 	%r8424, %r8424, %r7035;
	add.s32 	%r8425, %r8425, 1;
	bra.uni 	$L__BB0_757;
$L__BB0_756:
	and.b32  	%r7036, %r110, 255;
	add.s32 	%r8434, %r8434, %r7036;
	and.b32  	%r7037, %r111, 255;
	add.s32 	%r8435, %r8435, %r7037;
	and.b32  	%r7038, %r112, 255;
	add.s32 	%r8436, %r8436, %r7038;
	add.s32 	%r8437, %r8437, 1;
$L__BB0_757:
	and.b32  	%r7039, %r1630, 32;
	setp.eq.s32 	%p1029, %r7039, 0;
	@%p1029 bra 	$L__BB0_759;
	and.b32  	%r7040, %r130, 255;
	add.s32 	%r8422, %r8422, %r7040;
	and.b32  	%r7041, %r131, 255;
	add.s32 	%r8423, %r8423, %r7041;
	and.b32  	%r7042, %r132, 255;
	add.s32 	%r8424, %r8424, %r7042;
	add.s32 	%r8425, %r8425, 1;
	bra.uni 	$L__BB0_760;
$L__BB0_759:
	and.b32  	%r7043, %r130, 255;
	add.s32 	%r8434, %r8434, %r7043;
	and.b32  	%r7044, %r131, 255;
	add.s32 	%r8435, %r8435, %r7044;
	and.b32  	%r7045, %r132, 255;
	add.s32 	%r8436, %r8436, %r7045;
	add.s32 	%r8437, %r8437, 1;
$L__BB0_760:
	and.b32  	%r7046, %r1630, 64;
	setp.eq.s32 	%p1030, %r7046, 0;
	@%p1030 bra 	$L__BB0_762;
	and.b32  	%r7047, %r151, 255;
	add.s32 	%r8422, %r8422, %r7047;
	and.b32  	%r7048, %r152, 255;
	add.s32 	%r8423, %r8423, %r7048;
	and.b32  	%r7049, %r153, 255;
	add.s32 	%r8424, %r8424, %r7049;
	add.s32 	%r8425, %r8425, 1;
	bra.uni 	$L__BB0_763;
$L__BB0_762:
	and.b32  	%r7050, %r151, 255;
	add.s32 	%r8434, %r8434, %r7050;
	and.b32  	%r7051, %r152, 255;
	add.s32 	%r8435, %r8435, %r7051;
	and.b32  	%r7052, %r153, 255;
	add.s32 	%r8436, %r8436, %r7052;
	add.s32 	%r8437, %r8437, 1;
$L__BB0_763:
	and.b32  	%r7053, %r1630, 128;
	setp.eq.s32 	%p1031, %r7053, 0;
	@%p1031 bra 	$L__BB0_765;
	and.b32  	%r7054, %r174, 255;
	add.s32 	%r8422, %r8422, %r7054;
	and.b32  	%r7055, %r175, 255;
	add.s32 	%r8423, %r8423, %r7055;
	and.b32  	%r7056, %r176, 255;
	add.s32 	%r8424, %r8424, %r7056;
	add.s32 	%r8425, %r8425, 1;
	bra.uni 	$L__BB0_766;
$L__BB0_765:
	and.b32  	%r7057, %r174, 255;
	add.s32 	%r8434, %r8434, %r7057;
	and.b32  	%r7058, %r175, 255;
	add.s32 	%r8435, %r8435, %r7058;
	and.b32  	%r7059, %r176, 255;
	add.s32 	%r8436, %r8436, %r7059;
	add.s32 	%r8437, %r8437, 1;
$L__BB0_766:
	setp.ne.s32 	%p1032, %r8425, 0;
	@%p1032 bra 	$L__BB0_768;
	shr.u32 	%r7063, %r8434, 3;
	cvt.u16.u32 	%rs1597, %r7063;
	shr.u32 	%r7064, %r8435, 3;
	cvt.u16.u32 	%rs1598, %r7064;
	shr.u32 	%r7065, %r8436, 3;
	cvt.u16.u32 	%rs1599, %r7065;
	mov.u16 	%rs1600, %rs1597;
	mov.u16 	%rs1601, %rs1598;
	mov.u16 	%rs1602, %rs1599;
	bra.uni 	$L__BB0_771;
$L__BB0_768:
	setp.ne.s32 	%p1033, %r8437, 0;
	@%p1033 bra 	$L__BB0_770;
	shr.u32 	%r7060, %r8422, 3;
	cvt.u16.u32 	%rs1597, %r7060;
	shr.u32 	%r7061, %r8423, 3;
	cvt.u16.u32 	%rs1598, %r7061;
	shr.u32 	%r7062, %r8424, 3;
	cvt.u16.u32 	%rs1599, %r7062;
	mov.u16 	%rs1600, %rs1597;
	mov.u16 	%rs1601, %rs1598;
	mov.u16 	%rs1602, %rs1599;
	bra.uni 	$L__BB0_771;
$L__BB0_770:
	cvt.u16.u32 	%rs1446, %r8422;
	cvt.u16.u32 	%rs1447, %r8425;
	div.u16 	%rs1597, %rs1446, %rs1447;
	cvt.u16.u32 	%rs1448, %r8423;
	div.u16 	%rs1598, %rs1448, %rs1447;
	cvt.u16.u32 	%rs1449, %r8424;
	div.u16 	%rs1599, %rs1449, %rs1447;
	cvt.u16.u32 	%rs1450, %r8434;
	cvt.u16.u32 	%rs1451, %r8437;
	div.u16 	%rs1600, %rs1450, %rs1451;
	cvt.u16.u32 	%rs1452, %r8435;
	div.u16 	%rs1601, %rs1452, %rs1451;
	cvt.u16.u32 	%rs1453, %r8436;
	div.u16 	%rs1602, %rs1453, %rs1451;
$L__BB0_771:
	ld.param.u8 	%rs1587, [_Z21render_braille_kernelPKhjjjiiiihhPhS1_S1__param_8];
	setp.gt.u16 	%p1034, %rs1587, 69;
	mov.u16 	%rs1603, %rs1597;
	mov.u16 	%rs1604, %rs1598;
	mov.u16 	%rs1605, %rs1599;
	@%p1034 bra 	$L__BB0_774;
	and.b16  	%rs1454, %rs1597, 255;
	cvt.rn.f64.u16 	%fd3197, %rs1454;
	and.b16  	%rs1455, %rs1598, 255;
	cvt.rn.f64.u16 	%fd3198, %rs1455;
	mul.f64 	%fd3199, %fd3198, 0d3FE2C8B439581062;
	fma.rn.f64 	%fd3200, %fd3197, 0d3FD322D0E5604189, %fd3199;
	and.b16  	%rs1456, %rs1599, 255;
	cvt.rn.f64.u16 	%fd3201, %rs1456;
	fma.rn.f64 	%fd3202, %fd3201, 0d3FBD2F1A9FBE76C9, %fd3200;
	and.b16  	%rs1457, %rs1600, 255;
	cvt.rn.f64.u16 	%fd3203, %rs1457;
	and.b16  	%rs1458, %rs1601, 255;
	cvt.rn.f64.u16 	%fd3204, %rs1458;
	mul.f64 	%fd3205, %fd3204, 0d3FE2C8B439581062;
	fma.rn.f64 	%fd3206, %fd3203, 0d3FD322D0E5604189, %fd3205;
	and.b16  	%rs1459, %rs1602, 255;
	cvt.rn.f64.u16 	%fd3207, %rs1459;
	fma.rn.f64 	%fd3208, %fd3207, 0d3FBD2F1A9FBE76C9, %fd3206;
	add.f64 	%fd3209, %fd3208, 0dC02E000000000000;
	setp.geu.f64 	%p1035, %fd3202, %fd3209;
	@%p1035 bra 	$L__BB0_774;
	mov.u16 	%rs1603, %rs1600;
	mov.u16 	%rs1604, %rs1601;
	mov.u16 	%rs1605, %rs1602;
	mov.u16 	%rs1600, %rs1597;
	mov.u16 	%rs1601, %rs1598;
	mov.u16 	%rs1602, %rs1599;
$L__BB0_774:
	ld.param.u64 	%rd3579, [_Z21render_braille_kernelPKhjjjiiiihhPhS1_S1__param_12];
	ld.param.u64 	%rd3578, [_Z21render_braille_kernelPKhjjjiiiihhPhS1_S1__param_11];
	ld.param.u64 	%rd3577, [_Z21render_braille_kernelPKhjjjiiiihhPhS1_S1__param_10];
	ld.param.u32 	%r7974, [_Z21render_braille_kernelPKhjjjiiiihhPhS1_S1__param_6];
	mov.u32 	%r7066, %ctaid.y;
	mov.u32 	%r7067, %ntid.y;
	mov.u32 	%r7068, %tid.y;
	mad.lo.s32 	%r7069, %r7066, %r7067, %r7068;
	mov.u32 	%r7070, %ctaid.x;
	mov.u32 	%r7071, %ntid.x;
	mov.u32 	%r7072, %tid.x;
	mad.lo.s32 	%r7073, %r7070, %r7071, %r7072;
	mad.lo.s32 	%r7074, %r7974, %r7069, %r7073;
	cvt.s64.s32 	%rd3519, %r7074;
	cvta.to.global.u64 	%rd3520, %rd3577;
	add.s64 	%rd3521, %rd3520, %rd3519;
	st.global.u8 	[%rd3521], %rs1595;
	mul.lo.s32 	%r7075, %r7074, 3;
	cvt.s64.s32 	%rd3522, %r7075;
	cvta.to.global.u64 	%rd3523, %rd3578;
	add.s64 	%rd3524, %rd3523, %rd3522;
	st.global.u8 	[%rd3524], %rs1603;
	st.global.u8 	[%rd3524+1], %rs1604;
	st.global.u8 	[%rd3524+2], %rs1605;
	cvta.to.global.u64 	%rd3525, %rd3579;
	add.s64 	%rd3526, %rd3525, %rd3522;
	st.global.u8 	[%rd3526], %rs1600;
	st.global.u8 	[%rd3526+1], %rs1601;
	st.global.u8 	[%rd3526+2], %rs1602;
$L__BB0_775:
	ret;

}
	// .globl	_Z20render_hybrid_kernelPKhjjjiiiihhPhS1_S1_S1_
.visible .entry _Z20render_hybrid_kernelPKhjjjiiiihhPhS1_S1_S1_(
	.param .u64 .ptr .align 1 _Z20render_hybrid_kernelPKhjjjiiiihhPhS1_S1_S1__param_0,
	.param .u32 _Z20render_hybrid_kernelPKhjjjiiiihhPhS1_S1_S1__param_1,
	.param .u32 _Z20render_hybrid_kernelPKhjjjiiiihhPhS1_S1_S1__param_2,
	.param .u32 _Z20render_hybrid_kernelPKhjjjiiiihhPhS1_S1_S1__param_3,
	.param .u32 _Z20render_hybrid_kernelPKhjjjiiiihhPhS1_S1_S1__param_4,
	.param .u32 _Z20render_hybrid_kernelPKhjjjiiiihhPhS1_S1_S1__param_5,
	.param .u32 _Z20render_hybrid_kernelPKhjjjiiiihhPhS1_S1_S1__param_6,
	.param .u32 _Z20render_hybrid_kernelPKhjjjiiiihhPhS1_S1_S1__param_7,
	.param .u8 _Z20render_hybrid_kernelPKhjjjiiiihhPhS1_S1_S1__param_8,
	.param .u8 _Z20render_hybrid_kernelPKhjjjiiiihhPhS1_S1_S1__param_9,
	.param .u64 .ptr .align 1 _Z20render_hybrid_kernelPKhjjjiiiihhPhS1_S1_S1__param_10,
	.param .u64 .ptr .align 1 _Z20render_hybrid_kernelPKhjjjiiiihhPhS1_S1_S1__param_11,
	.param .u64 .ptr .align 1 _Z20render_hybrid_kernelPKhjjjiiiihhPhS1_S1_S1__param_12,
	.param .u64 .ptr .align 1 _Z20render_hybrid_kernelPKhjjjiiiihhPhS1_S1_S1__param_13
)
{
	.local .align 16 .b8 	__local_depot1[2800];
	.reg .b64 	%SP;
	.reg .b64 	%SPL;
	.reg .pred 	%p<951>;
	.reg .b16 	%rs<1632>;
	.reg .b32 	%r<7854>;
	.reg .b32 	%f<17>;
	.reg .b64 	%rd<3765>;
	.reg .b64 	%fd<3529>;

	mov.u64 	%SPL, __local_depot1;
	ld.param.u64 	%rd126, [_Z20render_hybrid_kernelPKhjjjiiiihhPhS1_S1_S1__param_0];
	ld.param.u32 	%r1728, [_Z20render_hybrid_kernelPKhjjjiiiihhPhS1_S1_S1__param_6];
	ld.param.u32 	%r1730, [_Z20render_hybrid_kernelPKhjjjiiiihhPhS1_S1_S1__param_7];
	cvta.to.global.u64 	%rd1, %rd126;
	add.u64 	%rd2, %SPL, 0;
	add.u64 	%rd3, %SPL, 800;
	add.u64 	%rd4, %SPL, 1600;
	add.u64 	%rd5, %SPL, 2400;
	add.u64 	%rd6, %SPL, 2600;
	mov.u32 	%r1731, %ctaid.x;
	mov.u32 	%r1732, %ntid.x;
	mov.u32 	%r1733, %tid.x;
	mad.lo.s32 	%r1, %r1731, %r1732, %r1733;
	mov.u32 	%r1734, %ctaid.y;
	mov.u32 	%r1735, %ntid.y;
	mov.u32 	%r1736, %tid.y;
	mad.lo.s32 	%r1737, %r1734, %r1735, %r1736;
	setp.ge.s32 	%p7, %r1, %r1728;
	setp.ge.s32 	%p8, %r1737, %r1730;
	or.pred  	%p9, %p7, %p8;
	@%p9 bra 	$L__BB1_777;
	ld.param.u8 	%rs1534, [_Z20render_hybrid_kernelPKhjjjiiiihhPhS1_S1_S1__param_8];
	ld.param.u32 	%r7319, [_Z20render_hybrid_kernelPKhjjjiiiihhPhS1_S1_S1__param_6];
	mad.lo.s32 	%r3, %r7319, %r1737, %r1;
	setp.gt.u16 	%p10, %rs1534, 94;
	mov.b32 	%r7351, 1;
	@%p10 bra 	$L__BB1_4;
	ld.param.u8 	%rs1535, [_Z20render_hybrid_kernelPKhjjjiiiihhPhS1_S1_S1__param_8];
	setp.gt.u16 	%p11, %rs1535, 79;
	mov.b32 	%r7351, 2;
	@%p11 bra 	$L__BB1_4;
	ld.param.u8 	%rs1536, [_Z20render_hybrid_kernelPKhjjjiiiihhPhS1_S1_S1__param_8];
	setp.gt.u16 	%p12, %rs1536, 59;
	setp.gt.u16 	%p13, %rs1536, 39;
	selp.b32 	%r1740, 4, 2, %p13;
	selp.b32 	%r7351, 3, %r1740, %p12;
$L__BB1_4:
	ld.param.u32 	%r7146, [_Z20render_hybrid_kernelPKhjjjiiiihhPhS1_S1_S1__param_5];
	ld.param.u32 	%r7055, [_Z20render_hybrid_kernelPKhjjjiiiihhPhS1_S1_S1__param_4];
	ld.param.u32 	%r6545, [_Z20render_hybrid_kernelPKhjjjiiiihhPhS1_S1_S1__param_2];
	ld.param.u32 	%r6452, [_Z20render_hybrid_kernelPKhjjjiiiihhPhS1_S1_S1__param_1];
	shr.u32 	%r6, %r7351, 1;
	add.s32 	%r7, %r6452, -1;
	add.s32 	%r8, %r6545, -1;
	cvt.rn.f64.u32 	%fd327, %r7351;
	mul.f64 	%fd1, %fd327, 0d3FE0000000000000;
	mul.f64 	%fd328, %fd327, 0d3FD999999999999A;
	add.f64 	%fd329, %fd328, %fd328;
	mul.f64 	%fd2, %fd328, %fd329;
	mul.lo.s32 	%r1742, %r1, %r6452;
	shl.b32 	%r9, %r1742, 1;
	div.u32 	%r1743, %r9, %r7055;
	mul.lo.s32 	%r1744, %r1737, %r6545;
	shl.b32 	%r10, %r1744, 2;
	div.u32 	%r1745, %r10, %r7146;
	sub.s32 	%r11, %r1743, %r6;
	sub.s32 	%r12, %r1745, %r6;
	mov.f64 	%fd3396, 0d0000000000000000;
	mov.b32 	%r7352, 0;
	mov.u32 	%r7357, %r7352;
	mov.u32 	%r7358, %r7352;
	mov.u32 	%r7359, %r7352;
$L__BB1_5:
	ld.param.u32 	%r6719, [_Z20render_hybrid_kernelPKhjjjiiiihhPhS1_S1_S1__param_3];
	add.s32 	%r1747, %r12, %r7352;
	max.s32 	%r1748, %r1747, 0;
	min.s32 	%r1749, %r1748, %r8;
	mul.lo.s32 	%r1750, %r1749, %r6719;
	cvt.u64.u32 	%rd7, %r1750;
	cvt.rn.f64.u32 	%fd330, %r7352;
	sub.f64 	%fd331, %fd330, %fd1;
	mul.f64 	%fd4, %fd331, %fd331;
	mov.b32 	%r7356, 0;
$L__BB1_6:
	add.s32 	%r1751, %r11, %r7356;
	max.s32 	%r1752, %r1751, 0;
	min.s32 	%r1753, %r1752, %r7;
	shl.b32 	%r1754, %r1753, 2;
	cvt.s64.s32 	%rd136, %r1754;
	add.s64 	%rd137, %rd136, %rd7;
	add.s64 	%rd138, %rd1, %rd137;
	ld.global.u8 	%rs1, [%rd138];
	ld.global.u8 	%rs2, [%rd138+1];
	ld.global.u8 	%rs3, [%rd138+2];
	cvt.rn.f64.u32 	%fd332, %r7356;
	sub.f64 	%fd333, %fd332, %fd1;
	fma.rn.f64 	%fd334, %fd333, %fd333, %fd4;
	neg.f64 	%fd335, %fd334;
	div.rn.f64 	%fd6, %fd335, %fd2;
	fma.rn.f64 	%fd336, %fd6, 0d3FF71547652B82FE, 0d4338000000000000;
	{
	.reg .b32 %temp; 
	mov.b64 	{%r21, %temp}, %fd336;
	}
	mov.f64 	%fd337, 0dC338000000000000;
	add.rn.f64 	%fd338, %fd336, %fd337;
	fma.rn.f64 	%fd339, %fd338, 0dBFE62E42FEFA39EF, %fd6;
	fma.rn.f64 	%fd340, %fd338, 0dBC7ABC9E3B39803F, %fd339;
	fma.rn.f64 	%fd341, %fd340, 0d3E5ADE1569CE2BDF, 0d3E928AF3FCA213EA;
	fma.rn.f64 	%fd342, %fd341, %fd340, 0d3EC71DEE62401315;
	fma.rn.f64 	%fd343, %fd342, %fd340, 0d3EFA01997C89EB71;
	fma.rn.f64 	%fd344, %fd343, %fd340, 0d3F2A01A014761F65;
	fma.rn.f64 	%fd345, %fd344, %fd340, 0d3F56C16C1852B7AF;
	fma.rn.f64 	%fd346, %fd345, %fd340, 0d3F81111111122322;
	fma.rn.f64 	%fd347, %fd346, %fd340, 0d3FA55555555502A1;
	fma.rn.f64 	%fd348, %fd347, %fd340, 0d3FC5555555555511;
	fma.rn.f64 	%fd349, %fd348, %fd340, 0d3FE000000000000B;
	fma.rn.f64 	%fd350, %fd349, %fd340, 0d3FF0000000000000;
	fma.rn.f64 	%fd351, %fd350, %fd340, 0d3FF0000000000000;
	{
	.reg .b32 %temp; 
	mov.b64 	{%r22, %temp}, %fd351;
	}
	{
	.reg .b32 %temp; 
	mov.b64 	{%temp, %r23}, %fd351;
	}
	shl.b32 	%r1755, %r21, 20;
	add.s32 	%r1756, %r1755, %r23;
	mov.b64 	%fd3397, {%r22, %r1756};
	{
	.reg .b32 %temp; 
	mov.b64 	{%temp, %r1757}, %fd6;
	}
	mov.b32 	%f9, %r1757;
	abs.f32 	%f1, %f9;
	setp.lt.f32 	%p14, %f1, 0f4086232B;
	@%p14 bra 	$L__BB1_9;
	setp.lt.f64 	%p15, %fd6, 0d0000000000000000;
	add.f64 	%fd352, %fd6, 0d7FF0000000000000;
	selp.f64 	%fd3397, 0d0000000000000000, %fd352, %p15;
	setp.geu.f32 	%p16, %f1, 0f40874800;
	@%p16 bra 	$L__BB1_9;
	shr.u32 	%r1758, %r21, 31;
	add.s32 	%r1759, %r21, %r1758;
	shr.s32 	%r1760, %r1759, 1;
	shl.b32 	%r1761, %r1760, 20;
	add.s32 	%r1762, %r23, %r1761;
	mov.b64 	%fd353, {%r22, %r1762};
	sub.s32 	%r1763, %r21, %r1760;
	shl.b32 	%r1764, %r1763, 20;
	add.s32 	%r1765, %r1764, 1072693248;
	mov.b32 	%r1766, 0;
	mov.b64 	%fd354, {%r1766, %r1765};
	mul.f64 	%fd3397, %fd354, %fd353;
$L__BB1_9:
	cvt.rn.f64.u16 	%fd355, %rs3;
	cvt.rn.f64.u32 	%fd356, %r7359;
	fma.rn.f64 	%fd357, %fd3397, %fd355, %fd356;
	cvt.rzi.u32.f64 	%r7359, %fd357;
	cvt.rn.f64.u16 	%fd358, %rs2;
	cvt.rn.f64.u32 	%fd359, %r7358;
	fma.rn.f64 	%fd360, %fd3397, %fd358, %fd359;
	cvt.rzi.u32.f64 	%r7358, %fd360;
	cvt.rn.f64.u16 	%fd361, %rs1;
	cvt.rn.f64.u32 	%fd362, %r7357;
	fma.rn.f64 	%fd363, %fd3397, %fd361, %fd362;
	cvt.rzi.u32.f64 	%r7357, %fd363;
	add.f64 	%fd3396, %fd3396, %fd3397;
	add.s32 	%r7356, %r7356, 1;
	setp.ne.s32 	%p17, %r7356, %r7351;
	@%p17 bra 	$L__BB1_6;
	add.s32 	%r7352, %r7352, 1;
	setp.ne.s32 	%p18, %r7352, %r7351;
	@%p18 bra 	$L__BB1_5;
	ld.param.u32 	%r7147, [_Z20render_hybrid_kernelPKhjjjiiiihhPhS1_S1_S1__param_5];
	ld.param.u32 	%r6546, [_Z20render_hybrid_kernelPKhjjjiiiihhPhS1_S1_S1__param_2];
	cvt.rn.f64.u32 	%fd365, %r7359;
	div.rn.f64 	%fd366, %fd365, %fd3396;
	cvt.rzi.u32.f64 	%r29, %fd366;
	cvt.u16.u32 	%rs76, %r29;
	and.b16  	%rs77, %rs76, 255;
	cvt.rn.f64.u32 	%fd367, %r7358;
	div.rn.f64 	%fd368, %fd367, %fd3396;
	cvt.rzi.u32.f64 	%r30, %fd368;
	cvt.u16.u32 	%rs78, %r30;
	and.b16  	%rs79, %rs78, 255;
	cvt.rn.f64.u32 	%fd369, %r7357;
	div.rn.f64 	%fd370, %fd369, %fd3396;
	cvt.rzi.u32.f64 	%r31, %fd370;
	cvt.u16.u32 	%rs80, %r31;
	and.b16  	%rs81, %rs80, 255;
	cvt.rn.f64.u16 	%fd371, %rs77;
	cvt.rn.f64.u16 	%fd372, %rs79;
	mul.f64 	%fd373, %fd372, 0d3FE2C8B439581062;
	fma.rn.f64 	%fd374, %fd371, 0d3FD322D0E5604189, %fd373;
	cvt.rn.f64.u16 	%fd375, %rs81;
	fma.rn.f64 	%fd12, %fd375, 0d3FBD2F1A9FBE76C9, %fd374;
	add.s32 	%r32, %r10, %r6546;
	div.u32 	%r1768, %r32, %r7147;
	sub.s32 	%r33, %r1768, %r6;
	mov.f64 	%fd3399, 0d0000000000000000;
	mov.b32 	%r7360, 0;
	mov.u32 	%r7365, %r7360;
	mov.u32 	%r7366, %r7360;
	mov.u32 	%r7367, %r7360;
$L__BB1_12:
	ld.param.u32 	%r6720, [_Z20render_hybrid_kernelPKhjjjiiiihhPhS1_S1_S1__param_3];
	add.s32 	%r1770, %r33, %r7360;
	max.s32 	%r1771, %r1770, 0;
	min.s32 	%r1772, %r1771, %r8;
	mul.lo.s32 	%r1773, %r1772, %r6720;
	cvt.u64.u32 	%rd8, %r1773;
	cvt.rn.f64.u32 	%fd376, %r7360;
	sub.f64 	%fd377, %fd376, %fd1;
	mul.f64 	%fd14, %fd377, %fd377;
	mov.b32 	%r7364, 0;
$L__BB1_13:
	add.s32 	%r1774, %r11, %r7364;
	max.s32 	%r1775, %r1774, 0;
	min.s32 	%r1776, %r1775, %r7;
	shl.b32 	%r1777, %r1776, 2;
	cvt.s64.s32 	%rd139, %r1777;
	add.s64 	%rd140, %rd139, %rd8;
	add.s64 	%rd141, %rd1, %rd140;
	ld.global.u8 	%rs4, [%rd141];
	ld.global.u8 	%rs5, [%rd141+1];
	ld.global.u8 	%rs6, [%rd141+2];
	cvt.rn.f64.u32 	%fd378, %r7364;
	sub.f64 	%fd379, %fd378, %fd1;
	fma.rn.f64 	%fd380, %fd379, %fd379, %fd14;
	neg.f64 	%fd381, %fd380;
	div.rn.f64 	%fd16, %fd381, %fd2;
	fma.rn.f64 	%fd382, %fd16, 0d3FF71547652B82FE, 0d4338000000000000;
	{
	.reg .b32 %temp; 
	mov.b64 	{%r42, %temp}, %fd382;
	}
	mov.f64 	%fd383, 0dC338000000000000;
	add.rn.f64 	%fd384, %fd382, %fd383;
	fma.rn.f64 	%fd385, %fd384, 0dBFE62E42FEFA39EF, %fd16;
	fma.rn.f64 	%fd386, %fd384, 0dBC7ABC9E3B39803F, %fd385;
	fma.rn.f64 	%fd387, %fd386, 0d3E5ADE1569CE2BDF, 0d3E928AF3FCA213EA;
	fma.rn.f64 	%fd388, %fd387, %fd386, 0d3EC71DEE62401315;
	fma.rn.f64 	%fd389, %fd388, %fd386, 0d3EFA01997C89EB71;
	fma.rn.f64 	%fd390, %fd389, %fd386, 0d3F2A01A014761F65;
	fma.rn.f64 	%fd391, %fd390, %fd386, 0d3F56C16C1852B7AF;
	fma.rn.f64 	%fd392, %fd391, %fd386, 0d3F81111111122322;
	fma.rn.f64 	%fd393, %fd392, %fd386, 0d3FA55555555502A1;
	fma.rn.f64 	%fd394, %fd393, %fd386, 0d3FC5555555555511;
	fma.rn.f64 	%fd395, %fd394, %fd386, 0d3FE000000000000B;
	fma.rn.f64 	%fd396, %fd395, %fd386, 0d3FF0000000000000;
	fma.rn.f64 	%fd397, %fd396, %fd386, 0d3FF0000000000000;
	{
	.reg .b32 %temp; 
	mov.b64 	{%r43, %temp}, %fd397;
	}
	{
	.reg .b32 %temp; 
	mov.b64 	{%temp, %r44}, %fd397;
	}
	shl.b32 	%r1778, %r42, 20;
	add.s32 	%r1779, %r1778, %r44;
	mov.b64 	%fd3400, {%r43, %r1779};
	{
	.reg .b32 %temp; 
	mov.b64 	{%temp, %r1780}, %fd16;
	}
	mov.b32 	%f10, %r1780;
	abs.f32 	%f2, %f10;
	setp.lt.f32 	%p19, %f2, 0f4086232B;
	@%p19 bra 	$L__BB1_16;
	setp.lt.f64 	%p20, %fd16, 0d0000000000000000;
	add.f64 	%fd398, %fd16, 0d7FF0000000000000;
	selp.f64 	%fd3400, 0d0000000000000000, %fd398, %p20;
	setp.geu.f32 	%p21, %f2, 0f40874800;
	@%p21 bra 	$L__BB1_16;
	shr.u32 	%r1781, %r42, 31;
	add.s32 	%r1782, %r42, %r1781;
	shr.s32 	%r1783, %r1782, 1;
	shl.b32 	%r1784, %r1783, 20;
	add.s32 	%r1785, %r44, %r1784;
	mov.b64 	%fd399, {%r43, %r1785};
	sub.s32 	%r1786, %r42, %r1783;
	shl.b32 	%r1787, %r1786, 20;
	add.s32 	%r1788, %r1787, 1072693248;
	mov.b32 	%r1789, 0;
	mov.b64 	%fd400, {%r1789, %r1788};
	mul.f64 	%fd3400, %fd400, %fd399;
$L__BB1_16:
	cvt.rn.f64.u16 	%fd401, %rs6;
	cvt.rn.f64.u32 	%fd402, %r7367;
	fma.rn.f64 	%fd403, %fd3400, %fd401, %fd402;
	cvt.rzi.u32.f64 	%r7367, %fd403;
	cvt.rn.f64.u16 	%fd404, %rs5;
	cvt.rn.f64.u32 	%fd405, %r7366;
	fma.rn.f64 	%fd406, %fd3400, %fd404, %fd405;
	cvt.rzi.u32.f64 	%r7366, %fd406;
	cvt.rn.f64.u16 	%fd407, %rs4;
	cvt.rn.f64.u32 	%fd408, %r7365;
	fma.rn.f64 	%fd409, %fd3400, %fd407, %fd408;
	cvt.rzi.u32.f64 	%r7365, %fd409;
	add.f64 	%fd3399, %fd3399, %fd3400;
	add.s32 	%r7364, %r7364, 1;
	setp.ne.s32 	%p22, %r7364, %r7351;
	@%p22 bra 	$L__BB1_13;
	add.s32 	%r7360, %r7360, 1;
	setp.ne.s32 	%p23, %r7360, %r7351;
	@%p23 bra 	$L__BB1_12;
	ld.param.u32 	%r7148, [_Z20render_hybrid_kernelPKhjjjiiiihhPhS1_S1_S1__param_5];
	ld.param.u32 	%r6547, [_Z20render_hybrid_kernelPKhjjjiiiihhPhS1_S1_S1__param_2];
	cvt.rn.f64.u32 	%fd411, %r7367;
	div.rn.f64 	%fd412, %fd411, %fd3399;
	cvt.rzi.u32.f64 	%r50, %fd412;
	cvt.u16.u32 	%rs85, %r50;
	and.b16  	%rs86, %rs85, 255;
	cvt.rn.f64.u32 	%fd413, %r7366;
	div.rn.f64 	%fd414, %fd413, %fd3399;
	cvt.rzi.u32.f64 	%r51, %fd414;
	cvt.u16.u32 	%rs87, %r51;
	and.b16  	%rs88, %rs87, 255;
	cvt.rn.f64.u32 	%fd415, %r7365;
	div.rn.f64 	%fd416, %fd415, %fd3399;
	cvt.rzi.u32.f64 	%r52, %fd416;
	cvt.u16.u32 	%rs89, %r52;
	and.b16  	%rs90, %rs89, 255;
	cvt.rn.f64.u16 	%fd417, %rs86;
	cvt.rn.f64.u16 	%fd418, %rs88;
	mul.f64 	%fd419, %fd418, 0d3FE2C8B439581062;
	fma.rn.f64 	%fd420, %fd417, 0d3FD322D0E5604189, %fd419;
	cvt.rn.f64.u16 	%fd421, %rs90;
	fma.rn.f64 	%fd22, %fd421, 0d3FBD2F1A9FBE76C9, %fd420;
	add.s32 	%r53, %r32, %r6547;
	div.u32 	%r1791, %r53, %r7148;
	sub.s32 	%r54, %r1791, %r6;
	mov.f64 	%fd3402, 0d0000000000000000;
	mov.b32 	%r7368, 0;
	mov.u32 	%r7373, %r7368;
	mov.u32 	%r7374, %r7368;
	mov.u32 	%r7375, %r7368;
$L__BB1_19:
	ld.param.u32 	%r6721, [_Z20render_hybrid_kernelPKhjjjiiiihhPhS1_S1_S1__param_3];
	add.s32 	%r1793, %r54, %r7368;
	max.s32 	%r1794, %r1793, 0;
	min.s32 	%r1795, %r1794, %r8;
	mul.lo.s32 	%r1796, %r1795, %r6721;
	cvt.u64.u32 	%rd9, %r1796;
	cvt.rn.f64.u32 	%fd422, %r7368;
	sub.f64 	%fd423, %fd422, %fd1;
	mul.f64 	%fd24, %fd423, %fd423;
	mov.b32 	%r7372, 0;
$L__BB1_20:
	add.s32 	%r1797, %r11, %r7372;
	max.s32 	%r1798, %r1797, 0;
	min.s32 	%r1799, %r1798, %r7;
	shl.b32 	%r1800, %r1799, 2;
	cvt.s64.s32 	%rd142, %r1800;
	add.s64 	%rd143, %rd142, %rd9;
	add.s64 	%rd144, %rd1, %rd143;
	ld.global.u8 	%rs7, [%rd144];
	ld.global.u8 	%rs8, [%rd144+1];
	ld.global.u8 	%rs9, [%rd144+2];
	cvt.rn.f64.u32 	%fd424, %r7372;
	sub.f64 	%fd425, %fd424, %fd1;
	fma.rn.f64 	%fd426, %fd425, %fd425, %fd24;
	neg.f64 	%fd427, %fd426;
	div.rn.f64 	%fd26, %fd427, %fd2;
	fma.rn.f64 	%fd428, %fd26, 0d3FF71547652B82FE, 0d4338000000000000;
	{
	.reg .b32 %temp; 
	mov.b64 	{%r63, %temp}, %fd428;
	}
	mov.f64 	%fd429, 0dC338000000000000;
	add.rn.f64 	%fd430, %fd428, %fd429;
	fma.rn.f64 	%fd431, %fd430, 0dBFE62E42FEFA39EF, %fd26;
	fma.rn.f64 	%fd432, %fd430, 0dBC7ABC9E3B39803F, %fd431;
	fma.rn.f64 	%fd433, %fd432, 0d3E5ADE1569CE2BDF, 0d3E928AF3FCA213EA;
	fma.rn.f64 	%fd434, %fd433, %fd432, 0d3EC71DEE62401315;
	fma.rn.f64 	%fd435, %fd434, %fd432, 0d3EFA01997C89EB71;
	fma.rn.f64 	%fd436, %fd435, %fd432, 0d3F2A01A014761F65;
	fma.rn.f64 	%fd437, %fd436, %fd432, 0d3F56C16C1852B7AF;
	fma.rn.f64 	%fd438, %fd437, %fd432, 0d3F81111111122322;
	fma.rn.f64 	%fd439, %fd438, %fd432, 0d3FA55555555502A1;
	fma.rn.f64 	%fd440, %fd439, %fd432, 0d3FC5555555555511;
	fma.rn.f64 	%fd441, %fd440, %fd432, 0d3FE000000000000B;
	fma.rn.f64 	%fd442, %fd441, %fd432, 0d3FF0000000000000;
	fma.rn.f64 	%fd443, %fd442, %fd432, 0d3FF0000000000000;
	{
	.reg .b32 %temp; 
	mov.b64 	{%r64, %temp}, %fd443;
	}
	{
	.reg .b32 %temp; 
	mov.b64 	{%temp, %r65}, %fd443;
	}
	shl.b32 	%r1801, %r63, 20;
	add.s32 	%r1802, %r1801, %r65;
	mov.b64 	%fd3403, {%r64, %r1802};
	{
	.reg .b32 %temp; 
	mov.b64 	{%temp, %r1803}, %fd26;
	}
	mov.b32 	%f11, %r1803;
	abs.f32 	%f3, %f11;
	setp.lt.f32 	%p24, %f3, 0f4086232B;
	@%p24 bra 	$L__BB1_23;
	setp.lt.f64 	%p25, %fd26, 0d0000000000000000;
	add.f64 	%fd444, %fd26, 0d7FF0000000000000;
	selp.f64 	%fd3403, 0d0000000000000000, %fd444, %p25;
	setp.geu.f32 	%p26, %f3, 0f40874800;
	@%p26 bra 	$L__BB1_23;
	shr.u32 	%r1804, %r63, 31;
	add.s32 	%r1805, %r63, %r1804;
	shr.s32 	%r1806, %r1805, 1;
	shl.b32 	%r1807, %r1806, 20;
	add.s32 	%r1808, %r65, %r1807;
	mov.b64 	%fd445, {%r64, %r1808};
	sub.s32 	%r1809, %r63, %r1806;
	shl.b32 	%r1810, %r1809, 20;
	add.s32 	%r1811, %r1810, 1072693248;
	mov.b32 	%r1812, 0;
	mov.b64 	%fd446, {%r1812, %r1811};
	mul.f64 	%fd3403, %fd446, %fd445;
$L__BB1_23:
	cvt.rn.f64.u16 	%fd447, %rs9;
	cvt.rn.f64.u32 	%fd448, %r7375;
	fma.rn.f64 	%fd449, %fd3403, %fd447, %fd448;
	cvt.rzi.u32.f64 	%r7375, %fd449;
	cvt.rn.f64.u16 	%fd450, %rs8;
	cvt.rn.f64.u32 	%fd451, %r7374;
	fma.rn.f64 	%fd452, %fd3403, %fd450, %fd451;
	cvt.rzi.u32.f64 	%r7374, %fd452;
	cvt.rn.f64.u16 	%fd453, %rs7;
	cvt.rn.f64.u32 	%fd454, %r7373;
	fma.rn.f64 	%fd455, %fd3403, %fd453, %fd454;
	cvt.rzi.u32.f64 	%r7373, %fd455;
	add.f64 	%fd3402, %fd3402, %fd3403;
	add.s32 	%r7372, %r7372, 1;
	setp.ne.s32 	%p27, %r7372, %r7351;
	@%p27 bra 	$L__BB1_20;
	add.s32 	%r7368, %r7368, 1;
	setp.ne.s32 	%p28, %r7368, %r7351;
	@%p28 bra 	$L__BB1_19;
	ld.param.u32 	%r7056, [_Z20render_hybrid_kernelPKhjjjiiiihhPhS1_S1_S1__param_4];
	ld.param.u32 	%r6453, [_Z20render_hybrid_kernelPKhjjjiiiihhPhS1_S1_S1__param_1];
	cvt.rn.f64.u32 	%fd457, %r7375;
	div.rn.f64 	%fd458, %fd457, %fd3402;
	cvt.rzi.u32.f64 	%r71, %fd458;
	cvt.u16.u32 	%rs94, %r71;
	and.b16  	%rs95, %rs94, 255;
	cvt.rn.f64.u32 	%fd459, %r7374;
	div.rn.f64 	%fd460, %fd459, %fd3402;
	cvt.rzi.u32.f64 	%r72, %fd460;
	cvt.u16.u32 	%rs96, %r72;
	and.b16  	%rs97, %rs96, 255;
	cvt.rn.f64.u32 	%fd461, %r7373;
	div.rn.f64 	%fd462, %fd461, %fd3402;
	cvt.rzi.u32.f64 	%r73, %fd462;
	cvt.u16.u32 	%rs98, %r73;
	and.b16  	%rs99, %rs98, 255;
	cvt.rn.f64.u16 	%fd463, %rs95;
	cvt.rn.f64.u16 	%fd464, %rs97;
	mul.f64 	%fd465, %fd464, 0d3FE2C8B439581062;
	fma.rn.f64 	%fd466, %fd463, 0d3FD322D0E5604189, %fd465;
	cvt.rn.f64.u16 	%fd467, %rs99;
	fma.rn.f64 	%fd32, %fd467, 0d3FBD2F1A9FBE76C9, %fd466;
	add.s32 	%r1814, %r9, %r6453;
	div.u32 	%r1815, %r1814, %r7056;
	sub.s32 	%r74, %r1815, %r6;
	mov.f64 	%fd3405, 0d0000000000000000;
	mov.b32 	%r7376, 0;
	mov.u32 	%r7381, %r7376;
	mov.u32 	%r7382, %r7376;
	mov.u32 	%r7383, %r7376;
$L__BB1_26:
	add.s32 	%r1817, %r12, %r7376;
	max.s32 	%r1818, %r1817, 0;
	min.s32 	%r79, %r1818, %r8;
	cvt.rn.f64.u32 	%fd468, %r7376;
	sub.f64 	%fd469, %fd468, %fd1;
	mul.f64 	%fd34, %fd469, %fd469;
	mov.b32 	%r7380, 0;
$L__BB1_27:
	ld.param.u32 	%r6722, [_Z20render_hybrid_kernelPKhjjjiiiihhPhS1_S1_S1__param_3];
	add.s32 	%r1819, %r74, %r7380;
	max.s32 	%r1820, %r1819, 0;
	min.s32 	%r1821, %r1820, %r7;
	shl.b32 	%r1822, %r1821, 2;
	cvt.s64.s32 	%rd145, %r1822;
	mul.lo.s32 	%r1823, %r79, %r6722;
	cvt.u64.u32 	%rd146, %r1823;
	add.s64 	%rd147, %rd145, %rd146;
	add.s64 	%rd148, %rd1, %rd147;
	ld.global.u8 	%rs10, [%rd148];
	ld.global.u8 	%rs11, [%rd148+1];
	ld.global.u8 	%rs12, [%rd148+2];
	cvt.rn.f64.u32 	%fd470, %r7380;
	sub.f64 	%fd471, %fd470, %fd1;
	fma.rn.f64 	%fd472, %fd471, %fd471, %fd34;
	neg.f64 	%fd473, %fd472;
	div.rn.f64 	%fd36, %fd473, %fd2;
	fma.rn.f64 	%fd474, %fd36, 0d3FF71547652B82FE, 0d4338000000000000;
	{
	.reg .b32 %temp; 
	mov.b64 	{%r84, %temp}, %fd474;
	}
	mov.f64 	%fd475, 0dC338000000000000;
	add.rn.f64 	%fd476, %fd474, %fd475;
	fma.rn.f64 	%fd477, %fd476, 0dBFE62E42FEFA39EF, %fd36;
	fma.rn.f64 	%fd478, %fd476, 0dBC7ABC9E3B39803F, %fd477;
	fma.rn.f64 	%fd479, %fd478, 0d3E5ADE1569CE2BDF, 0d3E928AF3FCA213EA;
	fma.rn.f64 	%fd480, %fd479, %fd478, 0d3EC71DEE62401315;
	fma.rn.f64 	%fd481, %fd480, %fd478, 0d3EFA01997C89EB71;
	fma.rn.f64 	%fd482, %fd481, %fd478, 0d3F2A01A014761F65;
	fma.rn.f64 	%fd483, %fd482, %fd478, 0d3F56C16C1852B7AF;
	fma.rn.f64 	%fd484, %fd483, %fd478, 0d3F81111111122322;
	fma.rn.f64 	%fd485, %fd484, %fd478, 0d3FA55555555502A1;
	fma.rn.f64 	%fd486, %fd485, %fd478, 0d3FC5555555555511;
	fma.rn.f64 	%fd487, %fd486, %fd478, 0d3FE000000000000B;
	fma.rn.f64 	%fd488, %fd487, %fd478, 0d3FF0000000000000;
	fma.rn.f64 	%fd489, %fd488, %fd478, 0d3FF0000000000000;
	{
	.reg .b32 %temp; 
	mov.b64 	{%r85, %temp}, %fd489;
	}
	{
	.reg .b32 %temp; 
	mov.b64 	{%temp, %r86}, %fd489;
	}
	shl.b32 	%r1824, %r84, 20;
	add.s32 	%r1825, %r1824, %r86;
	mov.b64 	%fd3406, {%r85, %r1825};
	{
	.reg .b32 %temp; 
	mov.b64 	{%temp, %r1826}, %fd36;
	}
	mov.b32 	%f12, %r1826;
	abs.f32 	%f4, %f12;
	setp.lt.f32 	%p29, %f4, 0f4086232B;
	@%p29 bra 	$L__BB1_30;
	setp.lt.f64 	%p30, %fd36, 0d0000000000000000;
	add.f64 	%fd490, %fd36, 0d7FF0000000000000;
	selp.f64 	%fd3406, 0d0000000000000000, %fd490, %p30;
	setp.geu.f32 	%p31, %f4, 0f40874800;
	@%p31 bra 	$L__BB1_30;
	shr.u32 	%r1827, %r84, 31;
	add.s32 	%r1828, %r84, %r1827;
	shr.s32 	%r1829, %r1828, 1;
	shl.b32 	%r1830, %r1829, 20;
	add.s32 	%r1831, %r86, %r1830;
	mov.b64 	%fd491, {%r85, %r1831};
	sub.s32 	%r1832, %r84, %r1829;
	shl.b32 	%r1833, %r1832, 20;
	add.s32 	%r1834, %r1833, 1072693248;
	mov.b32 	%r1835, 0;
	mov.b64 	%fd492, {%r1835, %r1834};
	mul.f64 	%fd3406, %fd492, %fd491;
$L__BB1_30:
	cvt.rn.f64.u16 	%fd493, %rs12;
	cvt.rn.f64.u32 	%fd494, %r7383;
	fma.rn.f64 	%fd495, %fd3406, %fd493, %fd494;
	cvt.rzi.u32.f64 	%r7383, %fd495;
	cvt.rn.f64.u16 	%fd496, %rs11;
	cvt.rn.f64.u32 	%fd497, %r7382;
	fma.rn.f64 	%fd498, %fd3406, %fd496, %fd497;
	cvt.rzi.u32.f64 	%r7382, %fd498;
	cvt.rn.f64.u16 	%fd499, %rs10;
	cvt.rn.f64.u32 	%fd500, %r7381;
	fma.rn.f64 	%fd501, %fd3406, %fd499, %fd500;
	cvt.rzi.u32.f64 	%r7381, %fd501;
	add.f64 	%fd3405, %fd3405, %fd3406;
	add.s32 	%r7380, %r7380, 1;
	setp.ne.s32 	%p32, %r7380, %r7351;
	@%p32 bra 	$L__BB1_27;
	add.s32 	%r7376, %r7376, 1;
	setp.ne.s32 	%p33, %r7376, %r7351;
	@%p33 bra 	$L__BB1_26;
	cvt.rn.f64.u32 	%fd503, %r7383;
	div.rn.f64 	%fd504, %fd503, %fd3405;
	cvt.rzi.u32.f64 	%r92, %fd504;
	cvt.u16.u32 	%rs103, %r92;
	and.b16  	%rs104, %rs103, 255;
	cvt.rn.f64.u32 	%fd505, %r7382;
	div.rn.f64 	%fd506, %fd505, %fd3405;
	cvt.rzi.u32.f64 	%r93, %fd506;
	cvt.u16.u32 	%rs105, %r93;
	and.b16  	%rs106, %rs105, 255;
	cvt.rn.f64.u32 	%fd507, %r7381;
	div.rn.f64 	%fd508, %fd507, %fd3405;
	cvt.rzi.u32.f64 	%r94, %fd508;
	cvt.u16.u32 	%rs107, %r94;
	and.b16  	%rs108, %rs107, 255;
	cvt.rn.f64.u16 	%fd509, %rs104;
	cvt.rn.f64.u16 	%fd510, %rs106;
	mul.f64 	%fd511, %fd510, 0d3FE2C8B439581062;
	fma.rn.f64 	%fd512, %fd509, 0d3FD322D0E5604189, %fd511;
	cvt.rn.f64.u16 	%fd513, %rs108;
	fma.rn.f64 	%fd42, %fd513, 0d3FBD2F1A9FBE76C9, %fd512;
	mov.f64 	%fd3408, 0d0000000000000000;
	mov.b32 	%r7384, 0;
	mov.u32 	%r7389, %r7384;
	mov.u32 	%r7390, %r7384;
	mov.u32 	%r7391, %r7384;
$L__BB1_33:
	add.s32 	%r1838, %r33, %r7384;
	max.s32 	%r1839, %r1838, 0;
	min.s32 	%r99, %r1839, %r8;
	cvt.rn.f64.u32 	%fd514, %r7384;
	sub.f64 	%fd515, %fd514, %fd1;
	mul.f64 	%fd44, %fd515, %fd515;
	mov.b32 	%r7388, 0;
$L__BB1_34:
	ld.param.u32 	%r6723, [_Z20render_hybrid_kernelPKhjjjiiiihhPhS1_S1_S1__param_3];
	add.s32 	%r1840, %r74, %r7388;
	max.s32 	%r1841, %r1840, 0;
	min.s32 	%r1842, %r1841, %r7;
	shl.b32 	%r1843, %r1842, 2;
	cvt.s64.s32 	%rd149, %r1843;
	mul.lo.s32 	%r1844, %r99, %r6723;
	cvt.u64.u32 	%rd150, %r1844;
	add.s64 	%rd151, %rd149, %rd150;
	add.s64 	%rd152, %rd1, %rd151;
	ld.global.u8 	%rs13, [%rd152];
	ld.global.u8 	%rs14, [%rd152+1];
	ld.global.u8 	%rs15, [%rd152+2];
	cvt.rn.f64.u32 	%fd516, %r7388;
	sub.f64 	%fd517, %fd516, %fd1;
	fma.rn.f64 	%fd518, %fd517, %fd517, %fd44;
	neg.f64 	%fd519, %fd518;
	div.rn.f64 	%fd46, %fd519, %fd2;
	fma.rn.f64 	%fd520, %fd46, 0d3FF71547652B82FE, 0d4338000000000000;
	{
	.reg .b32 %temp; 
	mov.b64 	{%r104, %temp}, %fd520;
	}
	mov.f64 	%fd521, 0dC338000000000000;
	add.rn.f64 	%fd522, %fd520, %fd521;
	fma.rn.f64 	%fd523, %fd522, 0dBFE62E42FEFA39EF, %fd46;
	fma.rn.f64 	%fd524, %fd522, 0dBC7ABC9E3B39803F, %fd523;
	fma.rn.f64 	%fd525, %fd524, 0d3E5ADE1569CE2BDF, 0d3E928AF3FCA213EA;
	fma.rn.f64 	%fd526, %fd525, %fd524, 0d3EC71DEE62401315;
	fma.rn.f64 	%fd527, %fd526, %fd524, 0d3EFA01997C89EB71;
	fma.rn.f64 	%fd528, %fd527, %fd524, 0d3F2A01A014761F65;
	fma.rn.f64 	%fd529, %fd528, %fd524, 0d3F56C16C1852B7AF;
	fma.rn.f64 	%fd530, %fd529, %fd524, 0d3F81111111122322;
	fma.rn.f64 	%fd531, %fd530, %fd524, 0d3FA55555555502A1;
	fma.rn.f64 	%fd532, %fd531, %fd524, 0d3FC5555555555511;
	fma.rn.f64 	%fd533, %fd532, %fd524, 0d3FE000000000000B;
	fma.rn.f64 	%fd534, %fd533, %fd524, 0d3FF0000000000000;
	fma.rn.f64 	%fd535, %fd534, %fd524, 0d3FF0000000000000;
	{
	.reg .b32 %temp; 
	mov.b64 	{%r105, %temp}, %fd535;
	}
	{
	.reg .b32 %temp; 
	mov.b64 	{%temp, %r106}, %fd535;
	}
	shl.b32 	%r1845, %r104, 20;
	add.s32 	%r1846, %r1845, %r106;
	mov.b64 	%fd3409, {%r105, %r1846};
	{
	.reg .b32 %temp; 
	mov.b64 	{%temp, %r1847}, %fd46;
	}
	mov.b32 	%f13, %r1847;
	abs.f32 	%f5, %f13;
	setp.lt.f32 	%p34, %f5, 0f4086232B;
	@%p34 bra 	$L__BB1_37;
	setp.lt.f64 	%p35, %fd46, 0d0000000000000000;
	add.f64 	%fd536, %fd46, 0d7FF0000000000000;
	selp.f64 	%fd3409, 0d0000000000000000, %fd536, %p35;
	setp.geu.f32 	%p36, %f5, 0f40874800;
	@%p36 bra 	$L__BB1_37;
	shr.u32 	%r1848, %r104, 31;
	add.s32 	%r1849, %r104, %r1848;
	shr.s32 	%r1850, %r1849, 1;
	shl.b32 	%r1851, %r1850, 20;
	add.s32 	%r1852, %r106, %r1851;
	mov.b64 	%fd537, {%r105, %r1852};
	sub.s32 	%r1853, %r104, %r1850;
	shl.b32 	%r1854, %r1853, 20;
	add.s32 	%r1855, %r1854, 1072693248;
	mov.b32 	%r1856, 0;
	mov.b64 	%fd538, {%r1856, %r1855};
	mul.f64 	%fd3409, %fd538, %fd537;
$L__BB1_37:
	cvt.rn.f64.u16 	%fd539, %rs15;
	cvt.rn.f64.u32 	%fd540, %r7391;
	fma.rn.f64 	%fd541, %fd3409, %fd539, %fd540;
	cvt.rzi.u32.f64 	%r7391, %fd541;
	cvt.rn.f64.u16 	%fd542, %rs14;
	cvt.rn.f64.u32 	%fd543, %r7390;
	fma.rn.f64 	%fd544, %fd3409, %fd542, %fd543;
	cvt.rzi.u32.f64 	%r7390, %fd544;
	cvt.rn.f64.u16 	%fd545, %rs13;
	cvt.rn.f64.u32 	%fd546, %r7389;
	fma.rn.f64 	%fd547, %fd3409, %fd545, %fd546;
	cvt.rzi.u32.f64 	%r7389, %fd547;
	add.f64 	%fd3408, %fd3408, %fd3409;
	add.s32 	%r7388, %r7388, 1;
	setp.ne.s32 	%p37, %r7388, %r7351;
	@%p37 bra 	$L__BB1_34;
	add.s32 	%r7384, %r7384, 1;
	setp.ne.s32 	%p38, %r7384, %r7351;
	@%p38 bra 	$L__BB1_33;
	cvt.rn.f64.u32 	%fd549, %r7391;
	div.rn.f64 	%fd550, %fd549, %fd3408;
	cvt.rzi.u32.f64 	%r112, %fd550;
	cvt.u16.u32 	%rs112, %r112;
	and.b16  	%rs113, %rs112, 255;
	cvt.rn.f64.u32 	%fd551, %r7390;
	div.rn.f64 	%fd552, %fd551, %fd3408;
	cvt.rzi.u32.f64 	%r113, %fd552;
	cvt.u16.u32 	%rs114, %r113;
	and.b16  	%rs115, %rs114, 255;
	cvt.rn.f64.u32 	%fd553, %r7389;
	div.rn.f64 	%fd554, %fd553, %fd3408;
	cvt.rzi.u32.f64 	%r114, %fd554;
	cvt.u16.u32 	%rs116, %r114;
	and.b16  	%rs117, %rs116, 255;
	cvt.rn.f64.u16 	%fd555, %rs113;
	cvt.rn.f64.u16 	%fd556, %rs115;
	mul.f64 	%fd557, %fd556, 0d3FE2C8B439581062;
	fma.rn.f64 	%fd558, %fd555, 0d3FD322D0E5604189, %fd557;
	cvt.rn.f64.u16 	%fd559, %rs117;
	fma.rn.f64 	%fd52, %fd559, 0d3FBD2F1A9FBE76C9, %fd558;
	mov.f64 	%fd3411, 0d0000000000000000;
	mov.b32 	%r7392, 0;
	mov.u32 	%r7397, %r7392;
	mov.u32 	%r7398, %r7392;
	mov.u32 	%r7399, %r7392;
$L__BB1_40:
	add.s32 	%r1859, %r54, %r7392;
	max.s32 	%r1860, %r1859, 0;
	min.s32 	%r119, %r1860, %r8;
	mov.b32 	%r7396, 0;
$L__BB1_41:
	ld.param.u32 	%r6724, [_Z20render_hybrid_kernelPKhjjjiiiihhPhS1_S1_S1__param_3];
	add.s32 	%r1861, %r74, %r7396;
	max.s32 	%r1862, %r1861, 0;
	min.s32 	%r1863, %r1862, %r7;
	shl.b32 	%r1864, %r1863, 2;
	cvt.s64.s32 	%rd153, %r1864;
	mul.lo.s32 	%r1865, %r119, %r6724;
	cvt.u64.u32 	%rd154, %r1865;
	add.s64 	%rd155, %rd153, %rd154;
	add.s64 	%rd156, %rd1, %rd155;
	ld.global.u8 	%rs16, [%rd156];
	ld.global.u8 	%rs17, [%rd156+1];
	ld.global.u8 	%rs18, [%rd156+2];
	cvt.rn.f64.u32 	%fd560, %r7396;
	sub.f64 	%fd561, %fd560, %fd1;
	mul.f64 	%fd562, %fd561, %fd561;
	cvt.rn.f64.u32 	%fd563, %r7392;
	sub.f64 	%fd564, %fd563, %fd1;
	fma.rn.f64 	%fd565, %fd564, %fd564, %fd562;
	neg.f64 	%fd566, %fd565;
	div.rn.f64 	%fd55, %fd566, %fd2;
	fma.rn.f64 	%fd567, %fd55, 0d3FF71547652B82FE, 0d4338000000000000;
	{
	.reg .b32 %temp; 
	mov.b64 	{%r124, %temp}, %fd567;
	}
	mov.f64 	%fd568, 0dC338000000000000;
	add.rn.f64 	%fd569, %fd567, %fd568;
	fma.rn.f64 	%fd570, %fd569, 0dBFE62E42FEFA39EF, %fd55;
	fma.rn.f64 	%fd571, %fd569, 0dBC7ABC9E3B39803F, %fd570;
	fma.rn.f64 	%fd572, %fd571, 0d3E5ADE1569CE2BDF, 0d3E928AF3FCA213EA;
	fma.rn.f64 	%fd573, %fd572, %fd571, 0d3EC71DEE62401315;
	fma.rn.f64 	%fd574, %fd573, %fd571, 0d3EFA01997C89EB71;
	fma.rn.f64 	%fd575, %fd574, %fd571, 0d3F2A01A014761F65;
	fma.rn.f64 	%fd576, %fd575, %fd571, 0d3F56C16C1852B7AF;
	fma.rn.f64 	%fd577, %fd576, %fd571, 0d3F81111111122322;
	fma.rn.f64 	%fd578, %fd577, %fd571, 0d3FA55555555502A1;
	fma.rn.f64 	%fd579, %fd578, %fd571, 0d3FC5555555555511;
	fma.rn.f64 	%fd580, %fd579, %fd571, 0d3FE000000000000B;
	fma.rn.f64 	%fd581, %fd580, %fd571, 0d3FF0000000000000;
	fma.rn.f64 	%fd582, %fd581, %fd571, 0d3FF0000000000000;
	{
	.reg .b32 %temp; 
	mov.b64 	{%r125, %temp}, %fd582;
	}
	{
	.reg .b32 %temp; 
	mov.b64 	{%temp, %r126}, %fd582;
	}
	shl.b32 	%r1866, %r124, 20;
	add.s32 	%r1867, %r1866, %r126;
	mov.b64 	%fd3412, {%r125, %r1867};
	{
	.reg .b32 %temp; 
	mov.b64 	{%temp, %r1868}, %fd55;
	}
	mov.b32 	%f14, %r1868;
	abs.f32 	%f6, %f14;
	setp.lt.f32 	%p39, %f6, 0f4086232B;
	@%p39 bra 	$L__BB1_44;
	setp.lt.f64 	%p40, %fd55, 0d0000000000000000;
	add.f64 	%fd583, %fd55, 0d7FF0000000000000;
	selp.f64 	%fd3412, 0d0000000000000000, %fd583, %p40;
	setp.geu.f32 	%p41, %f6, 0f40874800;
	@%p41 bra 	$L__BB1_44;
	shr.u32 	%r1869, %r124, 31;
	add.s32 	%r1870, %r124, %r1869;
	shr.s32 	%r1871, %r1870, 1;
	shl.b32 	%r1872, %r1871, 20;
	add.s32 	%r1873, %r126, %r1872;
	mov.b64 	%fd584, {%r125, %r1873};
	sub.s32 	%r1874, %r124, %r1871;
	shl.b32 	%r1875, %r1874, 20;
	add.s32 	%r1876, %r1875, 1072693248;
	mov.b32 	%r1877, 0;
	mov.b64 	%fd585, {%r1877, %r1876};
	mul.f64 	%fd3412, %fd585, %fd584;
$L__BB1_44:
	cvt.rn.f64.u16 	%fd586, %rs18;
	cvt.rn.f64.u32 	%fd587, %r7399;
	fma.rn.f64 	%fd588, %fd3412, %fd586, %fd587;
	cvt.rzi.u32.f64 	%r7399, %fd588;
	cvt.rn.f64.u16 	%fd589, %rs17;
	cvt.rn.f64.u32 	%fd590, %r7398;
	fma.rn.f64 	%fd591, %fd3412, %fd589, %fd590;
	cvt.rzi.u32.f64 	%r7398, %fd591;
	cvt.rn.f64.u16 	%fd592, %rs16;
	cvt.rn.f64.u32 	%fd593, %r7397;
	fma.rn.f64 	%fd594, %fd3412, %fd592, %fd593;
	cvt.rzi.u32.f64 	%r7397, %fd594;
	add.f64 	%fd3411, %fd3411, %fd3412;
	add.s32 	%r7396, %r7396, 1;
	setp.ne.s32 	%p42, %r7396, %r7351;
	@%p42 bra 	$L__BB1_41;
	add.s32 	%r7392, %r7392, 1;
	setp.ne.s32 	%p43, %r7392, %r7351;
	@%p43 bra 	$L__BB1_40;
	ld.param.u32 	%r7149, [_Z20render_hybrid_kernelPKhjjjiiiihhPhS1_S1_S1__param_5];
	ld.param.u32 	%r6548, [_Z20render_hybrid_kernelPKhjjjiiiihhPhS1_S1_S1__param_2];
	cvt.rn.f64.u32 	%fd596, %r7399;
	div.rn.f64 	%fd597, %fd596, %fd3411;
	cvt.rzi.u32.f64 	%r132, %fd597;
	cvt.u16.u32 	%rs121, %r132;
	and.b16  	%rs122, %rs121, 255;
	cvt.rn.f64.u32 	%fd598, %r7398;
	div.rn.f64 	%fd599, %fd598, %fd3411;
	cvt.rzi.u32.f64 	%r133, %fd599;
	cvt.u16.u32 	%rs123, %r133;
	and.b16  	%rs124, %rs123, 255;
	cvt.rn.f64.u32 	%fd600, %r7397;
	div.rn.f64 	%fd601, %fd600, %fd3411;
	cvt.rzi.u32.f64 	%r134, %fd601;
	cvt.u16.u32 	%rs125, %r134;
	and.b16  	%rs126, %rs125, 255;
	cvt.rn.f64.u16 	%fd602, %rs122;
	cvt.rn.f64.u16 	%fd603, %rs124;
	mul.f64 	%fd604, %fd603, 0d3FE2C8B439581062;
	fma.rn.f64 	%fd605, %fd602, 0d3FD322D0E5604189, %fd604;
	cvt.rn.f64.u16 	%fd606, %rs126;
	fma.rn.f64 	%fd61, %fd606, 0d3FBD2F1A9FBE76C9, %fd605;
	add.s32 	%r1879, %r53, %r6548;
	div.u32 	%r1880, %r1879, %r7149;
	sub.s32 	%r135, %r1880, %r6;
	mov.f64 	%fd3414, 0d0000000000000000;
	mov.b32 	%r7400, 0;
	mov.u32 	%r7405, %r7400;
	mov.u32 	%r7406, %r7400;
	mov.u32 	%r7407, %r7400;
$L__BB1_47:
	add.s32 	%r1883, %r135, %r7400;
	max.s32 	%r1884, %r1883, 0;
	min.s32 	%r140, %r1884, %r8;
	mov.b32 	%r7404, 0;
$L__BB1_48:
	ld.param.u32 	%r6725, [_Z20render_hybrid_kernelPKhjjjiiiihhPhS1_S1_S1__param_3];
	ld.param.u32 	%r6454, [_Z20render_hybrid_kernelPKhjjjiiiihhPhS1_S1_S1__param_1];
	add.s32 	%r1885, %r11, %r7404;
	max.s32 	%r1886, %r1885, 0;
	add.s32 	%r1887, %r6454, -1;
	min.s32 	%r1888, %r1886, %r1887;
	shl.b32 	%r1889, %r1888, 2;
	cvt.s64.s32 	%rd157, %r1889;
	mul.lo.s32 	%r1890, %r140, %r6725;
	cvt.u64.u32 	%rd158, %r1890;
	add.s64 	%rd159, %rd157, %rd158;
	add.s64 	%rd160, %rd1, %rd159;
	ld.global.u8 	%rs19, [%rd160];
	ld.global.u8 	%rs20, [%rd160+1];
	ld.global.u8 	%rs21, [%rd160+2];
	cvt.rn.f64.u32 	%fd607, %r7404;
	sub.f64 	%fd608, %fd607, %fd1;
	mul.f64 	%fd609, %fd608, %fd608;
	cvt.rn.f64.u32 	%fd610, %r7400;
	sub.f64 	%fd611, %fd610, %fd1;
	fma.rn.f64 	%fd612, %fd611, %fd611, %fd609;
	neg.f64 	%fd613, %fd612;
	div.rn.f64 	%fd64, %fd613, %fd2;
	fma.rn.f64 	%fd614, %fd64, 0d3FF71547652B82FE, 0d4338000000000000;
	{
	.reg .b32 %temp; 
	mov.b64 	{%r145, %temp}, %fd614;
	}
	mov.f64 	%fd615, 0dC338000000000000;
	add.rn.f64 	%fd616, %fd614, %fd615;
	fma.rn.f64 	%fd617, %fd616, 0dBFE62E42FEFA39EF, %fd64;
	fma.rn.f64 	%fd618, %fd616, 0dBC7ABC9E3B39803F, %fd617;
	fma.rn.f64 	%fd619, %fd618, 0d3E5ADE1569CE2BDF, 0d3E928AF3FCA213EA;
	fma.rn.f64 	%fd620, %fd619, %fd618, 0d3EC71DEE62401315;
	fma.rn.f64 	%fd621, %fd620, %fd618, 0d3EFA01997C89EB71;
	fma.rn.f64 	%fd622, %fd621, %fd618, 0d3F2A01A014761F65;
	fma.rn.f64 	%fd623, %fd622, %fd618, 0d3F56C16C1852B7AF;
	fma.rn.f64 	%fd624, %fd623, %fd618, 0d3F81111111122322;
	fma.rn.f64 	%fd625, %fd624, %fd618, 0d3FA55555555502A1;
	fma.rn.f64 	%fd626, %fd625, %fd618, 0d3FC5555555555511;
	fma.rn.f64 	%fd627, %fd626, %fd618, 0d3FE000000000000B;
	fma.rn.f64 	%fd628, %fd627, %fd618, 0d3FF0000000000000;
	fma.rn.f64 	%fd629, %fd628, %fd618, 0d3FF0000000000000;
	{
	.reg .b32 %temp; 
	mov.b64 	{%r146, %temp}, %fd629;
	}
	{
	.reg .b32 %temp; 
	mov.b64 	{%temp, %r147}, %fd629;
	}
	shl.b32 	%r1891, %r145, 20;
	add.s32 	%r1892, %r1891, %r147;
	mov.b64 	%fd3415, {%r146, %r1892};
	{
	.reg .b32 %temp; 
	mov.b64 	{%temp, %r1893}, %fd64;
	}
	mov.b32 	%f15, %r1893;
	abs.f32 	%f7, %f15;
	setp.lt.f32 	%p44, %f7, 0f4086232B;
	@%p44 bra 	$L__BB1_51;
	setp.lt.f64 	%p45, %fd64, 0d0000000000000000;
	add.f64 	%fd630, %fd64, 0d7FF0000000000000;
	selp.f64 	%fd3415, 0d0000000000000000, %fd630, %p45;
	setp.geu.f32 	%p46, %f7, 0f40874800;
	@%p46 bra 	$L__BB1_51;
	shr.u32 	%r1894, %r145, 31;
	add.s32 	%r1895, %r145, %r1894;
	shr.s32 	%r1896, %r1895, 1;
	shl.b32 	%r1897, %r1896, 20;
	add.s32 	%r1898, %r147, %r1897;
	mov.b64 	%fd631, {%r146, %r1898};
	sub.s32 	%r1899, %r145, %r1896;
	shl.b32 	%r1900, %r1899, 20;
	add.s32 	%r1901, %r1900, 1072693248;
	mov.b32 	%r1902, 0;
	mov.b64 	%fd632, {%r1902, %r1901};
	mul.f64 	%fd3415, %fd632, %fd631;
$L__BB1_51:
	cvt.rn.f64.u16 	%fd633, %rs21;
	cvt.rn.f64.u32 	%fd634, %r7407;
	fma.rn.f64 	%fd635, %fd3415, %fd633, %fd634;
	cvt.rzi.u32.f64 	%r7407, %fd635;
	cvt.rn.f64.u16 	%fd636, %rs20;
	cvt.rn.f64.u32 	%fd637, %r7406;
	fma.rn.f64 	%fd638, %fd3415, %fd636, %fd637;
	cvt.rzi.u32.f64 	%r7406, %fd638;
	cvt.rn.f64.u16 	%fd639, %rs19;
	cvt.rn.f64.u32 	%fd640, %r7405;
	fma.rn.f64 	%fd641, %fd3415, %fd639, %fd640;
	cvt.rzi.u32.f64 	%r7405, %fd641;
	add.f64 	%fd3414, %fd3414, %fd3415;
	add.s32 	%r7404, %r7404, 1;
	setp.ne.s32 	%p47, %r7404, %r7351;
	@%p47 bra 	$L__BB1_48;
	add.s32 	%r7400, %r7400, 1;
	setp.ne.s32 	%p48, %r7400, %r7351;
	@%p48 bra 	$L__BB1_47;
	cvt.rn.f64.u32 	%fd643, %r7407;
	div.rn.f64 	%fd644, %fd643, %fd3414;
	cvt.rzi.u32.f64 	%r153, %fd644;
	cvt.u16.u32 	%rs130, %r153;
	and.b16  	%rs131, %rs130, 255;
	cvt.rn.f64.u32 	%fd645, %r7406;
	div.rn.f64 	%fd646, %fd645, %fd3414;
	cvt.rzi.u32.f64 	%r154, %fd646;
	cvt.u16.u32 	%rs132, %r154;
	and.b16  	%rs133, %rs132, 255;
	cvt.rn.f64.u32 	%fd647, %r7405;
	div.rn.f64 	%fd648, %fd647, %fd3414;
	cvt.rzi.u32.f64 	%r155, %fd648;
	cvt.u16.u32 	%rs134, %r155;
	and.b16  	%rs135, %rs134, 255;
	cvt.rn.f64.u16 	%fd649, %rs131;
	cvt.rn.f64.u16 	%fd650, %rs133;
	mul.f64 	%fd651, %fd650, 0d3FE2C8B439581062;
	fma.rn.f64 	%fd652, %fd649, 0d3FD322D0E5604189, %fd651;
	cvt.rn.f64.u16 	%fd653, %rs135;
	fma.rn.f64 	%fd70, %fd653, 0d3FBD2F1A9FBE76C9, %fd652;
	mov.f64 	%fd3418, 0d0000000000000000;
	mov.b32 	%r7408, 0;
	mov.u32 	%r7414, %r7408;
	mov.u32 	%r7415, %r7408;
	mov.u32 	%r7416, %r7408;
$L__BB1_54:
	ld.param.u32 	%r6549, [_Z20render_hybrid_kernelPKhjjjiiiihhPhS1_S1_S1__param_2];
	neg.s32 	%r7412, %r7351;
	add.s32 	%r1905, %r135, %r7408;
	max.s32 	%r1906, %r1905, 0;
	add.s32 	%r1907, %r6549, -1;
	min.s32 	%r161, %r1906, %r1907;
	mov.b32 	%r7413, 0;
	mov.f64 	%fd3417, 0d0000000000000000;
$L__BB1_55:
	ld.param.u32 	%r6726, [_Z20render_hybrid_kernelPKhjjjiiiihhPhS1_S1_S1__param_3];
	ld.param.u32 	%r6455, [_Z20render_hybrid_kernelPKhjjjiiiihhPhS1_S1_S1__param_1];
	ld.param.u64 	%rd3660, [_Z20render_hybrid_kernelPKhjjjiiiihhPhS1_S1_S1__param_0];
	add.s32 	%r1908, %r74, %r7413;
	max.s32 	%r1909, %r1908, 0;
	add.s32 	%r1910, %r6455, -1;
	min.s32 	%r1911, %r1909, %r1910;
	shl.b32 	%r1912, %r1911, 2;
	cvt.s64.s32 	%rd161, %r1912;
	mul.lo.s32 	%r1913, %r161, %r6726;
	cvt.u64.u32 	%rd162, %r1913;
	add.s64 	%rd163, %rd161, %rd162;
	cvta.to.global.u64 	%rd164, %rd3660;
	add.s64 	%rd165, %rd164, %rd163;
	ld.global.u8 	%rs22, [%rd165];
	ld.global.u8 	%rs23, [%rd165+1];
	ld.global.u8 	%rs24, [%rd165+2];
	sub.f64 	%fd657, %fd3417, %fd1;
	mul.f64 	%fd658, %fd657, %fd657;
	cvt.rn.f64.u32 	%fd659, %r7408;
	sub.f64 	%fd660, %fd659, %fd1;
	fma.rn.f64 	%fd661, %fd660, %fd660, %fd658;
	neg.f64 	%fd662, %fd661;
	div.rn.f64 	%fd74, %fd662, %fd2;
	fma.rn.f64 	%fd666, %fd74, 0d3FF71547652B82FE, 0d4338000000000000;
	{
	.reg .b32 %temp; 
	mov.b64 	{%r167, %temp}, %fd666;
	}
	mov.f64 	%fd667, 0dC338000000000000;
	add.rn.f64 	%fd668, %fd666, %fd667;
	fma.rn.f64 	%fd669, %fd668, 0dBFE62E42FEFA39EF, %fd74;
	fma.rn.f64 	%fd670, %fd668, 0dBC7ABC9E3B39803F, %fd669;
	fma.rn.f64 	%fd671, %fd670, 0d3E5ADE1569CE2BDF, 0d3E928AF3FCA213EA;
	fma.rn.f64 	%fd672, %fd671, %fd670, 0d3EC71DEE62401315;
	fma.rn.f64 	%fd673, %fd672, %fd670, 0d3EFA01997C89EB71;
	fma.rn.f64 	%fd674, %fd673, %fd670, 0d3F2A01A014761F65;
	fma.rn.f64 	%fd675, %fd674, %fd670, 0d3F56C16C1852B7AF;
	fma.rn.f64 	%fd676, %fd675, %fd670, 0d3F81111111122322;
	fma.rn.f64 	%fd677, %fd676, %fd670, 0d3FA55555555502A1;
	fma.rn.f64 	%fd678, %fd677, %fd670, 0d3FC5555555555511;
	fma.rn.f64 	%fd679, %fd678, %fd670, 0d3FE000000000000B;
	fma.rn.f64 	%fd680, %fd679, %fd670, 0d3FF0000000000000;
	fma.rn.f64 	%fd681, %fd680, %fd670, 0d3FF0000000000000;
	{
	.reg .b32 %temp; 
	mov.b64 	{%r168, %temp}, %fd681;
	}
	{
	.reg .b32 %temp; 
	mov.b64 	{%temp, %r169}, %fd681;
	}
	shl.b32 	%r1914, %r167, 20;
	add.s32 	%r1915, %r1914, %r169;
	mov.b64 	%fd3419, {%r168, %r1915};
	{
	.reg .b32 %temp; 
	mov.b64 	{%temp, %r1916}, %fd74;
	}
	mov.b32 	%f16, %r1916;
	abs.f32 	%f8, %f16;
	setp.lt.f32 	%p49, %f8, 0f4086232B;
	@%p49 bra 	$L__BB1_58;
	setp.lt.f64 	%p50, %fd74, 0d0000000000000000;
	add.f64 	%fd682, %fd74, 0d7FF0000000000000;
	selp.f64 	%fd3419, 0d0000000000000000, %fd682, %p50;
	setp.geu.f32 	%p51, %f8, 0f40874800;
	@%p51 bra 	$L__BB1_58;
	shr.u32 	%r1917, %r167, 31;
	add.s32 	%r1918, %r167, %r1917;
	shr.s32 	%r1919, %r1918, 1;
	shl.b32 	%r1920, %r1919, 20;
	add.s32 	%r1921, %r169, %r1920;
	mov.b64 	%fd683, {%r168, %r1921};
	sub.s32 	%r1922, %r167, %r1919;
	shl.b32 	%r1923, %r1922, 20;
	add.s32 	%r1924, %r1923, 1072693248;
	mov.b32 	%r1925, 0;
	mov.b64 	%fd684, {%r1925, %r1924};
	mul.f64 	%fd3419, %fd684, %fd683;
$L__BB1_58:
	cvt.rn.f64.u16 	%fd685, %rs24;
	cvt.rn.f64.u32 	%fd686, %r7416;
	fma.rn.f64 	%fd687, %fd3419, %fd685, %fd686;
	cvt.rzi.u32.f64 	%r7416, %fd687;
	cvt.rn.f64.u16 	%fd688, %rs23;
	cvt.rn.f64.u32 	%fd689, %r7415;
	fma.rn.f64 	%fd690, %fd3419, %fd688, %fd689;
	cvt.rzi.u32.f64 	%r7415, %fd690;
	cvt.rn.f64.u16 	%fd691, %rs22;
	cvt.rn.f64.u32 	%fd692, %r7414;
	fma.rn.f64 	%fd693, %fd3419, %fd691, %fd692;
	cvt.rzi.u32.f64 	%r7414, %fd693;
	add.f64 	%fd3418, %fd3418, %fd3419;
	add.f64 	%fd3417, %fd3417, 0d3FF0000000000000;
	add.s32 	%r7413, %r7413, 1;
	add.s32 	%r7412, %r7412, 1;
	setp.ne.s32 	%p52, %r7412, 0;
	@%p52 bra 	$L__BB1_55;
	add.s32 	%r7408, %r7408, 1;
	setp.ne.s32 	%p53, %r7408, %r7351;
	@%p53 bra 	$L__BB1_54;
	ld.param.u64 	%rd3750, [_Z20render_hybrid_kernelPKhjjjiiiihhPhS1_S1_S1__param_10];
	ld.param.u8 	%rs1537, [_Z20render_hybrid_kernelPKhjjjiiiihhPhS1_S1_S1__param_8];
	cvta.to.global.u64 	%rd10, %rd3750;
	cvt.rn.f64.u32 	%fd694, %r7416;
	div.rn.f64 	%fd695, %fd694, %fd3418;
	cvt.rzi.u32.f64 	%r176, %fd695;
	cvt.u16.u32 	%rs139, %r176;
	and.b16  	%rs140, %rs139, 255;
	cvt.rn.f64.u32 	%fd696, %r7415;
	div.rn.f64 	%fd697, %fd696, %fd3418;
	cvt.rzi.u32.f64 	%r177, %fd697;
	cvt.u16.u32 	%rs141, %r177;
	and.b16  	%rs142, %rs141, 255;
	cvt.rn.f64.u32 	%fd698, %r7414;
	div.rn.f64 	%fd699, %fd698, %fd3418;
	cvt.rzi.u32.f64 	%r178, %fd699;
	cvt.u16.u32 	%rs143, %r178;
	and.b16  	%rs144, %rs143, 255;
	cvt.rn.f64.u16 	%fd700, %rs140;
	cvt.rn.f64.u16 	%fd701, %rs142;
	mul.f64 	%fd702, %fd701, 0d3FE2C8B439581062;
	fma.rn.f64 	%fd703, %fd700, 0d3FD322D0E5604189, %fd702;
	cvt.rn.f64.u16 	%fd704, %rs144;
	fma.rn.f64 	%fd81, %fd704, 0d3FBD2F1A9FBE76C9, %fd703;
	setp.gt.u16 	%p54, %rs1537, 69;
	selp.f64 	%fd705, 0d403E000000000000, 0d4049000000000000, %p54;
	and.b32  	%r179, %r29, 255;
	and.b32  	%r180, %r50, 255;
	sub.s32 	%r1926, %r179, %r180;
	cvt.rn.f64.s32 	%fd707, %r1926;
	and.b32  	%r181, %r30, 255;
	and.b32  	%r182, %r51, 255;
	sub.s32 	%r1927, %r181, %r182;
	cvt.rn.f64.s32 	%fd708, %r1927;
	and.b32  	%r183, %r31, 255;
	and.b32  	%r184, %r52, 255;
	sub.s32 	%r1928, %r183, %r184;
	cvt.rn.f64.s32 	%fd709, %r1928;
	add.f64 	%fd710, %fd707, %fd707;
	mul.f64 	%fd711, %fd708, 0d4010000000000000;
	mul.f64 	%fd712, %fd711, %fd708;
	fma.rn.f64 	%fd713, %fd710, %fd707, %fd712;
	mul.f64 	%fd714, %fd709, 0d4008000000000000;
	fma.rn.f64 	%fd715, %fd714, %fd709, %fd713;
	sqrt.rn.f64 	%fd716, %fd715;
	sub.f64 	%fd717, %fd12, %fd22;
	abs.f64 	%fd718, %fd717;
	add.f64 	%fd719, %fd718, %fd718;
	max.f64 	%fd720, %fd716, %fd719;
	setp.leu.f64 	%p55, %fd720, %fd705;
	and.b32  	%r185, %r71, 255;
	sub.s32 	%r1929, %r180, %r185;
	cvt.rn.f64.s32 	%fd722, %r1929;
	and.b32  	%r186, %r72, 255;
	sub.s32 	%r1930, %r182, %r186;
	cvt.rn.f64.s32 	%fd723, %r1930;
	and.b32  	%r187, %r73, 255;
	sub.s32 	%r1931, %r184, %r187;
	cvt.rn.f64.s32 	%fd724, %r1931;
	add.f64 	%fd725, %fd722, %fd722;
	mul.f64 	%fd726, %fd723, 0d4010000000000000;
	mul.f64 	%fd727, %fd726, %fd723;
	fma.rn.f64 	%fd728, %fd725, %fd722, %fd727;
	mul.f64 	%fd729, %fd724, 0d4008000000000000;
	fma.rn.f64 	%fd730, %fd729, %fd724, %fd728;
	sqrt.rn.f64 	%fd731, %fd730;
	sub.f64 	%fd732, %fd22, %fd32;
	abs.f64 	%fd733, %fd732;
	add.f64 	%fd734, %fd733, %fd733;
	max.f64 	%fd735, %fd731, %fd734;
	setp.leu.f64 	%p56, %fd735, %fd705;
	and.b32  	%r188, %r92, 255;
	and.b32  	%r189, %r112, 255;
	sub.s32 	%r1932, %r188, %r189;
	cvt.rn.f64.s32 	%fd737, %r1932;
	and.b32  	%r190, %r93, 255;
	and.b32  	%r191, %r113, 255;
	sub.s32 	%r1933, %r190, %r191;
	cvt.rn.f64.s32 	%fd738, %r1933;
	and.b32  	%r192, %r94, 255;
	and.b32  	%r193, %r114, 255;
	sub.s32 	%r1934, %r192, %r193;
	cvt.rn.f64.s32 	%fd739, %r1934;
	add.f64 	%fd740, %fd737, %fd737;
	mul.f64 	%fd741, %fd738, 0d4010000000000000;
	mul.f64 	%fd742, %fd741, %fd738;
	fma.rn.f64 	%fd743, %fd740, %fd737, %fd742;
	mul.f64 	%fd744, %fd739, 0d4008000000000000;
	fma.rn.f64 	%fd745, %fd744, %fd739, %fd743;
	sqrt.rn.f64 	%fd746, %fd745;
	sub.f64 	%fd747, %fd42, %fd52;
	abs.f64 	%fd748, %fd747;
	add.f64 	%fd749, %fd748, %fd748;
	max.f64 	%fd750, %fd746, %fd749;
	setp.leu.f64 	%p57, %fd750, %fd705;
	and.b32  	%r194, %r132, 255;
	sub.s32 	%r1935, %r189, %r194;
	cvt.rn.f64.s32 	%fd752, %r1935;
	and.b32  	%r195, %r133, 255;
	sub.s32 	%r1936, %r191, %r195;
	cvt.rn.f64.s32 	%fd753, %r1936;
	and.b32  	%r196, %r134, 255;
	sub.s32 	%r1937, %r193, %r196;
	cvt.rn.f64.s32 	%fd754, %r1937;
	add.f64 	%fd755, %fd752, %fd752;
	mul.f64 	%fd756, %fd753, 0d4010000000000000;
	mul.f64 	%fd757, %fd756, %fd753;
	fma.rn.f64 	%fd758, %fd755, %fd752, %fd757;
	mul.f64 	%fd759, %fd754, 0d4008000000000000;
	fma.rn.f64 	%fd760, %fd759, %fd754, %fd758;
	sqrt.rn.f64 	%fd761, %fd760;
	sub.f64 	%fd762, %fd52, %fd61;
	abs.f64 	%fd763, %fd762;
	add.f64 	%fd764, %fd763, %fd763;
	max.f64 	%fd765, %fd761, %fd764;
	setp.leu.f64 	%p58, %fd765, %fd705;
	and.b32  	%r197, %r153, 255;
	and.b32  	%r198, %r176, 255;
	sub.s32 	%r1938, %r197, %r198;
	cvt.rn.f64.s32 	%fd767, %r1938;
	and.b32  	%r199, %r154, 255;
	and.b32  	%r200, %r177, 255;
	sub.s32 	%r1939, %r199, %r200;
	cvt.rn.f64.s32 	%fd768, %r1939;
	and.b32  	%r201, %r155, 255;
	and.b32  	%r202, %r178, 255;
	sub.s32 	%r1940, %r201, %r202;
	cvt.rn.f64.s32 	%fd769, %r1940;
	add.f64 	%fd770, %fd767, %fd767;
	mul.f64 	%fd771, %fd768, 0d4010000000000000;
	mul.f64 	%fd772, %fd771, %fd768;
	fma.rn.f64 	%fd773, %fd770, %fd767, %fd772;
	mul.f64 	%fd774, %fd769, 0d4008000000000000;
	fma.rn.f64 	%fd775, %fd774, %fd769, %fd773;
	sqrt.rn.f64 	%fd776, %fd775;
	sub.f64 	%fd777, %fd70, %fd81;
	abs.f64 	%fd778, %fd777;
	add.f64 	%fd779, %fd778, %fd778;
	max.f64 	%fd780, %fd776, %fd779;
	setp.leu.f64 	%p59, %fd780, %fd705;
	sub.s32 	%r1941, %r179, %r188;
	cvt.rn.f64.s32 	%fd782, %r1941;
	sub.s32 	%r1942, %r181, %r190;
	cvt.rn.f64.s32 	%fd783, %r1942;
	sub.s32 	%r1943, %r183, %r192;
	cvt.rn.f64.s32 	%fd784, %r1943;
	add.f64 	%fd785, %fd782, %fd782;
	mul.f64 	%fd786, %fd783, 0d4010000000000000;
	mul.f64 	%fd787, %fd786, %fd783;
	fma.rn.f64 	%fd788, %fd785, %fd782, %fd787;
	mul.f64 	%fd789, %fd784, 0d4008000000000000;
	fma.rn.f64 	%fd790, %fd789, %fd784, %fd788;
	sqrt.rn.f64 	%fd791, %fd790;
	sub.f64 	%fd792, %fd12, %fd42;
	abs.f64 	%fd793, %fd792;
	add.f64 	%fd794, %fd793, %fd793;
	max.f64 	%fd795, %fd791, %fd794;
	setp.leu.f64 	%p60, %fd795, %fd705;
	sub.s32 	%r1944, %r180, %r189;
	cvt.rn.f64.s32 	%fd797, %r1944;
	sub.s32 	%r1945, %r182, %r191;
	cvt.rn.f64.s32 	%fd798, %r1945;
	sub.s32 	%r1946, %r184, %r193;
	cvt.rn.f64.s32 	%fd799, %r1946;
	add.f64 	%fd800, %fd797, %fd797;
	mul.f64 	%fd801, %fd798, 0d4010000000000000;
	mul.f64 	%fd802, %fd801, %fd798;
	fma.rn.f64 	%fd803, %fd800, %fd797, %fd802;
	mul.f64 	%fd804, %fd799, 0d4008000000000000;
	fma.rn.f64 	%fd805, %fd804, %fd799, %fd803;
	sqrt.rn.f64 	%fd806, %fd805;
	sub.f64 	%fd807, %fd22, %fd52;
	abs.f64 	%fd808, %fd807;
	add.f64 	%fd809, %fd808, %fd808;
	max.f64 	%fd810, %fd806, %fd809;
	setp.leu.f64 	%p61, %fd810, %fd705;
	sub.s32 	%r1947, %r185, %r194;
	cvt.rn.f64.s32 	%fd812, %r1947;
	sub.s32 	%r1948, %r186, %r195;
	cvt.rn.f64.s32 	%fd813, %r1948;
	sub.s32 	%r1949, %r187, %r196;
	cvt.rn.f64.s32 	%fd814, %r1949;
	add.f64 	%fd815, %fd812, %fd812;
	mul.f64 	%fd816, %fd813, 0d4010000000000000;
	mul.f64 	%fd817, %fd816, %fd813;
	fma.rn.f64 	%fd818, %fd815, %fd812, %fd817;
	mul.f64 	%fd819, %fd814, 0d4008000000000000;
	fma.rn.f64 	%fd820, %fd819, %fd814, %fd818;
	sqrt.rn.f64 	%fd821, %fd820;
	sub.f64 	%fd822, %fd32, %fd61;
	abs.f64 	%fd823, %fd822;
	add.f64 	%fd824, %fd823, %fd823;
	max.f64 	%fd825, %fd821, %fd824;
	setp.leu.f64 	%p62, %fd825, %fd705;
	sub.s32 	%r1950, %r179, %r189;
	cvt.rn.f64.s32 	%fd827, %r1950;
	sub.s32 	%r1951, %r181, %r191;
	cvt.rn.f64.s32 	%fd828, %r1951;
	sub.s32 	%r1952, %r183, %r193;
	cvt.rn.f64.s32 	%fd829, %r1952;
	add.f64 	%fd830, %fd827, %fd827;
	mul.f64 	%fd831, %fd828, 0d4010000000000000;
	mul.f64 	%fd832, %fd831, %fd828;
	fma.rn.f64 	%fd833, %fd830, %fd827, %fd832;
	mul.f64 	%fd834, %fd829, 0d4008000000000000;
	fma.rn.f64 	%fd835, %fd834, %fd829, %fd833;
	sqrt.rn.f64 	%fd836, %fd835;
	sub.f64 	%fd837, %fd12, %fd52;
	abs.f64 	%fd838, %fd837;
	add.f64 	%fd839, %fd838, %fd838;
	max.f64 	%fd840, %fd836, %fd839;
	sub.s32 	%r1953, %r180, %r188;
	cvt.rn.f64.s32 	%fd842, %r1953;
	sub.s32 	%r1954, %r182, %r190;
	cvt.rn.f64.s32 	%fd843, %r1954;
	sub.s32 	%r1955, %r184, %r192;
	cvt.rn.f64.s32 	%fd844, %r1955;
	add.f64 	%fd845, %fd842, %fd842;
	mul.f64 	%fd846, %fd843, 0d4010000000000000;
	mul.f64 	%fd847, %fd846, %fd843;
	fma.rn.f64 	%fd848, %fd845, %fd842, %fd847;
	mul.f64 	%fd849, %fd844, 0d4008000000000000;
	fma.rn.f64 	%fd850, %fd849, %fd844, %fd848;
	sqrt.rn.f64 	%fd851, %fd850;
	sub.f64 	%fd852, %fd22, %fd42;
	abs.f64 	%fd853, %fd852;
	add.f64 	%fd854, %fd853, %fd853;
	max.f64 	%fd855, %fd851, %fd854;
	sub.s32 	%r1956, %r180, %r194;
	cvt.rn.f64.s32 	%fd857, %r1956;
	sub.s32 	%r1957, %r182, %r195;
	cvt.rn.f64.s32 	%fd858, %r1957;
	sub.s32 	%r1958, %r184, %r196;
	cvt.rn.f64.s32 	%fd859, %r1958;
	add.f64 	%fd860, %fd857, %fd857;
	mul.f64 	%fd861, %fd858, 0d4010000000000000;
	mul.f64 	%fd862, %fd861, %fd858;
	fma.rn.f64 	%fd863, %fd860, %fd857, %fd862;
	mul.f64 	%fd864, %fd859, 0d4008000000000000;
	fma.rn.f64 	%fd865, %fd864, %fd859, %fd863;
	sqrt.rn.f64 	%fd866, %fd865;
	sub.f64 	%fd867, %fd22, %fd61;
	abs.f64 	%fd868, %fd867;
	add.f64 	%fd869, %fd868, %fd868;
	max.f64 	%fd870, %fd866, %fd869;
	sub.s32 	%r1959, %r185, %r189;
	cvt.rn.f64.s32 	%fd872, %r1959;
	sub.s32 	%r1960, %r186, %r191;
	cvt.rn.f64.s32 	%fd873, %r1960;
	sub.s32 	%r1961, %r187, %r193;
	cvt.rn.f64.s32 	%fd874, %r1961;
	add.f64 	%fd875, %fd872, %fd872;
	mul.f64 	%fd876, %fd873, 0d4010000000000000;
	mul.f64 	%fd877, %fd876, %fd873;
	fma.rn.f64 	%fd878, %fd875, %fd872, %fd877;
	mul.f64 	%fd879, %fd874, 0d4008000000000000;
	fma.rn.f64 	%fd880, %fd879, %fd874, %fd878;
	sqrt.rn.f64 	%fd881, %fd880;
	sub.f64 	%fd882, %fd32, %fd52;
	abs.f64 	%fd883, %fd882;
	add.f64 	%fd884, %fd883, %fd883;
	max.f64 	%fd885, %fd881, %fd884;
	max.f64 	%fd886, %fd885, %fd870;
	max.f64 	%fd887, %fd886, %fd855;
	max.f64 	%fd888, %fd887, %fd840;
	setp.leu.f64 	%p63, %fd888, %fd705;
	and.pred  	%p64, %p63, %p59;
	and.pred  	%p65, %p64, %p62;
	and.pred  	%p66, %p65, %p61;
	and.pred  	%p67, %p66, %p60;
	and.pred  	%p68, %p67, %p59;
	and.pred  	%p69, %p68, %p58;
	and.pred  	%p70, %p69, %p57;
	and.pred  	%p71, %p70, %p56;
	and.pred  	%p72, %p71, %p55;
	add.f64 	%fd889, %fd12, 0d0000000000000000;
	add.f64 	%fd890, %fd889, %fd22;
	add.f64 	%fd891, %fd890, %fd32;
	add.f64 	%fd892, %fd891, %fd42;
	add.f64 	%fd893, %fd892, %fd52;
	add.f64 	%fd894, %fd893, %fd61;
	add.f64 	%fd895, %fd894, %fd70;
	add.f64 	%fd896, %fd895, %fd81;
	mul.f64 	%fd3496, %fd896, 0d3FC0000000000000;
	@%p72 bra 	$L__BB1_776;
	ld.param.u8 	%rs1538, [_Z20render_hybrid_kernelPKhjjjiiiihhPhS1_S1_S1__param_8];
	ld.param.u32 	%r7320, [_Z20render_hybrid_kernelPKhjjjiiiihhPhS1_S1_S1__param_6];
	cvt.s64.s32 	%rd166, %r3;
	add.s64 	%rd167, %rd10, %rd166;
	mov.b16 	%rs145, 1;
	st.global.u8 	[%rd167], %rs145;
	setp.gt.u16 	%p73, %rs1538, 89;
	setp.lt.u16 	%p74, %rs1538, 50;
	selp.b32 	%r1963, 3, 2, %p74;
	selp.b32 	%r1964, 1, %r1963, %p73;
	mov.u32 	%r1965, %ctaid.y;
	mov.u32 	%r1966, %ntid.y;
	mov.u32 	%r1967, %tid.y;
	mad.lo.s32 	%r1968, %r1965, %r1966, %r1967;
	sub.s32 	%r203, %r1968, %r1964;
	setp.lt.s32 	%p75, %r203, 0;
	setp.ge.s32 	%p76, %r203, %r1730;
	or.pred  	%p1, %p75, %p76;
	mov.u32 	%r1969, %ctaid.x;
	mov.u32 	%r1970, %ntid.x;
	mov.u32 	%r1971, %tid.x;
	mad.lo.s32 	%r1972, %r1969, %r1970, %r1971;
	sub.s32 	%r204, %r1972, %r1964;
	setp.lt.s32 	%p78, %r204, 0;
	setp.ge.s32 	%p79, %r204, %r7320;
	or.pred  	%p2, %p78, %p79;
	or.pred  	%p80, %p2, %p1;
	mov.b32 	%r7423, 0;
	@%p80 bra 	$L__BB1_63;
	ld.param.u32 	%r7150, [_Z20render_hybrid_kernelPKhjjjiiiihhPhS1_S1_S1__param_5];
	ld.param.u32 	%r7057, [_Z20render_hybrid_kernelPKhjjjiiiihhPhS1_S1_S1__param_4];
	ld.param.u32 	%r6727, [_Z20render_hybrid_kernelPKhjjjiiiihhPhS1_S1_S1__param_3];
	ld.param.u32 	%r6550, [_Z20render_hybrid_kernelPKhjjjiiiihhPhS1_S1_S1__param_2];
	ld.param.u32 	%r6456, [_Z20render_hybrid_kernelPKhjjjiiiihhPhS1_S1_S1__param_1];
	ld.param.u64 	%rd3661, [_Z20render_hybrid_kernelPKhjjjiiiihhPhS1_S1_S1__param_0];
	mul.lo.s32 	%r1974, %r204, %r6456;
	shl.b32 	%r1975, %r1974, 1;
	div.u32 	%r1976, %r1975, %r7057;
	mul.lo.s32 	%r1977, %r203, %r6550;
	shl.b32 	%r1978, %r1977, 2;
	div.u32 	%r1979, %r1978, %r7150;
	max.s32 	%r1980, %r1976, 0;
	add.s32 	%r1981, %r6456, -1;
	min.s32 	%r1982, %r1980, %r1981;
	max.s32 	%r1983, %r1979, 0;
	add.s32 	%r1984, %r6550, -1;
	min.s32 	%r1985, %r1983, %r1984;
	mul.lo.s32 	%r1986, %r1985, %r6727;
	cvt.u64.u32 	%rd168, %r1986;
	shl.b32 	%r1987, %r1982, 2;
	cvt.s64.s32 	%rd169, %r1987;
	add.s64 	%rd170, %rd168, %rd169;
	cvta.to.global.u64 	%rd171, %rd3661;
	add.s64 	%rd172, %rd171, %rd170;
	ld.global.u8 	%rs146, [%rd172];
	ld.global.u8 	%rs147, [%rd172+1];
	ld.global.u8 	%rs148, [%rd172+2];
	cvt.u32.u16 	%r1988, %rs148;
	cvt.u32.u16 	%r1989, %rs147;
	cvt.u32.u16 	%r1990, %rs146;
	cvt.rn.f64.u16 	%fd897, %rs148;
	mul.f64 	%fd898, %fd897, 0d3FD322D0E5604189;
	cvt.rn.f64.u16 	%fd899, %rs147;
	fma.rn.f64 	%fd900, %fd899, 0d3FE2C8B439581062, %fd898;
	cvt.rn.f64.u16 	%fd901, %rs146;
	fma.rn.f64 	%fd902, %fd901, 0d3FBD2F1A9FBE76C9, %fd900;
	cvt.rzi.u32.f64 	%r1991, %fd902;
	add.s32 	%r1992, %r1978, %r6550;
	div.u32 	%r1993, %r1992, %r7150;
	max.s32 	%r1994, %r1993, 0;
	min.s32 	%r1995, %r1994, %r1984;
	mul.lo.s32 	%r1996, %r1995, %r6727;
	cvt.u64.u32 	%rd173, %r1996;
	add.s64 	%rd174, %rd173, %rd169;
	add.s64 	%rd175, %rd171, %rd174;
	ld.global.u8 	%rs149, [%rd175];
	ld.global.u8 	%rs150, [%rd175+1];
	ld.global.u8 	%rs151, [%rd175+2];
	cvt.u32.u16 	%r1997, %rs151;
	cvt.u32.u16 	%r1998, %rs150;
	cvt.u32.u16 	%r1999, %rs149;
	cvt.rn.f64.u16 	%fd903, %rs151;
	mul.f64 	%fd904, %fd903, 0d3FD322D0E5604189;
	cvt.rn.f64.u16 	%fd905, %rs150;
	fma.rn.f64 	%fd906, %fd905, 0d3FE2C8B439581062, %fd904;
	cvt.rn.f64.u16 	%fd907, %rs149;
	fma.rn.f64 	%fd908, %fd907, 0d3FBD2F1A9FBE76C9, %fd906;
	cvt.rzi.u32.f64 	%r2000, %fd908;
	add.s32 	%r2001, %r1992, %r6550;
	div.u32 	%r2002, %r2001, %r7150;
	max.s32 	%r2003, %r2002, 0;
	min.s32 	%r2004, %r2003, %r1984;
	mul.lo.s32 	%r2005, %r2004, %r6727;
	cvt.u64.u32 	%rd176, %r2005;
	add.s64 	%rd177, %rd176, %rd169;
	add.s64 	%rd178, %rd171, %rd177;
	ld.global.u8 	%rs152, [%rd178];
	ld.global.u8 	%rs153, [%rd178+1];
	ld.global.u8 	%rs154, [%rd178+2];
	cvt.u32.u16 	%r2006, %rs154;
	cvt.u32.u16 	%r2007, %rs153;
	cvt.u32.u16 	%r2008, %rs152;
	cvt.rn.f64.u16 	%fd909, %rs154;
	mul.f64 	%fd910, %fd909, 0d3FD322D0E5604189;
	cvt.rn.f64.u16 	%fd911, %rs153;
	fma.rn.f64 	%fd912, %fd911, 0d3FE2C8B439581062, %fd910;
	cvt.rn.f64.u16 	%fd913, %rs152;
	fma.rn.f64 	%fd914, %fd913, 0d3FBD2F1A9FBE76C9, %fd912;
	cvt.rzi.u32.f64 	%r2009, %fd914;
	add.s32 	%r2010, %r1975, %r6456;
	div.u32 	%r2011, %r2010, %r7057;
	max.s32 	%r2012, %r2011, 0;
	min.s32 	%r2013, %r2012, %r1981;
	shl.b32 	%r2014, %r2013, 2;
	cvt.s64.s32 	%rd179, %r2014;
	add.s64 	%rd180, %rd168, %rd179;
	add.s64 	%rd181, %rd171, %rd180;
	ld.global.u8 	%rs155, [%rd181];
	ld.global.u8 	%rs156, [%rd181+1];
	ld.global.u8 	%rs157, [%rd181+2];
	cvt.u32.u16 	%r2015, %rs157;
	st.local.v4.u32 	[%rd2], {%r1988, %r1997, %r2006, %r2015};
	cvt.u32.u16 	%r2016, %rs156;
	st.local.v4.u32 	[%rd3], {%r1989, %r1998, %r2007, %r2016};
	cvt.u32.u16 	%r2017, %rs155;
	st.local.v4.u32 	[%rd4], {%r1990, %r1999, %r2008, %r2017};
	cvt.rn.f64.u16 	%fd915, %rs157;
	mul.f64 	%fd916, %fd915, 0d3FD322D0E5604189;
	cvt.rn.f64.u16 	%fd917, %rs156;
	fma.rn.f64 	%fd918, %fd917, 0d3FE2C8B439581062, %fd916;
	cvt.rn.f64.u16 	%fd919, %rs155;
	fma.rn.f64 	%fd920, %fd919, 0d3FBD2F1A9FBE76C9, %fd918;
	cvt.rzi.u32.f64 	%r2018, %fd920;
	add.s64 	%rd182, %rd173, %rd179;
	add.s64 	%rd183, %rd171, %rd182;
	ld.global.u8 	%rs158, [%rd183];
	ld.global.u8 	%rs159, [%rd183+1];
	ld.global.u8 	%rs160, [%rd183+2];
	cvt.u32.u16 	%r2019, %rs160;
	cvt.u32.u16 	%r2020, %rs159;
	cvt.u32.u16 	%r2021, %rs158;
	cvt.rn.f64.u16 	%fd921, %rs160;
	mul.f64 	%fd922, %fd921, 0d3FD322D0E5604189;
	cvt.rn.f64.u16 	%fd923, %rs159;
	fma.rn.f64 	%fd924, %fd923, 0d3FE2C8B439581062, %fd922;
	cvt.rn.f64.u16 	%fd925, %rs158;
	fma.rn.f64 	%fd926, %fd925, 0d3FBD2F1A9FBE76C9, %fd924;
	cvt.rzi.u32.f64 	%r2022, %fd926;
	add.s64 	%rd184, %rd176, %rd179;
	add.s64 	%rd185, %rd171, %rd184;
	ld.global.u8 	%rs161, [%rd185];
	ld.global.u8 	%rs162, [%rd185+1];
	ld.global.u8 	%rs163, [%rd185+2];
	cvt.u32.u16 	%r2023, %rs163;
	cvt.u32.u16 	%r2024, %rs162;
	cvt.u32.u16 	%r2025, %rs161;
	cvt.rn.f64.u16 	%fd927, %rs163;
	mul.f64 	%fd928, %fd927, 0d3FD322D0E5604189;
	cvt.rn.f64.u16 	%fd929, %rs162;
	fma.rn.f64 	%fd930, %fd929, 0d3FE2C8B439581062, %fd928;
	cvt.rn.f64.u16 	%fd931, %rs161;
	fma.rn.f64 	%fd932, %fd931, 0d3FBD2F1A9FBE76C9, %fd930;
	cvt.rzi.u32.f64 	%r2026, %fd932;
	add.s32 	%r2027, %r2001, %r6550;
	div.u32 	%r2028, %r2027, %r7150;
	max.s32 	%r2029, %r2028, 0;
	min.s32 	%r2030, %r2029, %r1984;
	mul.lo.s32 	%r2031, %r2030, %r6727;
	cvt.u64.u32 	%rd186, %r2031;
	add.s64 	%rd187, %rd186, %rd169;
	add.s64 	%rd188, %rd171, %rd187;
	ld.global.u8 	%rs164, [%rd188];
	ld.global.u8 	%rs165, [%rd188+1];
	ld.global.u8 	%rs166, [%rd188+2];
	cvt.u32.u16 	%r2032, %rs166;
	cvt.u32.u16 	%r2033, %rs165;
	cvt.u32.u16 	%r2034, %rs164;
	cvt.rn.f64.u16 	%fd933, %rs166;
	mul.f64 	%fd934, %fd933, 0d3FD322D0E5604189;
	cvt.rn.f64.u16 	%fd935, %rs165;
	fma.rn.f64 	%fd936, %fd935, 0d3FE2C8B439581062, %fd934;
	cvt.rn.f64.u16 	%fd937, %rs164;
	fma.rn.f64 	%fd938, %fd937, 0d3FBD2F1A9FBE76C9, %fd936;
	cvt.rzi.u32.f64 	%r2035, %fd938;
	add.s64 	%rd189, %rd186, %rd179;
	add.s64 	%rd190, %rd171, %rd189;
	ld.global.u8 	%rs167, [%rd190];
	ld.global.u8 	%rs168, [%rd190+1];
	ld.global.u8 	%rs169, [%rd190+2];
	cvt.u32.u16 	%r2036, %rs169;
	st.local.v4.u32 	[%rd2+16], {%r2019, %r2023, %r2032, %r2036};
	cvt.u32.u16 	%r2037, %rs168;
	st.local.v4.u32 	[%rd3+16], {%r2020, %r2024, %r2033, %r2037};
	cvt.u32.u16 	%r2038, %rs167;
	st.local.v4.u32 	[%rd4+16], {%r2021, %r2025, %r2034, %r2038};
	cvt.rn.f64.u16 	%fd939, %rs169;
	mul.f64 	%fd940, %fd939, 0d3FD322D0E5604189;
	cvt.rn.f64.u16 	%fd941, %rs168;
	fma.rn.f64 	%fd942, %fd941, 0d3FE2C8B439581062, %fd940;
	cvt.rn.f64.u16 	%fd943, %rs167;
	fma.rn.f64 	%fd944, %fd943, 0d3FBD2F1A9FBE76C9, %fd942;
	cvt.rzi.u32.f64 	%r2039, %fd944;
	prmt.b32 	%r2040, %r1991, %r2000, 0x3340U;
	prmt.b32 	%r2041, %r2009, %r2018, 0x3340U;
	prmt.b32 	%r2042, %r2040, %r2041, 0x5410U;
	prmt.b32 	%r2043, %r2035, %r2039, 0x3340U;
	prmt.b32 	%r2044, %r2022, %r2026, 0x3340U;
	prmt.b32 	%r2045, %r2044, %r2043, 0x5410U;
	st.local.v2.b32 	[%rd5], {%r2042, %r2045};
	mov.b32 	%r7423, 8;
$L__BB1_63:
	ld.param.u8 	%rs1539, [_Z20render_hybrid_kernelPKhjjjiiiihhPhS1_S1_S1__param_8];
	ld.param.u32 	%r7321, [_Z20render_hybrid_kernelPKhjjjiiiihhPhS1_S1_S1__param_6];
	setp.gt.u16 	%p81, %rs1539, 89;
	setp.lt.u16 	%p82, %rs1539, 50;
	selp.b32 	%r2046, 3, 2, %p82;
	selp.b32 	%r2047, 1, %r2046, %p81;
	mov.u32 	%r2048, %ctaid.x;
	mov.u32 	%r2049, %ntid.x;
	mov.u32 	%r2050, %tid.x;
	mad.lo.s32 	%r2051, %r2048, %r2049, %r2050;
	sub.s32 	%r2052, %r2051, %r2047;
	add.s32 	%r206, %r2052, 1;
	setp.lt.s32 	%p83, %r206, 0;
	setp.ge.s32 	%p84, %r206, %r7321;
	or.pred  	%p3, %p83, %p84;
	or.pred  	%p85, %p3, %p1;
	@%p85 bra 	$L__BB1_65;
	ld.param.u32 	%r7151, [_Z20render_hybrid_kernelPKhjjjiiiihhPhS1_S1_S1__param_5];
	ld.param.u32 	%r7058, [_Z20render_hybrid_kernelPKhjjjiiiihhPhS1_S1_S1__param_4];
	ld.param.u32 	%r6728, [_Z20render_hybrid_kernelPKhjjjiiiihhPhS1_S1_S1__param_3];
	ld.param.u32 	%r6551, [_Z20render_hybrid_kernelPKhjjjiiiihhPhS1_S1_S1__param_2];
	ld.param.u32 	%r6457, [_Z20render_hybrid_kernelPKhjjjiiiihhPhS1_S1_S1__param_1];
	ld.param.u64 	%rd3662, [_Z20render_hybrid_kernelPKhjjjiiiihhPhS1_S1_S1__param_0];
	mul.lo.s32 	%r2053, %r206, %r6457;
	shl.b32 	%r2054, %r2053, 1;
	div.u32 	%r2055, %r2054, %r7058;
	mul.lo.s32 	%r2056, %r203, %r6551;
	shl.b32 	%r2057, %r2056, 2;
	div.u32 	%r2058, %r2057, %r7151;
	max.s32 	%r2059, %r2055, 0;
	add.s32 	%r2060, %r6457, -1;
	min.s32 	%r2061, %r2059, %r2060;
	max.s32 	%r2062, %r2058, 0;
	add.s32 	%r2063, %r6551, -1;
	min.s32 	%r2064, %r2062, %r2063;
	mul.lo.s32 	%r2065, %r2064, %r6728;
	cvt.u64.u32 	%rd191, %r2065;
	shl.b32 	%r2066, %r2061, 2;
	cvt.s64.s32 	%rd192, %r2066;
	add.s64 	%rd193, %rd191, %rd192;
	cvta.to.global.u64 	%rd194, %rd3662;
	add.s64 	%rd195, %rd194, %rd193;
	ld.global.u8 	%rs170, [%rd195];
	ld.global.u8 	%rs171, [%rd195+1];
	ld.global.u8 	%rs172, [%rd195+2];
	cvt.u32.u16 	%r2067, %rs172;
	cvt.u64.u32 	%rd196, %r7423;
	mul.wide.u32 	%rd197, %r7423, 4;
	add.s64 	%rd198, %rd2, %rd197;
	st.local.u32 	[%rd198], %r2067;
	cvt.u32.u16 	%r2068, %rs171;
	add.s64 	%rd199, %rd3, %rd197;
	st.local.u32 	[%rd199], %r2068;
	cvt.u32.u16 	%r2069, %rs170;
	add.s64 	%rd200, %rd4, %rd197;
	st.local.u32 	[%rd200], %r2069;
	cvt.rn.f64.u16 	%fd945, %rs172;
	mul.f64 	%fd946, %fd945, 0d3FD322D0E5604189;
	cvt.rn.f64.u16 	%fd947, %rs171;
	fma.rn.f64 	%fd948, %fd947, 0d3FE2C8B439581062, %fd946;
	cvt.rn.f64.u16 	%fd949, %rs170;
	fma.rn.f64 	%fd950, %fd949, 0d3FBD2F1A9FBE76C9, %fd948;
	cvt.rzi.u32.f64 	%r2070, %fd950;
	add.s64 	%rd201, %rd5, %rd196;
	st.local.u8 	[%rd201], %r2070;
	add.s32 	%r2071, %r2057, %r6551;
	div.u32 	%r2072, %r2071, %r7151;
	max.s32 	%r2073, %r2072, 0;
	min.s32 	%r2074, %r2073, %r2063;
	mul.lo.s32 	%r2075, %r2074, %r6728;
	cvt.u64.u32 	%rd202, %r2075;
	add.s64 	%rd203, %rd202, %rd192;
	add.s64 	%rd204, %rd194, %rd203;
	ld.global.u8 	%rs173, [%rd204];
	ld.global.u8 	%rs174, [%rd204+1];
	ld.global.u8 	%rs175, [%rd204+2];
	cvt.u32.u16 	%r2076, %rs175;
	st.local.u32 	[%rd198+4], %r2076;
	cvt.u32.u16 	%r2077, %rs174;
	st.local.u32 	[%rd199+4], %r2077;
	cvt.u32.u16 	%r2078, %rs173;
	st.local.u32 	[%rd200+4], %r2078;
	cvt.rn.f64.u16 	%fd951, %rs175;
	mul.f64 	%fd952, %fd951, 0d3FD322D0E5604189;
	cvt.rn.f64.u16 	%fd953, %rs174;
	fma.rn.f64 	%fd954, %fd953, 0d3FE2C8B439581062, %fd952;
	cvt.rn.f64.u16 	%fd955, %rs173;
	fma.rn.f64 	%fd956, %fd955, 0d3FBD2F1A9FBE76C9, %fd954;
	cvt.rzi.u32.f64 	%r2079, %fd956;
	st.local.u8 	[%rd201+1], %r2079;
	add.s32 	%r2080, %r2071, %r6551;
	div.u32 	%r2081, %r2080, %r7151;
	max.s32 	%r2082, %r2081, 0;
	min.s32 	%r2083, %r2082, %r2063;
	mul.lo.s32 	%r2084, %r2083, %r6728;
	cvt.u64.u32 	%rd205, %r2084;
	add.s64 	%rd206, %rd205, %rd192;
	add.s64 	%rd207, %rd194, %rd206;
	ld.global.u8 	%rs176, [%rd207];
	ld.global.u8 	%rs177, [%rd207+1];
	ld.global.u8 	%rs178, [%rd207+2];
	cvt.u32.u16 	%r2085, %rs178;
	st.local.u32 	[%rd198+8], %r2085;
	cvt.u32.u16 	%r2086, %rs177;
	st.local.u32 	[%rd199+8], %r2086;
	cvt.u32.u16 	%r2087, %rs176;
	st.local.u32 	[%rd200+8], %r2087;
	cvt.rn.f64.u16 	%fd957, %rs178;
	mul.f64 	%fd958, %fd957, 0d3FD322D0E5604189;
	cvt.rn.f64.u16 	%fd959, %rs177;
	fma.rn.f64 	%fd960, %fd959, 0d3FE2C8B439581062, %fd958;
	cvt.rn.f64.u16 	%fd961, %rs176;
	fma.rn.f64 	%fd962, %fd961, 0d3FBD2F1A9FBE76C9, %fd960;
	cvt.rzi.u32.f64 	%r2088, %fd962;
	st.local.u8 	[%rd201+2], %r2088;
	add.s32 	%r2089, %r2054, %r6457;
	div.u32 	%r2090, %r2089, %r7058;
	max.s32 	%r2091, %r2090, 0;
	min.s32 	%r2092, %r2091, %r2060;
	shl.b32 	%r2093, %r2092, 2;
	cvt.s64.s32 	%rd208, %r2093;
	add.s64 	%rd209, %rd191, %rd208;
	add.s64 	%rd210, %rd194, %rd209;
	ld.global.u8 	%rs179, [%rd210];
	ld.global.u8 	%rs180, [%rd210+1];
	ld.global.u8 	%rs181, [%rd210+2];
	cvt.u32.u16 	%r2094, %rs181;
	st.local.u32 	[%rd198+12], %r2094;
	cvt.u32.u16 	%r2095, %rs180;
	st.local.u32 	[%rd199+12], %r2095;
	cvt.u32.u16 	%r2096, %rs179;
	st.local.u32 	[%rd200+12], %r2096;
	cvt.rn.f64.u16 	%fd963, %rs181;
	mul.f64 	%fd964, %fd963, 0d3FD322D0E5604189;
	cvt.rn.f64.u16 	%fd965, %rs180;
	fma.rn.f64 	%fd966, %fd965, 0d3FE2C8B439581062, %fd964;
	cvt.rn.f64.u16 	%fd967, %rs179;
	fma.rn.f64 	%fd968, %fd967, 0d3FBD2F1A9FBE76C9, %fd966;
	cvt.rzi.u32.f64 	%r2097, %fd968;
	st.local.u8 	[%rd201+3], %r2097;
	add.s64 	%rd211, %rd202, %rd208;
	add.s64 	%rd212, %rd194, %rd211;
	ld.global.u8 	%rs182, [%rd212];
	ld.global.u8 	%rs183, [%rd212+1];
	ld.global.u8 	%rs184, [%rd212+2];
	cvt.u32.u16 	%r2098, %rs184;
	st.local.u32 	[%rd198+16], %r2098;
	cvt.u32.u16 	%r2099, %rs183;
	st.local.u32 	[%rd199+16], %r2099;
	cvt.u32.u16 	%r2100, %rs182;
	st.local.u32 	[%rd200+16], %r2100;
	cvt.rn.f64.u16 	%fd969, %rs184;
	mul.f64 	%fd970, %fd969, 0d3FD322D0E5604189;
	cvt.rn.f64.u16 	%fd971, %rs183;
	fma.rn.f64 	%fd972, %fd971, 0d3FE2C8B439581062, %fd970;
	cvt.rn.f64.u16 	%fd973, %rs182;
	fma.rn.f64 	%fd974, %fd973, 0d3FBD2F1A9FBE76C9, %fd972;
	cvt.rzi.u32.f64 	%r2101, %fd974;
	st.local.u8 	[%rd201+4], %r2101;
	add.s64 	%rd213, %rd205, %rd208;
	add.s64 	%rd214, %rd194, %rd213;
	ld.global.u8 	%rs185, [%rd214];
	ld.global.u8 	%rs186, [%rd214+1];
	ld.global.u8 	%rs187, [%rd214+2];
	cvt.u32.u16 	%r2102, %rs187;
	st.local.u32 	[%rd198+20], %r2102;
	cvt.u32.u16 	%r2103, %rs186;
	st.local.u32 	[%rd199+20], %r2103;
	cvt.u32.u16 	%r2104, %rs185;
	st.local.u32 	[%rd200+20], %r2104;
	cvt.rn.f64.u16 	%fd975, %rs187;
	mul.f64 	%fd976, %fd975, 0d3FD322D0E5604189;
	cvt.rn.f64.u16 	%fd977, %rs186;
	fma.rn.f64 	%fd978, %fd977, 0d3FE2C8B439581062, %fd976;
	cvt.rn.f64.u16 	%fd979, %rs185;
	fma.rn.f64 	%fd980, %fd979, 0d3FBD2F1A9FBE76C9, %fd978;
	cvt.rzi.u32.f64 	%r2105, %fd980;
	st.local.u8 	[%rd201+5], %r2105;
	add.s32 	%r2106, %r2080, %r6551;
	div.u32 	%r2107, %r2106, %r7151;
	max.s32 	%r2108, %r2107, 0;
	min.s32 	%r2109, %r2108, %r2063;
	mul.lo.s32 	%r2110, %r2109, %r6728;
	cvt.u64.u32 	%rd215, %r2110;
	add.s64 	%rd216, %rd215, %rd192;
	add.s64 	%rd217, %rd194, %rd216;
	ld.global.u8 	%rs188, [%rd217];
	ld.global.u8 	%rs189, [%rd217+1];
	ld.global.u8 	%rs190, [%rd217+2];
	cvt.u32.u16 	%r2111, %rs190;
	st.local.u32 	[%rd198+24], %r2111;
	cvt.u32.u16 	%r2112, %rs189;
	st.local.u32 	[%rd199+24], %r2112;
	cvt.u32.u16 	%r2113, %rs188;
	st.local.u32 	[%rd200+24], %r2113;
	cvt.rn.f64.u16 	%fd981, %rs190;
	mul.f64 	%fd982, %fd981, 0d3FD322D0E5604189;
	cvt.rn.f64.u16 	%fd983, %rs189;
	fma.rn.f64 	%fd984, %fd983, 0d3FE2C8B439581062, %fd982;
	cvt.rn.f64.u16 	%fd985, %rs188;
	fma.rn.f64 	%fd986, %fd985, 0d3FBD2F1A9FBE76C9, %fd984;
	cvt.rzi.u32.f64 	%r2114, %fd986;
	st.local.u8 	[%rd201+6], %r2114;
	add.s64 	%rd218, %rd215, %rd208;
	add.s64 	%rd219, %rd194, %rd218;
	ld.global.u8 	%rs191, [%rd219];
	ld.global.u8 	%rs192, [%rd219+1];
	ld.global.u8 	%rs193, [%rd219+2];
	cvt.u32.u16 	%r2115, %rs193;
	st.local.u32 	[%rd198+28], %r2115;
	cvt.u32.u16 	%r2116, %rs192;
	st.local.u32 	[%rd199+28], %r2116;
	cvt.u32.u16 	%r2117, %rs191;
	st.local.u32 	[%rd200+28], %r2117;
	cvt.rn.f64.u16 	%fd987, %rs193;
	mul.f64 	%fd988, %fd987, 0d3FD322D0E5604189;
	cvt.rn.f64.u16 	%fd989, %rs192;
	fma.rn.f64 	%fd990, %fd989, 0d3FE2C8B439581062, %fd988;
	cvt.rn.f64.u16 	%fd991, %rs191;
	fma.rn.f64 	%fd992, %fd991, 0d3FBD2F1A9FBE76C9, %fd990;
	cvt.rzi.u32.f64 	%r2118, %fd992;
	st.local.u8 	[%rd201+7], %r2118;
	add.s32 	%r7423, %r7423, 8;
$L__BB1_65:
	ld.param.u32 	%r7322, [_Z20render_hybrid_kernelPKhjjjiiiihhPhS1_S1_S1__param_6];
	add.s32 	%r2119, %r206, 1;
	setp.lt.s32 	%p86, %r2119, 0;
	setp.ge.s32 	%p87, %r2119, %r7322;
	or.pred  	%p4, %p86, %p87;
	or.pred  	%p88, %p4, %p1;
	@%p88 bra 	$L__BB1_67;
	ld.param.u32 	%r7152, [_Z20render_hybrid_kernelPKhjjjiiiihhPhS1_S1_S1__param_5];
	ld.param.u32 	%r7059, [_Z20render_hybrid_kernelPKhjjjiiiihhPhS1_S1_S1__param_4];
	ld.param.u32 	%r6729, [_Z20render_hybrid_kernelPKhjjjiiiihhPhS1_S1_S1__param_3];
	ld.param.u32 	%r6552, [_Z20render_hybrid_kernelPKhjjjiiiihhPhS1_S1_S1__param_2];
	ld.param.u32 	%r6458, [_Z20render_hybrid_kernelPKhjjjiiiihhPhS1_S1_S1__param_1];
	ld.param.u64 	%rd3663, [_Z20render_hybrid_kernelPKhjjjiiiihhPhS1_S1_S1__param_0];
	mad.lo.s32 	%r2120, %r6458, %r206, %r6458;
	shl.b32 	%r2121, %r2120, 1;
	div.u32 	%r2122, %r2121, %r7059;
	mul.lo.s32 	%r2123, %r203, %r6552;
	shl.b32 	%r2124, %r2123, 2;
	div.u32 	%r2125, %r2124, %r7152;
	max.s32 	%r2126, %r2122, 0;
	add.s32 	%r2127, %r6458, -1;
	min.s32 	%r2128, %r2126, %r2127;
	max.s32 	%r2129, %r2125, 0;
	add.s32 	%r2130, %r6552, -1;
	min.s32 	%r2131, %r2129, %r2130;
	mul.lo.s32 	%r2132, %r2131, %r6729;
	cvt.u64.u32 	%rd220, %r2132;
	shl.b32 	%r2133, %r2128, 2;
	cvt.s64.s32 	%rd221, %r2133;
	add.s64 	%rd222, %rd220, %rd221;
	cvta.to.global.u64 	%rd223, %rd3663;
	add.s64 	%rd224, %rd223, %rd222;
	ld.global.u8 	%rs194, [%rd224];
	ld.global.u8 	%rs195, [%rd224+1];
	ld.global.u8 	%rs196, [%rd224+2];
	cvt.u32.u16 	%r2134, %rs196;
	cvt.u64.u32 	%rd225, %r7423;
	mul.wide.u32 	%rd226, %r7423, 4;
	add.s64 	%rd227, %rd2, %rd226;
	st.local.u32 	[%rd227], %r2134;
	cvt.u32.u16 	%r2135, %rs195;
	add.s64 	%rd228, %rd3, %rd226;
	st.local.u32 	[%rd228], %r2135;
	cvt.u32.u16 	%r2136, %rs194;
	add.s64 	%rd229, %rd4, %rd226;
	st.local.u32 	[%rd229], %r2136;
	cvt.rn.f64.u16 	%fd993, %rs196;
	mul.f64 	%fd994, %fd993, 0d3FD322D0E5604189;
	cvt.rn.f64.u16 	%fd995, %rs195;
	fma.rn.f64 	%fd996, %fd995, 0d3FE2C8B439581062, %fd994;
	cvt.rn.f64.u16 	%fd997, %rs194;
	fma.rn.f64 	%fd998, %fd997, 0d3FBD2F1A9FBE76C9, %fd996;
	cvt.rzi.u32.f64 	%r2137, %fd998;
	add.s64 	%rd230, %rd5, %rd225;
	st.local.u8 	[%rd230], %r2137;
	add.s32 	%r2138, %r2124, %r6552;
	div.u32 	%r2139, %r2138, %r7152;
	max.s32 	%r2140, %r2139, 0;
	min.s32 	%r2141, %r2140, %r2130;
	mul.lo.s32 	%r2142, %r2141, %r6729;
	cvt.u64.u32 	%rd231, %r2142;
	add.s64 	%rd232, %rd231, %rd221;
	add.s64 	%rd233, %rd223, %rd232;
	ld.global.u8 	%rs197, [%rd233];
	ld.global.u8 	%rs198, [%rd233+1];
	ld.global.u8 	%rs199, [%rd233+2];
	cvt.u32.u16 	%r2143, %rs199;
	st.local.u32 	[%rd227+4], %r2143;
	cvt.u32.u16 	%r2144, %rs198;
	st.local.u32 	[%rd228+4], %r2144;
	cvt.u32.u16 	%r2145, %rs197;
	st.local.u32 	[%rd229+4], %r2145;
	cvt.rn.f64.u16 	%fd999, %rs199;
	mul.f64 	%fd1000, %fd999, 0d3FD322D0E5604189;
	cvt.rn.f64.u16 	%fd1001, %rs198;
	fma.rn.f64 	%fd1002, %fd1001, 0d3FE2C8B439581062, %fd1000;
	cvt.rn.f64.u16 	%fd1003, %rs197;
	fma.rn.f64 	%fd1004, %fd1003, 0d3FBD2F1A9FBE76C9, %fd1002;
	cvt.rzi.u32.f64 	%r2146, %fd1004;
	st.local.u8 	[%rd230+1], %r2146;
	add.s32 	%r2147, %r2138, %r6552;
	div.u32 	%r2148, %r2147, %r7152;
	max.s32 	%r2149, %r2148, 0;
	min.s32 	%r2150, %r2149, %r2130;
	mul.lo.s32 	%r2151, %r2150, %r6729;
	cvt.u64.u32 	%rd234, %r2151;
	add.s64 	%rd235, %rd234, %rd221;
	add.s64 	%rd236, %rd223, %rd235;
	ld.global.u8 	%rs200, [%rd236];
	ld.global.u8 	%rs201, [%rd236+1];
	ld.global.u8 	%rs202, [%rd236+2];
	cvt.u32.u16 	%r2152, %rs202;
	st.local.u32 	[%rd227+8], %r2152;
	cvt.u32.u16 	%r2153, %rs201;
	st.local.u32 	[%rd228+8], %r2153;
	cvt.u32.u16 	%r2154, %rs200;
	st.local.u32 	[%rd229+8], %r2154;
	cvt.rn.f64.u16 	%fd1005, %rs202;
	mul.f64 	%fd1006, %fd1005, 0d3FD322D0E5604189;
	cvt.rn.f64.u16 	%fd1007, %rs201;
	fma.rn.f64 	%fd1008, %fd1007, 0d3FE2C8B439581062, %fd1006;
	cvt.rn.f64.u16 	%fd1009, %rs200;
	fma.rn.f64 	%fd1010, %fd1009, 0d3FBD2F1A9FBE76C9, %fd1008;
	cvt.rzi.u32.f64 	%r2155, %fd1010;
	st.local.u8 	[%rd230+2], %r2155;
	add.s32 	%r2156, %r2121, %r6458;
	div.u32 	%r2157, %r2156, %r7059;
	max.s32 	%r2158, %r2157, 0;
	min.s32 	%r2159, %r2158, %r2127;
	shl.b32 	%r2160, %r2159, 2;
	cvt.s64.s32 	%rd237, %r2160;
	add.s64 	%rd238, %rd220, %rd237;
	add.s64 	%rd239, %rd223, %rd238;
	ld.global.u8 	%rs203, [%rd239];
	ld.global.u8 	%rs204, [%rd239+1];
	ld.global.u8 	%rs205, [%rd239+2];
	cvt.u32.u16 	%r2161, %rs205;
	st.local.u32 	[%rd227+12], %r2161;
	cvt.u32.u16 	%r2162, %rs204;
	st.local.u32 	[%rd228+12], %r2162;
	cvt.u32.u16 	%r2163, %rs203;
	st.local.u32 	[%rd229+12], %r2163;
	cvt.rn.f64.u16 	%fd1011, %rs205;
	mul.f64 	%fd1012, %fd1011, 0d3FD322D0E5604189;
	cvt.rn.f64.u16 	%fd1013, %rs204;
	fma.rn.f64 	%fd1014, %fd1013, 0d3FE2C8B439581062, %fd1012;
	cvt.rn.f64.u16 	%fd1015, %rs203;
	fma.rn.f64 	%fd1016, %fd1015, 0d3FBD2F1A9FBE76C9, %fd1014;
	cvt.rzi.u32.f64 	%r2164, %fd1016;
	st.local.u8 	[%rd230+3], %r2164;
	add.s64 	%rd240, %rd231, %rd237;
	add.s64 	%rd241, %rd223, %rd240;
	ld.global.u8 	%rs206, [%rd241];
	ld.global.u8 	%rs207, [%rd241+1];
	ld.global.u8 	%rs208, [%rd241+2];
	cvt.u32.u16 	%r2165, %rs208;
	st.local.u32 	[%rd227+16], %r2165;
	cvt.u32.u16 	%r2166, %rs207;
	st.local.u32 	[%rd228+16], %r2166;
	cvt.u32.u16 	%r2167, %rs206;
	st.local.u32 	[%rd229+16], %r2167;
	cvt.rn.f64.u16 	%fd1017, %rs208;
	mul.f64 	%fd1018, %fd1017, 0d3FD322D0E5604189;
	cvt.rn.f64.u16 	%fd1019, %rs207;
	fma.rn.f64 	%fd1020, %fd1019, 0d3FE2C8B439581062, %fd1018;
	cvt.rn.f64.u16 	%fd1021, %rs206;
	fma.rn.f64 	%fd1022, %fd1021, 0d3FBD2F1A9FBE76C9, %fd1020;
	cvt.rzi.u32.f64 	%r2168, %fd1022;
	st.local.u8 	[%rd230+4], %r2168;
	add.s64 	%rd242, %rd234, %rd237;
	add.s64 	%rd243, %rd223, %rd242;
	ld.global.u8 	%rs209, [%rd243];
	ld.global.u8 	%rs210, [%rd243+1];
	ld.global.u8 	%rs211, [%rd243+2];
	cvt.u32.u16 	%r2169, %rs211;
	st.local.u32 	[%rd227+20], %r2169;
	cvt.u32.u16 	%r2170, %rs210;
	st.local.u32 	[%rd228+20], %r2170;
	cvt.u32.u16 	%r2171, %rs209;
	st.local.u32 	[%rd229+20], %r2171;
	cvt.rn.f64.u16 	%fd1023, %rs211;
	mul.f64 	%fd1024, %fd1023, 0d3FD322D0E5604189;
	cvt.rn.f64.u16 	%fd1025, %rs210;
	fma.rn.f64 	%fd1026, %fd1025, 0d3FE2C8B439581062, %fd1024;
	cvt.rn.f64.u16 	%fd1027, %rs209;
	fma.rn.f64 	%fd1028, %fd1027, 0d3FBD2F1A9FBE76C9, %fd1026;
	cvt.rzi.u32.f64 	%r2172, %fd1028;
	st.local.u8 	[%rd230+5], %r2172;
	add.s32 	%r2173, %r2147, %r6552;
	div.u32 	%r2174, %r2173, %r7152;
	max.s32 	%r2175, %r2174, 0;
	min.s32 	%r2176, %r2175, %r2130;
	mul.lo.s32 	%r2177, %r2176, %r6729;
	cvt.u64.u32 	%rd244, %r2177;
	add.s64 	%rd245, %rd244, %rd221;
	add.s64 	%rd246, %rd223, %rd245;
	ld.global.u8 	%rs212, [%rd246];
	ld.global.u8 	%rs213, [%rd246+1];
	ld.global.u8 	%rs214, [%rd246+2];
	cvt.u32.u16 	%r2178, %rs214;
	st.local.u32 	[%rd227+24], %r2178;
	cvt.u32.u16 	%r2179, %rs213;
	st.local.u32 	[%rd228+24], %r2179;
	cvt.u32.u16 	%r2180, %rs212;
	st.local.u32 	[%rd229+24], %r2180;
	cvt.rn.f64.u16 	%fd1029, %rs214;
	mul.f64 	%fd1030, %fd1029, 0d3FD322D0E5604189;
	cvt.rn.f64.u16 	%fd1031, %rs213;
	fma.rn.f64 	%fd1032, %fd1031, 0d3FE2C8B439581062, %fd1030;
	cvt.rn.f64.u16 	%fd1033, %rs212;
	fma.rn.f64 	%fd1034, %fd1033, 0d3FBD2F1A9FBE76C9, %fd1032;
	cvt.rzi.u32.f64 	%r2181, %fd1034;
	st.local.u8 	[%rd230+6], %r2181;
	add.s64 	%rd247, %rd244, %rd237;
	add.s64 	%rd248, %rd223, %rd247;
	ld.global.u8 	%rs215, [%rd248];
	ld.global.u8 	%rs216, [%rd248+1];
	ld.global.u8 	%rs217, [%rd248+2];
	cvt.u32.u16 	%r2182, %rs217;
	st.local.u32 	[%rd227+28], %r2182;
	cvt.u32.u16 	%r2183, %rs216;
	st.local.u32 	[%rd228+28], %r2183;
	cvt.u32.u16 	%r2184, %rs215;
	st.local.u32 	[%rd229+28], %r2184;
	cvt.rn.f64.u16 	%fd1035, %rs217;
	mul.f64 	%fd1036, %fd1035, 0d3FD322D0E5604189;
	cvt.rn.f64.u16 	%fd1037, %rs216;
	fma.rn.f64 	%fd1038, %fd1037, 0d3FE2C8B439581062, %fd1036;
	cvt.rn.f64.u16 	%fd1039, %rs215;
	fma.rn.f64 	%fd1040, %fd1039, 0d3FBD2F1A9FBE76C9, %fd1038;
	cvt.rzi.u32.f64 	%r2185, %fd1040;
	st.local.u8 	[%rd230+7], %r2185;
	add.s32 	%r7423, %r7423, 8;
$L__BB1_67:
	ld.param.u8 	%rs1540, [_Z20render_hybrid_kernelPKhjjjiiiihhPhS1_S1_S1__param_8];
	setp.gt.u16 	%p89, %rs1540, 89;
	setp.lt.u16 	%p90, %rs1540, 50;
	selp.b32 	%r2186, 3, 2, %p90;
	selp.b32 	%r211, 1, %r2186, %p89;
	sub.s32 	%r2187, 2, %r211;
	setp.ge.s32 	%p91, %r2187, %r211;
	@%p91 bra 	$L__BB1_79;
	ld.param.u32 	%r7323, [_Z20render_hybrid_kernelPKhjjjiiiihhPhS1_S1_S1__param_6];
	xor.b32  	%r2188, %r211, 3;
	mov.u32 	%r2189, %ctaid.x;
	mov.u32 	%r2190, %ntid.x;
	mov.u32 	%r2191, %tid.x;
	mad.lo.s32 	%r2192, %r2189, %r2190, %r2191;
	add.s32 	%r2193, %r2188, %r2192;
	setp.lt.s32 	%p92, %r2193, 0;
	setp.ge.s32 	%p93, %r2193, %r7323;
	or.pred  	%p94, %p92, %p93;
	or.pred  	%p95, %p94, %p1;
	@%p95 bra 	$L__BB1_70;
	ld.param.u8 	%rs1541, [_Z20render_hybrid_kernelPKhjjjiiiihhPhS1_S1_S1__param_8];
	ld.param.u32 	%r7153, [_Z20render_hybrid_kernelPKhjjjiiiihhPhS1_S1_S1__param_5];
	ld.param.u32 	%r7060, [_Z20render_hybrid_kernelPKhjjjiiiihhPhS1_S1_S1__param_4];
	ld.param.u32 	%r6730, [_Z20render_hybrid_kernelPKhjjjiiiihhPhS1_S1_S1__param_3];
	ld.param.u32 	%r6553, [_Z20render_hybrid_kernelPKhjjjiiiihhPhS1_S1_S1__param_2];
	ld.param.u32 	%r6459, [_Z20render_hybrid_kernelPKhjjjiiiihhPhS1_S1_S1__param_1];
	ld.param.u64 	%rd3664, [_Z20render_hybrid_kernelPKhjjjiiiihhPhS1_S1_S1__param_0];
	setp.gt.u16 	%p96, %rs1541, 89;
	setp.lt.u16 	%p97, %rs1541, 50;
	selp.b32 	%r2194, 3, 2, %p97;
	selp.b32 	%r2195, 1, %r2194, %p96;
	xor.b32  	%r2196, %r2195, 3;
	mov.u32 	%r2197, %ctaid.x;
	mov.u32 	%r2198, %ntid.x;
	mov.u32 	%r2199, %tid.x;
	mad.lo.s32 	%r2200, %r2197, %r2198, %r2199;
	add.s32 	%r2201, %r2196, %r2200;
	mul.lo.s32 	%r2202, %r2201, %r6459;
	shl.b32 	%r2203, %r2202, 1;
	div.u32 	%r2204, %r2203, %r7060;
	mul.lo.s32 	%r2205, %r203, %r6553;
	shl.b32 	%r2206, %r2205, 2;
	div.u32 	%r2207, %r2206, %r7153;
	max.s32 	%r2208, %r2204, 0;
	add.s32 	%r2209, %r6459, -1;
	min.s32 	%r2210, %r2208, %r2209;
	max.s32 	%r2211, %r2207, 0;
	add.s32 	%r2212, %r6553, -1;
	min.s32 	%r2213, %r2211, %r2212;
	mul.lo.s32 	%r2214, %r2213, %r6730;
	cvt.u64.u32 	%rd249, %r2214;
	shl.b32 	%r2215, %r2210, 2;
	cvt.s64.s32 	%rd250, %r2215;
	add.s64 	%rd251, %rd249, %rd250;
	cvta.to.global.u64 	%rd252, %rd3664;
	add.s64 	%rd253, %rd252, %rd251;
	ld.global.u8 	%rs218, [%rd253];
	ld.global.u8 	%rs219, [%rd253+1];
	ld.global.u8 	%rs220, [%rd253+2];
	cvt.u32.u16 	%r2216, %rs220;
	cvt.u64.u32 	%rd254, %r7423;
	mul.wide.u32 	%rd255, %r7423, 4;
	add.s64 	%rd256, %rd2, %rd255;
	st.local.u32 	[%rd256], %r2216;
	cvt.u32.u16 	%r2217, %rs219;
	add.s64 	%rd257, %rd3, %rd255;
	st.local.u32 	[%rd257], %r2217;
	cvt.u32.u16 	%r2218, %rs218;
	add.s64 	%rd258, %rd4, %rd255;
	st.local.u32 	[%rd258], %r2218;
	cvt.rn.f64.u16 	%fd1041, %rs220;
	mul.f64 	%fd1042, %fd1041, 0d3FD322D0E5604189;
	cvt.rn.f64.u16 	%fd1043, %rs219;
	fma.rn.f64 	%fd1044, %fd1043, 0d3FE2C8B439581062, %fd1042;
	cvt.rn.f64.u16 	%fd1045, %rs218;
	fma.rn.f64 	%fd1046, %fd1045, 0d3FBD2F1A9FBE76C9, %fd1044;
	cvt.rzi.u32.f64 	%r2219, %fd1046;
	add.s64 	%rd259, %rd5, %rd254;
	st.local.u8 	[%rd259], %r2219;
	add.s32 	%r2220, %r2206, %r6553;
	div.u32 	%r2221, %r2220, %r7153;
	max.s32 	%r2222, %r2221, 0;
	min.s32 	%r2223, %r2222, %r2212;
	mul.lo.s32 	%r2224, %r2223, %r6730;
	cvt.u64.u32 	%rd260, %r2224;
	add.s64 	%rd261, %rd260, %rd250;
	add.s64 	%rd262, %rd252, %rd261;
	ld.global.u8 	%rs221, [%rd262];
	ld.global.u8 	%rs222, [%rd262+1];
	ld.global.u8 	%rs223, [%rd262+2];
	cvt.u32.u16 	%r2225, %rs223;
	st.local.u32 	[%rd256+4], %r2225;
	cvt.u32.u16 	%r2226, %rs222;
	st.local.u32 	[%rd257+4], %r2226;
	cvt.u32.u16 	%r2227, %rs221;
	st.local.u32 	[%rd258+4], %r2227;
	cvt.rn.f64.u16 	%fd1047, %rs223;
	mul.f64 	%fd1048, %fd1047, 0d3FD322D0E5604189;
	cvt.rn.f64.u16 	%fd1049, %rs222;
	fma.rn.f64 	%fd1050, %fd1049, 0d3FE2C8B439581062, %fd1048;
	cvt.rn.f64.u16 	%fd1051, %rs221;
	fma.rn.f64 	%fd1052, %fd1051, 0d3FBD2F1A9FBE76C9, %fd1050;
	cvt.rzi.u32.f64 	%r2228, %fd1052;
	st.local.u8 	[%rd259+1], %r2228;
	add.s32 	%r2229, %r2220, %r6553;
	div.u32 	%r2230, %r2229, %r7153;
	max.s32 	%r2231, %r2230, 0;
	min.s32 	%r2232, %r2231, %r2212;
	mul.lo.s32 	%r2233, %r2232, %r6730;
	cvt.u64.u32 	%rd263, %r2233;
	add.s64 	%rd264, %rd263, %rd250;
	add.s64 	%rd265, %rd252, %rd264;
	ld.global.u8 	%rs224, [%rd265];
	ld.global.u8 	%rs225, [%rd265+1];
	ld.global.u8 	%rs226, [%rd265+2];
	cvt.u32.u16 	%r2234, %rs226;
	st.local.u32 	[%rd256+8], %r2234;
	cvt.u32.u16 	%r2235, %rs225;
	st.local.u32 	[%rd257+8], %r2235;
	cvt.u32.u16 	%r2236, %rs224;
	st.local.u32 	[%rd258+8], %r2236;
	cvt.rn.f64.u16 	%fd1053, %rs226;
	mul.f64 	%fd1054, %fd1053, 0d3FD322D0E5604189;
	cvt.rn.f64.u16 	%fd1055, %rs225;
	fma.rn.f64 	%fd1056, %fd1055, 0d3FE2C8B439581062, %fd1054;
	cvt.rn.f64.u16 	%fd1057, %rs224;
	fma.rn.f64 	%fd1058, %fd1057, 0d3FBD2F1A9FBE76C9, %fd1056;
	cvt.rzi.u32.f64 	%r2237, %fd1058;
	st.local.u8 	[%rd259+2], %r2237;
	add.s32 	%r2238, %r2203, %r6459;
	div.u32 	%r2239, %r2238, %r7060;
	max.s32 	%r2240, %r2239, 0;
	min.s32 	%r2241, %r2240, %r2209;
	shl.b32 	%r2242, %r2241, 2;
	cvt.s64.s32 	%rd266, %r2242;
	add.s64 	%rd267, %rd249, %rd266;
	add.s64 	%rd268, %rd252, %rd267;
	ld.global.u8 	%rs227, [%rd268];
	ld.global.u8 	%rs228, [%rd268+1];
	ld.global.u8 	%rs229, [%rd268+2];
	cvt.u32.u16 	%r2243, %rs229;
	st.local.u32 	[%rd256+12], %r2243;
	cvt.u32.u16 	%r2244, %rs228;
	st.local.u32 	[%rd257+12], %r2244;
	cvt.u32.u16 	%r2245, %rs227;
	st.local.u32 	[%rd258+12], %r2245;
	cvt.rn.f64.u16 	%fd1059, %rs229;
	mul.f64 	%fd1060, %fd1059, 0d3FD322D0E5604189;
	cvt.rn.f64.u16 	%fd1061, %rs228;
	fma.rn.f64 	%fd1062, %fd1061, 0d3FE2C8B439581062, %fd1060;
	cvt.rn.f64.u16 	%fd1063, %rs227;
	fma.rn.f64 	%fd1064, %fd1063, 0d3FBD2F1A9FBE76C9, %fd1062;
	cvt.rzi.u32.f64 	%r2246, %fd1064;
	st.local.u8 	[%rd259+3], %r2246;
	add.s64 	%rd269, %rd260, %rd266;
	add.s64 	%rd270, %rd252, %rd269;
	ld.global.u8 	%rs230, [%rd270];
	ld.global.u8 	%rs231, [%rd270+1];
	ld.global.u8 	%rs232, [%rd270+2];
	cvt.u32.u16 	%r2247, %rs232;
	st.local.u32 	[%rd256+16], %r2247;
	cvt.u32.u16 	%r2248, %rs231;
	st.local.u32 	[%rd257+16], %r2248;
	cvt.u32.u16 	%r2249, %rs230;
	st.local.u32 	[%rd258+16], %r2249;
	cvt.rn.f64.u16 	%fd1065, %rs232;
	mul.f64 	%fd1066, %fd1065, 0d3FD322D0E5604189;
	cvt.rn.f64.u16 	%fd1067, %rs231;
	fma.rn.f64 	%fd1068, %fd1067, 0d3FE2C8B439581062, %fd1066;
	cvt.rn.f64.u16 	%fd1069, %rs230;
	fma.rn.f64 	%fd1070, %fd1069, 0d3FBD2F1A9FBE76C9, %fd1068;
	cvt.rzi.u32.f64 	%r2250, %fd1070;
	st.local.u8 	[%rd259+4], %r2250;
	add.s64 	%rd271, %rd263, %rd266;
	add.s64 	%rd272, %rd252, %rd271;
	ld.global.u8 	%rs233, [%rd272];
	ld.global.u8 	%rs234, [%rd272+1];
	ld.global.u8 	%rs235, [%rd272+2];
	cvt.u32.u16 	%r2251, %rs235;
	st.local.u32 	[%rd256+20], %r2251;
	cvt.u32.u16 	%r2252, %rs234;
	st.local.u32 	[%rd257+20], %r2252;
	cvt.u32.u16 	%r2253, %rs233;
	st.local.u32 	[%rd258+20], %r2253;
	cvt.rn.f64.u16 	%fd1071, %rs235;
	mul.f64 	%fd1072, %fd1071, 0d3FD322D0E5604189;
	cvt.rn.f64.u16 	%fd1073, %rs234;
	fma.rn.f64 	%fd1074, %fd1073, 0d3FE2C8B439581062, %fd1072;
	cvt.rn.f64.u16 	%fd1075, %rs233;
	fma.rn.f64 	%fd1076, %fd1075, 0d3FBD2F1A9FBE76C9, %fd1074;
	cvt.rzi.u32.f64 	%r2254, %fd1076;
	st.local.u8 	[%rd259+5], %r2254;
	add.s32 	%r2255, %r2229, %r6553;
	div.u32 	%r2256, %r2255, %r7153;
	max.s32 	%r2257, %r2256, 0;
	min.s32 	%r2258, %r2257, %r2212;
	mul.lo.s32 	%r2259, %r2258, %r6730;
	cvt.u64.u32 	%rd273, %r2259;
	add.s64 	%rd274, %rd273, %rd250;
	add.s64 	%rd275, %rd252, %rd274;
	ld.global.u8 	%rs236, [%rd275];
	ld.global.u8 	%rs237, [%rd275+1];
	ld.global.u8 	%rs238, [%rd275+2];
	cvt.u32.u16 	%r2260, %rs238;
	st.local.u32 	[%rd256+24], %r2260;
	cvt.u32.u16 	%r2261, %rs237;
	st.local.u32 	[%rd257+24], %r2261;
	cvt.u32.u16 	%r2262, %rs236;
	st.local.u32 	[%rd258+24], %r2262;
	cvt.rn.f64.u16 	%fd1077, %rs238;
	mul.f64 	%fd1078, %fd1077, 0d3FD322D0E5604189;
	cvt.rn.f64.u16 	%fd1079, %rs237;
	fma.rn.f64 	%fd1080, %fd1079, 0d3FE2C8B439581062, %fd1078;
	cvt.rn.f64.u16 	%fd1081, %rs236;
	fma.rn.f64 	%fd1082, %fd1081, 0d3FBD2F1A9FBE76C9, %fd1080;
	cvt.rzi.u32.f64 	%r2263, %fd1082;
	st.local.u8 	[%rd259+6], %r2263;
	add.s64 	%rd276, %rd273, %rd266;
	add.s64 	%rd277, %rd252, %rd276;
	ld.global.u8 	%rs239, [%rd277];
	ld.global.u8 	%rs240, [%rd277+1];
	ld.global.u8 	%rs241, [%rd277+2];
	cvt.u32.u16 	%r2264, %rs241;
	st.local.u32 	[%rd256+28], %r2264;
	cvt.u32.u16 	%r2265, %rs240;
	st.local.u32 	[%rd257+28], %r2265;
	cvt.u32.u16 	%r2266, %rs239;
	st.local.u32 	[%rd258+28], %r2266;
	cvt.rn.f64.u16 	%fd1083, %rs241;
	mul.f64 	%fd1084, %fd1083, 0d3FD322D0E5604189;
	cvt.rn.f64.u16 	%fd1085, %rs240;
	fma.rn.f64 	%fd1086, %fd1085, 0d3FE2C8B439581062, %fd1084;
	cvt.rn.f64.u16 	%fd1087, %rs239;
	fma.rn.f64 	%fd1088, %fd1087, 0d3FBD2F1A9FBE76C9, %fd1086;
	cvt.rzi.u32.f64 	%r2267, %fd1088;
	st.local.u8 	[%rd259+7], %r2267;
	add.s32 	%r7423, %r7423, 8;
$L__BB1_70:
	ld.param.u8 	%rs1542, [_Z20render_hybrid_kernelPKhjjjiiiihhPhS1_S1_S1__param_8];
	setp.gt.u16 	%p98, %rs1542, 89;
	setp.lt.u16 	%p99, %rs1542, 50;
	selp.b32 	%r2268, 3, 2, %p99;
	selp.b32 	%r2269, 1, %r2268, %p98;
	xor.b32  	%r2270, %r2269, 3;
	setp.ge.u32 	%p100, %r2270, %r2269;
	@%p100 bra 	$L__BB1_79;
	ld.param.u32 	%r7324, [_Z20render_hybrid_kernelPKhjjjiiiihhPhS1_S1_S1__param_6];
	add.s32 	%r2271, %r206, 3;
	setp.lt.s32 	%p101, %r2271, 0;
	setp.ge.s32 	%p102, %r2271, %r7324;
	or.pred  	%p103, %p101, %p102;
	or.pred  	%p104, %p103, %p1;
	@%p104 bra 	$L__BB1_73;
	ld.param.u32 	%r7154, [_Z20render_hybrid_kernelPKhjjjiiiihhPhS1_S1_S1__param_5];
	ld.param.u32 	%r7061, [_Z20render_hybrid_kernelPKhjjjiiiihhPhS1_S1_S1__param_4];
	ld.param.u32 	%r6731, [_Z20render_hybrid_kernelPKhjjjiiiihhPhS1_S1_S1__param_3];
	ld.param.u32 	%r6554, [_Z20render_hybrid_kernelPKhjjjiiiihhPhS1_S1_S1__param_2];
	ld.param.u32 	%r6460, [_Z20render_hybrid_kernelPKhjjjiiiihhPhS1_S1_S1__param_1];
	ld.param.u64 	%rd3665, [_Z20render_hybrid_kernelPKhjjjiiiihhPhS1_S1_S1__param_0];
	add.s32 	%r2272, %r206, 3;
	mul.lo.s32 	%r2273, %r2272, %r6460;
	shl.b32 	%r2274, %r2273, 1;
	div.u32 	%r2275, %r2274, %r7061;
	mul.lo.s32 	%r2276, %r203, %r6554;
	shl.b32 	%r2277, %r2276, 2;
	div.u32 	%r2278, %r2277, %r7154;
	max.s32 	%r2279, %r2275, 0;
	add.s32 	%r2280, %r6460, -1;
	min.s32 	%r2281, %r2279, %r2280;
	max.s32 	%r2282, %r2278, 0;
	add.s32 	%r2283, %r6554, -1;
	min.s32 	%r2284, %r2282, %r2283;
	mul.lo.s32 	%r2285, %r2284, %r6731;
	cvt.u64.u32 	%rd278, %r2285;
	shl.b32 	%r2286, %r2281, 2;
	cvt.s64.s32 	%rd279, %r2286;
	add.s64 	%rd280, %rd278, %rd279;
	cvta.to.global.u64 	%rd281, %rd3665;
	add.s64 	%rd282, %rd281, %rd280;
	ld.global.u8 	%rs242, [%rd282];
	ld.global.u8 	%rs243, [%rd282+1];
	ld.global.u8 	%rs244, [%rd282+2];
	cvt.u32.u16 	%r2287, %rs244;
	cvt.u64.u32 	%rd283, %r7423;
	mul.wide.u32 	%rd284, %r7423, 4;
	add.s64 	%rd285, %rd2, %rd284;
	st.local.u32 	[%rd285], %r2287;
	cvt.u32.u16 	%r2288, %rs243;
	add.s64 	%rd286, %rd3, %rd284;
	st.local.u32 	[%rd286], %r2288;
	cvt.u32.u16 	%r2289, %rs242;
	add.s64 	%rd287, %rd4, %rd284;
	st.local.u32 	[%rd287], %r2289;
	cvt.rn.f64.u16 	%fd1089, %rs244;
	mul.f64 	%fd1090, %fd1089, 0d3FD322D0E5604189;
	cvt.rn.f64.u16 	%fd1091, %rs243;
	fma.rn.f64 	%fd1092, %fd1091, 0d3FE2C8B439581062, %fd1090;
	cvt.rn.f64.u16 	%fd1093, %rs242;
	fma.rn.f64 	%fd1094, %fd1093, 0d3FBD2F1A9FBE76C9, %fd1092;
	cvt.rzi.u32.f64 	%r2290, %fd1094;
	add.s64 	%rd288, %rd5, %rd283;
	st.local.u8 	[%rd288], %r2290;
	add.s32 	%r2291, %r2277, %r6554;
	div.u32 	%r2292, %r2291, %r7154;
	max.s32 	%r2293, %r2292, 0;
	min.s32 	%r2294, %r2293, %r2283;
	mul.lo.s32 	%r2295, %r2294, %r6731;
	cvt.u64.u32 	%rd289, %r2295;
	add.s64 	%rd290, %rd289, %rd279;
	add.s64 	%rd291, %rd281, %rd290;
	ld.global.u8 	%rs245, [%rd291];
	ld.global.u8 	%rs246, [%rd291+1];
	ld.global.u8 	%rs247, [%rd291+2];
	cvt.u32.u16 	%r2296, %rs247;
	st.local.u32 	[%rd285+4], %r2296;
	cvt.u32.u16 	%r2297, %rs246;
	st.local.u32 	[%rd286+4], %r2297;
	cvt.u32.u16 	%r2298, %rs245;
	st.local.u32 	[%rd287+4], %r2298;
	cvt.rn.f64.u16 	%fd1095, %rs247;
	mul.f64 	%fd1096, %fd1095, 0d3FD322D0E5604189;
	cvt.rn.f64.u16 	%fd1097, %rs246;
	fma.rn.f64 	%fd1098, %fd1097, 0d3FE2C8B439581062, %fd1096;
	cvt.rn.f64.u16 	%fd1099, %rs245;
	fma.rn.f64 	%fd1100, %fd1099, 0d3FBD2F1A9FBE76C9, %fd1098;
	cvt.rzi.u32.f64 	%r2299, %fd1100;
	st.local.u8 	[%rd288+1], %r2299;
	add.s32 	%r2300, %r2291, %r6554;
	div.u32 	%r2301, %r2300, %r7154;
	max.s32 	%r2302, %r2301, 0;
	min.s32 	%r2303, %r2302, %r2283;
	mul.lo.s32 	%r2304, %r2303, %r6731;
	cvt.u64.u32 	%rd292, %r2304;
	add.s64 	%rd293, %rd292, %rd279;
	add.s64 	%rd294, %rd281, %rd293;
	ld.global.u8 	%rs248, [%rd294];
	ld.global.u8 	%rs249, [%rd294+1];
	ld.global.u8 	%rs250, [%rd294+2];
	cvt.u32.u16 	%r2305, %rs250;
	st.local.u32 	[%rd285+8], %r2305;
	cvt.u32.u16 	%r2306, %rs249;
	st.local.u32 	[%rd286+8], %r2306;
	cvt.u32.u16 	%r2307, %rs248;
	st.local.u32 	[%rd287+8], %r2307;
	cvt.rn.f64.u16 	%fd1101, %rs250;
	mul.f64 	%fd1102, %fd1101, 0d3FD322D0E5604189;
	cvt.rn.f64.u16 	%fd1103, %rs249;
	fma.rn.f64 	%fd1104, %fd1103, 0d3FE2C8B439581062, %fd1102;
	cvt.rn.f64.u16 	%fd1105, %rs248;
	fma.rn.f64 	%fd1106, %fd1105, 0d3FBD2F1A9FBE76C9, %fd1104;
	cvt.rzi.u32.f64 	%r2308, %fd1106;
	st.local.u8 	[%rd288+2], %r2308;
	add.s32 	%r2309, %r2274, %r6460;
	div.u32 	%r2310, %r2309, %r7061;
	max.s32 	%r2311, %r2310, 0;
	min.s32 	%r2312, %r2311, %r2280;
	shl.b32 	%r2313, %r2312, 2;
	cvt.s64.s32 	%rd295, %r2313;
	add.s64 	%rd296, %rd278, %rd295;
	add.s64 	%rd297, %rd281, %rd296;
	ld.global.u8 	%rs251, [%rd297];
	ld.global.u8 	%rs252, [%rd297+1];
	ld.global.u8 	%rs253, [%rd297+2];
	cvt.u32.u16 	%r2314, %rs253;
	st.local.u32 	[%rd285+12], %r2314;
	cvt.u32.u16 	%r2315, %rs252;
	st.local.u32 	[%rd286+12], %r2315;
	cvt.u32.u16 	%r2316, %rs251;
	st.local.u32 	[%rd287+12], %r2316;
	cvt.rn.f64.u16 	%fd1107, %rs253;
	mul.f64 	%fd1108, %fd1107, 0d3FD322D0E5604189;
	cvt.rn.f64.u16 	%fd1109, %rs252;
	fma.rn.f64 	%fd1110, %fd1109, 0d3FE2C8B439581062, %fd1108;
	cvt.rn.f64.u16 	%fd1111, %rs251;
	fma.rn.f64 	%fd1112, %fd1111, 0d3FBD2F1A9FBE76C9, %fd1110;
	cvt.rzi.u32.f64 	%r2317, %fd1112;
	st.local.u8 	[%rd288+3], %r2317;
	add.s64 	%rd298, %rd289, %rd295;
	add.s64 	%rd299, %rd281, %rd298;
	ld.global.u8 	%rs254, [%rd299];
	ld.global.u8 	%rs255, [%rd299+1];
	ld.global.u8 	%rs256, [%rd299+2];
	cvt.u32.u16 	%r2318, %rs256;
	st.local.u32 	[%rd285+16], %r2318;
	cvt.u32.u16 	%r2319, %rs255;
	st.local.u32 	[%rd286+16], %r2319;
	cvt.u32.u16 	%r2320, %rs254;
	st.local.u32 	[%rd287+16], %r2320;
	cvt.rn.f64.u16 	%fd1113, %rs256;
	mul.f64 	%fd1114, %fd1113, 0d3FD322D0E5604189;
	cvt.rn.f64.u16 	%fd1115, %rs255;
	fma.rn.f64 	%fd1116, %fd1115, 0d3FE2C8B439581062, %fd1114;
	cvt.rn.f64.u16 	%fd1117, %rs254;
	fma.rn.f64 	%fd1118, %fd1117, 0d3FBD2F1A9FBE76C9, %fd1116;
	cvt.rzi.u32.f64 	%r2321, %fd1118;
	st.local.u8 	[%rd288+4], %r2321;
	add.s64 	%rd300, %rd292, %rd295;
	add.s64 	%rd301, %rd281, %rd300;
	ld.global.u8 	%rs257, [%rd301];
	ld.global.u8 	%rs258, [%rd301+1];
	ld.global.u8 	%rs259, [%rd301+2];
	cvt.u32.u16 	%r2322, %rs259;
	st.local.u32 	[%rd285+20], %r2322;
	cvt.u32.u16 	%r2323, %rs258;
	st.local.u32 	[%rd286+20], %r2323;
	cvt.u32.u16 	%r2324, %rs257;
	st.local.u32 	[%rd287+20], %r2324;
	cvt.rn.f64.u16 	%fd1119, %rs259;
	mul.f64 	%fd1120, %fd1119, 0d3FD322D0E5604189;
	cvt.rn.f64.u16 	%fd1121, %rs258;
	fma.rn.f64 	%fd1122, %fd1121, 0d3FE2C8B439581062, %fd1120;
	cvt.rn.f64.u16 	%fd1123, %rs257;
	fma.rn.f64 	%fd1124, %fd1123, 0d3FBD2F1A9FBE76C9, %fd1122;
	cvt.rzi.u32.f64 	%r2325, %fd1124;
	st.local.u8 	[%rd288+5], %r2325;
	add.s32 	%r2326, %r2300, %r6554;
	div.u32 	%r2327, %r2326, %r7154;
	max.s32 	%r2328, %r2327, 0;
	min.s32 	%r2329, %r2328, %r2283;
	mul.lo.s32 	%r2330, %r2329, %r6731;
	cvt.u64.u32 	%rd302, %r2330;
	add.s64 	%rd303, %rd302, %rd279;
	add.s64 	%rd304, %rd281, %rd303;
	ld.global.u8 	%rs260, [%rd304];
	ld.global.u8 	%rs261, [%rd304+1];
	ld.global.u8 	%rs262, [%rd304+2];
	cvt.u32.u16 	%r2331, %rs262;
	st.local.u32 	[%rd285+24], %r2331;
	cvt.u32.u16 	%r2332, %rs261;
	st.local.u32 	[%rd286+24], %r2332;
	cvt.u32.u16 	%r2333, %rs260;
	st.local.u32 	[%rd287+24], %r2333;
	cvt.rn.f64.u16 	%fd1125, %rs262;
	mul.f64 	%fd1126, %fd1125, 0d3FD322D0E5604189;
	cvt.rn.f64.u16 	%fd1127, %rs261;
	fma.rn.f64 	%fd1128, %fd1127, 0d3FE2C8B439581062, %fd1126;
	cvt.rn.f64.u16 	%fd1129, %rs260;
	fma.rn.f64 	%fd1130, %fd1129, 0d3FBD2F1A9FBE76C9, %fd1128;
	cvt.rzi.u32.f64 	%r2334, %fd1130;
	st.local.u8 	[%rd288+6], %r2334;
	add.s64 	%rd305, %rd302, %rd295;
	add.s64 	%rd306, %rd281, %rd305;
	ld.global.u8 	%rs263, [%rd306];
	ld.global.u8 	%rs264, [%rd306+1];
	ld.global.u8 	%rs265, [%rd306+2];
	cvt.u32.u16 	%r2335, %rs265;
	st.local.u32 	[%rd285+28], %r2335;
	cvt.u32.u16 	%r2336, %rs264;
	st.local.u32 	[%rd286+28], %r2336;
	cvt.u32.u16 	%r2337, %rs263;
	st.local.u32 	[%rd287+28], %r2337;
	cvt.rn.f64.u16 	%fd1131, %rs265;
	mul.f64 	%fd1132, %fd1131, 0d3FD322D0E5604189;
	cvt.rn.f64.u16 	%fd1133, %rs264;
	fma.rn.f64 	%fd1134, %fd1133, 0d3FE2C8B439581062, %fd1132;
	cvt.rn.f64.u16 	%fd1135, %rs263;
	fma.rn.f64 	%fd1136, %fd1135, 0d3FBD2F1A9FBE76C9, %fd1134;
	cvt.rzi.u32.f64 	%r2338, %fd1136;
	st.local.u8 	[%rd288+7], %r2338;
	add.s32 	%r7423, %r7423, 8;
$L__BB1_73:
	ld.param.u8 	%rs1543, [_Z20render_hybrid_kernelPKhjjjiiiihhPhS1_S1_S1__param_8];
	setp.gt.u16 	%p105, %rs1543, 89;
	setp.lt.u16 	%p106, %rs1543, 50;
	selp.b32 	%r2339, 3, 2, %p106;
	selp.b32 	%r2340, 1, %r2339, %p105;
	sub.s32 	%r2341, 4, %r2340;
	setp.ge.u32 	%p107, %r2341, %r2340;
	@%p107 bra 	$L__BB1_79;
	ld.param.u32 	%r7325, [_Z20render_hybrid_kernelPKhjjjiiiihhPhS1_S1_S1__param_6];
	add.s32 	%r2342, %r206, 4;
	setp.lt.s32 	%p108, %r2342, 0;
	setp.ge.s32 	%p109, %r2342, %r7325;
	or.pred  	%p110, %p108, %p109;
	or.pred  	%p111, %p110, %p1;
	@%p111 bra 	$L__BB1_76;
	ld.param.u32 	%r7155, [_Z20render_hybrid_kernelPKhjjjiiiihhPhS1_S1_S1__param_5];
	ld.param.u32 	%r7062, [_Z20render_hybrid_kernelPKhjjjiiiihhPhS1_S1_S1__param_4];
	ld.param.u32 	%r6732, [_Z20render_hybrid_kernelPKhjjjiiiihhPhS1_S1_S1__param_3];
	ld.param.u32 	%r6555, [_Z20render_hybrid_kernelPKhjjjiiiihhPhS1_S1_S1__param_2];
	ld.param.u32 	%r6461, [_Z20render_hybrid_kernelPKhjjjiiiihhPhS1_S1_S1__param_1];
	ld.param.u64 	%rd3666, [_Z20render_hybrid_kernelPKhjjjiiiihhPhS1_S1_S1__param_0];
	add.s32 	%r2343, %r206, 4;
	mul.lo.s32 	%r2344, %r2343, %r6461;
	shl.b32 	%r2345, %r2344, 1;
	div.u32 	%r2346, %r2345, %r7062;
	mul.lo.s32 	%r2347, %r203, %r6555;
	shl.b32 	%r2348, %r2347, 2;
	div.u32 	%r2349, %r2348, %r7155;
	max.s32 	%r2350, %r2346, 0;
	add.s32 	%r2351, %r6461, -1;
	min.s32 	%r2352, %r2350, %r2351;
	max.s32 	%r2353, %r2349, 0;
	add.s32 	%r2354, %r6555, -1;
	min.s32 	%r2355, %r2353, %r2354;
	mul.lo.s32 	%r2356, %r2355, %r6732;
	cvt.u64.u32 	%rd307, %r2356;
	shl.b32 	%r2357, %r2352, 2;
	cvt.s64.s32 	%rd308, %r2357;
	add.s64 	%rd309, %rd307, %rd308;
	cvta.to.global.u64 	%rd310, %rd3666;
	add.s64 	%rd311, %rd310, %rd309;
	ld.global.u8 	%rs266, [%rd311];
	ld.global.u8 	%rs267, [%rd311+1];
	ld.global.u8 	%rs268, [%rd311+2];
	cvt.u32.u16 	%r2358, %rs268;
	cvt.u64.u32 	%rd312, %r7423;
	mul.wide.u32 	%rd313, %r7423, 4;
	add.s64 	%rd314, %rd2, %rd313;
	st.local.u32 	[%rd314], %r2358;
	cvt.u32.u16 	%r2359, %rs267;
	add.s64 	%rd315, %rd3, %rd313;
	st.local.u32 	[%rd315], %r2359;
	cvt.u32.u16 	%r2360, %rs266;
	add.s64 	%rd316, %rd4, %rd313;
	st.local.u32 	[%rd316], %r2360;
	cvt.rn.f64.u16 	%fd1137, %rs268;
	mul.f64 	%fd1138, %fd1137, 0d3FD322D0E5604189;
	cvt.rn.f64.u16 	%fd1139, %rs267;
	fma.rn.f64 	%fd1140, %fd1139, 0d3FE2C8B439581062, %fd1138;
	cvt.rn.f64.u16 	%fd1141, %rs266;
	fma.rn.f64 	%fd1142, %fd1141, 0d3FBD2F1A9FBE76C9, %fd1140;
	cvt.rzi.u32.f64 	%r2361, %fd1142;
	add.s64 	%rd317, %rd5, %rd312;
	st.local.u8 	[%rd317], %r2361;
	add.s32 	%r2362, %r2348, %r6555;
	div.u32 	%r2363, %r2362, %r7155;
	max.s32 	%r2364, %r2363, 0;
	min.s32 	%r2365, %r2364, %r2354;
	mul.lo.s32 	%r2366, %r2365, %r6732;
	cvt.u64.u32 	%rd318, %r2366;
	add.s64 	%rd319, %rd318, %rd308;
	add.s64 	%rd320, %rd310, %rd319;
	ld.global.u8 	%rs269, [%rd320];
	ld.global.u8 	%rs270, [%rd320+1];
	ld.global.u8 	%rs271, [%rd320+2];
	cvt.u32.u16 	%r2367, %rs271;
	st.local.u32 	[%rd314+4], %r2367;
	cvt.u32.u16 	%r2368, %rs270;
	st.local.u32 	[%rd315+4], %r2368;
	cvt.u32.u16 	%r2369, %rs269;
	st.local.u32 	[%rd316+4], %r2369;
	cvt.rn.f64.u16 	%fd1143, %rs271;
	mul.f64 	%fd1144, %fd1143, 0d3FD322D0E5604189;
	cvt.rn.f64.u16 	%fd1145, %rs270;
	fma.rn.f64 	%fd1146, %fd1145, 0d3FE2C8B439581062, %fd1144;
	cvt.rn.f64.u16 	%fd1147, %rs269;
	fma.rn.f64 	%fd1148, %fd1147, 0d3FBD2F1A9FBE76C9, %fd1146;
	cvt.rzi.u32.f64 	%r2370, %fd1148;
	st.local.u8 	[%rd317+1], %r2370;
	add.s32 	%r2371, %r2362, %r6555;
	div.u32 	%r2372, %r2371, %r7155;
	max.s32 	%r2373, %r2372, 0;
	min.s32 	%r2374, %r2373, %r2354;
	mul.lo.s32 	%r2375, %r2374, %r6732;
	cvt.u64.u32 	%rd321, %r2375;
	add.s64 	%rd322, %rd321, %rd308;
	add.s64 	%rd323, %rd310, %rd322;
	ld.global.u8 	%rs272, [%rd323];
	ld.global.u8 	%rs273, [%rd323+1];
	ld.global.u8 	%rs274, [%rd323+2];
	cvt.u32.u16 	%r2376, %rs274;
	st.local.u32 	[%rd314+8], %r2376;
	cvt.u32.u16 	%r2377, %rs273;
	st.local.u32 	[%rd315+8], %r2377;
	cvt.u32.u16 	%r2378, %rs272;
	st.local.u32 	[%rd316+8], %r2378;
	cvt.rn.f64.u16 	%fd1149, %rs274;
	mul.f64 	%fd1150, %fd1149, 0d3FD322D0E5604189;
	cvt.rn.f64.u16 	%fd1151, %rs273;
	fma.rn.f64 	%fd1152, %fd1151, 0d3FE2C8B439581062, %fd1150;
	cvt.rn.f64.u16 	%fd1153, %rs272;
	fma.rn.f64 	%fd1154, %fd1153, 0d3FBD2F1A9FBE76C9, %fd1152;
	cvt.rzi.u32.f64 	%r2379, %fd1154;
	st.local.u8 	[%rd317+2], %r2379;
	add.s32 	%r2380, %r2345, %r6461;
	div.u32 	%r2381, %r2380, %r7062;
	max.s32 	%r2382, %r2381, 0;
	min.s32 	%r2383, %r2382, %r2351;
	shl.b32 	%r2384, %r2383, 2;
	cvt.s64.s32 	%rd324, %r2384;
	add.s64 	%rd325, %rd307, %rd324;
	add.s64 	%rd326, %rd310, %rd325;
	ld.global.u8 	%rs275, [%rd326];
	ld.global.u8 	%rs276, [%rd326+1];
	ld.global.u8 	%rs277, [%rd326+2];
	cvt.u32.u16 	%r2385, %rs277;
	st.local.u32 	[%rd314+12], %r2385;
	cvt.u32.u16 	%r2386, %rs276;
	st.local.u32 	[%rd315+12], %r2386;
	cvt.u32.u16 	%r2387, %rs275;
	st.local.u32 	[%rd316+12], %r2387;
	cvt.rn.f64.u16 	%fd1155, %rs277;
	mul.f64 	%fd1156, %fd1155, 0d3FD322D0E5604189;
	cvt.rn.f64.u16 	%fd1157, %rs276;
	fma.rn.f64 	%fd1158, %fd1157, 0d3FE2C8B439581062, %fd1156;
	cvt.rn.f64.u16 	%fd1159, %rs275;
	fma.rn.f64 	%fd1160, %fd1159, 0d3FBD2F1A9FBE76C9, %fd1158;
	cvt.rzi.u32.f64 	%r2388, %fd1160;
	st.local.u8 	[%rd317+3], %r2388;
	add.s64 	%rd327, %rd318, %rd324;
	add.s64 	%rd328, %rd310, %rd327;
	ld.global.u8 	%rs278, [%rd328];
	ld.global.u8 	%rs279, [%rd328+1];
	ld.global.u8 	%rs280, [%rd328+2];
	cvt.u32.u16 	%r2389, %rs280;
	st.local.u32 	[%rd314+16], %r2389;
	cvt.u32.u16 	%r2390, %rs279;
	st.local.u32 	[%rd315+16], %r2390;
	cvt.u32.u16 	%r2391, %rs278;
	st.local.u32 	[%rd316+16], %r2391;
	cvt.rn.f64.u16 	%fd1161, %rs280;
	mul.f64 	%fd1162, %fd1161, 0d3FD322D0E5604189;
	cvt.rn.f64.u16 	%fd1163, %rs279;
	fma.rn.f64 	%fd1164, %fd1163, 0d3FE2C8B439581062, %fd1162;
	cvt.rn.f64.u16 	%fd1165, %rs278;
	fma.rn.f64 	%fd1166, %fd1165, 0d3FBD2F1A9FBE76C9, %fd1164;
	cvt.rzi.u32.f64 	%r2392, %fd1166;
	st.local.u8 	[%rd317+4], %r2392;
	add.s64 	%rd329, %rd321, %rd324;
	add.s64 	%rd330, %rd310, %rd329;
	ld.global.u8 	%rs281, [%rd330];
	ld.global.u8 	%rs282, [%rd330+1];
	ld.global.u8 	%rs283, [%rd330+2];
	cvt.u32.u16 	%r2393, %rs283;
	st.local.u32 	[%rd314+20], %r2393;
	cvt.u32.u16 	%r2394, %rs282;
	st.local.u32 	[%rd315+20], %r2394;
	cvt.u32.u16 	%r2395, %rs281;
	st.local.u32 	[%rd316+20], %r2395;
	cvt.rn.f64.u16 	%fd1167, %rs283;
	mul.f64 	%fd1168, %fd1167, 0d3FD322D0E5604189;
	cvt.rn.f64.u16 	%fd1169, %rs282;
	fma.rn.f64 	%fd1170, %fd1169, 0d3FE2C8B439581062, %fd1168;
	cvt.rn.f64.u16 	%fd1171, %rs281;
	fma.rn.f64 	%fd1172, %fd1171, 0d3FBD2F1A9FBE76C9, %fd1170;
	cvt.rzi.u32.f64 	%r2396, %fd1172;
	st.local.u8 	[%rd317+5], %r2396;
	add.s32 	%r2397, %r2371, %r6555;
	div.u32 	%r2398, %r2397, %r7155;
	max.s32 	%r2399, %r2398, 0;
	min.s32 	%r2400, %r2399, %r2354;
	mul.lo.s32 	%r2401, %r2400, %r6732;
	cvt.u64.u32 	%rd331, %r2401;
	add.s64 	%rd332, %rd331, %rd308;
	add.s64 	%rd333, %rd310, %rd332;
	ld.global.u8 	%rs284, [%rd333];
	ld.global.u8 	%rs285, [%rd333+1];
	ld.global.u8 	%rs286, [%rd333+2];
	cvt.u32.u16 	%r2402, %rs286;
	st.local.u32 	[%rd314+24], %r2402;
	cvt.u32.u16 	%r2403, %rs285;
	st.local.u32 	[%rd315+24], %r2403;
	cvt.u32.u16 	%r2404, %rs284;
	st.local.u32 	[%rd316+24], %r2404;
	cvt.rn.f64.u16 	%fd1173, %rs286;
	mul.f64 	%fd1174, %fd1173, 0d3FD322D0E5604189;
	cvt.rn.f64.u16 	%fd1175, %rs285;
	fma.rn.f64 	%fd1176, %fd1175, 0d3FE2C8B439581062, %fd1174;
	cvt.rn.f64.u16 	%fd1177, %rs284;
	fma.rn.f64 	%fd1178, %fd1177, 0d3FBD2F1A9FBE76C9, %fd1176;
	cvt.rzi.u32.f64 	%r2405, %fd1178;
	st.local.u8 	[%rd317+6], %r2405;
	add.s64 	%rd334, %rd331, %rd324;
	add.s64 	%rd335, %rd310, %rd334;
	ld.global.u8 	%rs287, [%rd335];
	ld.global.u8 	%rs288, [%rd335+1];
	ld.global.u8 	%rs289, [%rd335+2];
	cvt.u32.u16 	%r2406, %rs289;
	st.local.u32 	[%rd314+28], %r2406;
	cvt.u32.u16 	%r2407, %rs288;
	st.local.u32 	[%rd315+28], %r2407;
	cvt.u32.u16 	%r2408, %rs287;
	st.local.u32 	[%rd316+28], %r2408;
	cvt.rn.f64.u16 	%fd1179, %rs289;
	mul.f64 	%fd1180, %fd1179, 0d3FD322D0E5604189;
	cvt.rn.f64.u16 	%fd1181, %rs288;
	fma.rn.f64 	%fd1182, %fd1181, 0d3FE2C8B439581062, %fd1180;
	cvt.rn.f64.u16 	%fd1183, %rs287;
	fma.rn.f64 	%fd1184, %fd1183, 0d3FBD2F1A9FBE76C9, %fd1182;
	cvt.rzi.u32.f64 	%r2409, %fd1184;
	st.local.u8 	[%rd317+7], %r2409;
	add.s32 	%r7423, %r7423, 8;
$L__BB1_76:
	ld.param.u8 	%rs1544, [_Z20render_hybrid_kernelPKhjjjiiiihhPhS1_S1_S1__param_8];
	setp.gt.u16 	%p112, %rs1544, 89;
	setp.lt.u16 	%p113, %rs1544, 50;
	selp.b32 	%r2410, 3, 2, %p113;
	selp.b32 	%r2411, 1, %r2410, %p112;
	sub.s32 	%r2412, 5, %r2411;
	setp.ge.u32 	%p114, %r2412, %r2411;
	@%p114 bra 	$L__BB1_79;
	ld.param.u32 	%r7326, [_Z20render_hybrid_kernelPKhjjjiiiihhPhS1_S1_S1__param_6];
	add.s32 	%r2413, %r204, 6;
	setp.lt.s32 	%p115, %r2413, 0;
	setp.ge.s32 	%p116, %r2413, %r7326;
	or.pred  	%p117, %p115, %p116;
	or.pred  	%p118, %p117, %p1;
	@%p118 bra 	$L__BB1_79;
	ld.param.u32 	%r7156, [_Z20render_hybrid_kernelPKhjjjiiiihhPhS1_S1_S1__param_5];
	ld.param.u32 	%r7063, [_Z20render_hybrid_kernelPKhjjjiiiihhPhS1_S1_S1__param_4];
	ld.param.u32 	%r6733, [_Z20render_hybrid_kernelPKhjjjiiiihhPhS1_S1_S1__param_3];
	ld.param.u32 	%r6556, [_Z20render_hybrid_kernelPKhjjjiiiihhPhS1_S1_S1__param_2];
	ld.param.u32 	%r6462, [_Z20render_hybrid_kernelPKhjjjiiiihhPhS1_S1_S1__param_1];
	ld.param.u64 	%rd3667, [_Z20render_hybrid_kernelPKhjjjiiiihhPhS1_S1_S1__param_0];
	add.s32 	%r2414, %r204, 6;
	mul.lo.s32 	%r2415, %r2414, %r6462;
	shl.b32 	%r2416, %r2415, 1;
	div.u32 	%r2417, %r2416, %r7063;
	mul.lo.s32 	%r2418, %r203, %r6556;
	shl.b32 	%r2419, %r2418, 2;
	div.u32 	%r2420, %r2419, %r7156;
	max.s32 	%r2421, %r2417, 0;
	add.s32 	%r2422, %r6462, -1;
	min.s32 	%r2423, %r2421, %r2422;
	max.s32 	%r2424, %r2420, 0;
	add.s32 	%r2425, %r6556, -1;
	min.s32 	%r2426, %r2424, %r2425;
	mul.lo.s32 	%r2427, %r2426, %r6733;
	cvt.u64.u32 	%rd336, %r2427;
	shl.b32 	%r2428, %r2423, 2;
	cvt.s64.s32 	%rd337, %r2428;
	add.s64 	%rd338, %rd336, %rd337;
	cvta.to.global.u64 	%rd339, %rd3667;
	add.s64 	%rd340, %rd339, %rd338;
	ld.global.u8 	%rs290, [%rd340];
	ld.global.u8 	%rs291, [%rd340+1];
	ld.global.u8 	%rs292, [%rd340+2];
	cvt.u32.u16 	%r2429, %rs292;
	cvt.u64.u32 	%rd341, %r7423;
	mul.wide.u32 	%rd342, %r7423, 4;
	add.s64 	%rd343, %rd2, %rd342;
	st.local.u32 	[%rd343], %r2429;
	cvt.u32.u16 	%r2430, %rs291;
	add.s64 	%rd344, %rd3, %rd342;
	st.local.u32 	[%rd344], %r2430;
	cvt.u32.u16 	%r2431, %rs290;
	add.s64 	%rd345, %rd4, %rd342;
	st.local.u32 	[%rd345], %r2431;
	cvt.rn.f64.u16 	%fd1185, %rs292;
	mul.f64 	%fd1186, %fd1185, 0d3FD322D0E5604189;
	cvt.rn.f64.u16 	%fd1187, %rs291;
	fma.rn.f64 	%fd1188, %fd1187, 0d3FE2C8B439581062, %fd1186;
	cvt.rn.f64.u16 	%fd1189, %rs290;
	fma.rn.f64 	%fd1190, %fd1189, 0d3FBD2F1A9FBE76C9, %fd1188;
	cvt.rzi.u32.f64 	%r2432, %fd1190;
	add.s64 	%rd346, %rd5, %rd341;
	st.local.u8 	[%rd346], %r2432;
	add.s32 	%r2433, %r2419, %r6556;
	div.u32 	%r2434, %r2433, %r7156;
	max.s32 	%r2435, %r2434, 0;
	min.s32 	%r2436, %r2435, %r2425;
	mul.lo.s32 	%r2437, %r2436, %r6733;
	cvt.u64.u32 	%rd347, %r2437;
	add.s64 	%rd348, %rd347, %rd337;
	add.s64 	%rd349, %rd339, %rd348;
	ld.global.u8 	%rs293, [%rd349];
	ld.global.u8 	%rs294, [%rd349+1];
	ld.global.u8 	%rs295, [%rd349+2];
	cvt.u32.u16 	%r2438, %rs295;
	st.local.u32 	[%rd343+4], %r2438;
	cvt.u32.u16 	%r2439, %rs294;
	st.local.u32 	[%rd344+4], %r2439;
	cvt.u32.u16 	%r2440, %rs293;
	st.local.u32 	[%rd345+4], %r2440;
	cvt.rn.f64.u16 	%fd1191, %rs295;
	mul.f64 	%fd1192, %fd1191, 0d3FD322D0E5604189;
	cvt.rn.f64.u16 	%fd1193, %rs294;
	fma.rn.f64 	%fd1194, %fd1193, 0d3FE2C8B439581062, %fd1192;
	cvt.rn.f64.u16 	%fd1195, %rs293;
	fma.rn.f64 	%fd1196, %fd1195, 0d3FBD2F1A9FBE76C9, %fd1194;
	cvt.rzi.u32.f64 	%r2441, %fd1196;
	st.local.u8 	[%rd346+1], %r2441;
	add.s32 	%r2442, %r2433, %r6556;
	div.u32 	%r2443, %r2442, %r7156;
	max.s32 	%r2444, %r2443, 0;
	min.s32 	%r2445, %r2444, %r2425;
	mul.lo.s32 	%r2446, %r2445, %r6733;
	cvt.u64.u32 	%rd350, %r2446;
	add.s64 	%rd351, %rd350, %rd337;
	add.s64 	%rd352, %rd339, %rd351;
	ld.global.u8 	%rs296, [%rd352];
	ld.global.u8 	%rs297, [%rd352+1];
	ld.global.u8 	%rs298, [%rd352+2];
	cvt.u32.u16 	%r2447, %rs298;
	st.local.u32 	[%rd343+8], %r2447;
	cvt.u32.u16 	%r2448, %rs297;
	st.local.u32 	[%rd344+8], %r2448;
	cvt.u32.u16 	%r2449, %rs296;
	st.local.u32 	[%rd345+8], %r2449;
	cvt.rn.f64.u16 	%fd1197, %rs298;
	mul.f64 	%fd1198, %fd1197, 0d3FD322D0E5604189;
	cvt.rn.f64.u16 	%fd1199, %rs297;
	fma.rn.f64 	%fd1200, %fd1199, 0d3FE2C8B439581062, %fd1198;
	cvt.rn.f64.u16 	%fd1201, %rs296;
	fma.rn.f64 	%fd1202, %fd1201, 0d3FBD2F1A9FBE76C9, %fd1200;
	cvt.rzi.u32.f64 	%r2450, %fd1202;
	st.local.u8 	[%rd346+2], %r2450;
	add.s32 	%r2451, %r2416, %r6462;
	div.u32 	%r2452, %r2451, %r7063;
	max.s32 	%r2453, %r2452, 0;
	min.s32 	%r2454, %r2453, %r2422;
	shl.b32 	%r2455, %r2454, 2;
	cvt.s64.s32 	%rd353, %r2455;
	add.s64 	%rd354, %rd336, %rd353;
	add.s64 	%rd355, %rd339, %rd354;
	ld.global.u8 	%rs299, [%rd355];
	ld.global.u8 	%rs300, [%rd355+1];
	ld.global.u8 	%rs301, [%rd355+2];
	cvt.u32.u16 	%r2456, %rs301;
	st.local.u32 	[%rd343+12], %r2456;
	cvt.u32.u16 	%r2457, %rs300;
	st.local.u32 	[%rd344+12], %r2457;
	cvt.u32.u16 	%r2458, %rs299;
	st.local.u32 	[%rd345+12], %r2458;
	cvt.rn.f64.u16 	%fd1203, %rs301;
	mul.f64 	%fd1204, %fd1203, 0d3FD322D0E5604189;
	cvt.rn.f64.u16 	%fd1205, %rs300;
	fma.rn.f64 	%fd1206, %fd1205, 0d3FE2C8B439581062, %fd1204;
	cvt.rn.f64.u16 	%fd1207, %rs299;
	fma.rn.f64 	%fd1208, %fd1207, 0d3FBD2F1A9FBE76C9, %fd1206;
	cvt.rzi.u32.f64 	%r2459, %fd1208;
	st.local.u8 	[%rd346+3], %r2459;
	add.s64 	%rd356, %rd347, %rd353;
	add.s64 	%rd357, %rd339, %rd356;
	ld.global.u8 	%rs302, [%rd357];
	ld.global.u8 	%rs303, [%rd357+1];
	ld.global.u8 	%rs304, [%rd357+2];
	cvt.u32.u16 	%r2460, %rs304;
	st.local.u32 	[%rd343+16], %r2460;
	cvt.u32.u16 	%r2461, %rs303;
	st.local.u32 	[%rd344+16], %r2461;
	cvt.u32.u16 	%r2462, %rs302;
	st.local.u32 	[%rd345+16], %r2462;
	cvt.rn.f64.u16 	%fd1209, %rs304;
	mul.f64 	%fd1210, %fd1209, 0d3FD322D0E5604189;
	cvt.rn.f64.u16 	%fd1211, %rs303;
	fma.rn.f64 	%fd1212, %fd1211, 0d3FE2C8B439581062, %fd1210;
	cvt.rn.f64.u16 	%fd1213, %rs302;
	fma.rn.f64 	%fd1214, %fd1213, 0d3FBD2F1A9FBE76C9, %fd1212;
	cvt.rzi.u32.f64 	%r2463, %fd1214;
	st.local.u8 	[%rd346+4], %r2463;
	add.s64 	%rd358, %rd350, %rd353;
	add.s64 	%rd359, %rd339, %rd358;
	ld.global.u8 	%rs305, [%rd359];
	ld.global.u8 	%rs306, [%rd359+1];
	ld.global.u8 	%rs307, [%rd359+2];
	cvt.u32.u16 	%r2464, %rs307;
	st.local.u32 	[%rd343+20], %r2464;
	cvt.u32.u16 	%r2465, %rs306;
	st.local.u32 	[%rd344+20], %r2465;
	cvt.u32.u16 	%r2466, %rs305;
	st.local.u32 	[%rd345+20], %r2466;
	cvt.rn.f64.u16 	%fd1215, %rs307;
	mul.f64 	%fd1216, %fd1215, 0d3FD322D0E5604189;
	cvt.rn.f64.u16 	%fd1217, %rs306;
	fma.rn.f64 	%fd1218, %fd1217, 0d3FE2C8B439581062, %fd1216;
	cvt.rn.f64.u16 	%fd1219, %rs305;
	fma.rn.f64 	%fd1220, %fd1219, 0d3FBD2F1A9FBE76C9, %fd1218;
	cvt.rzi.u32.f64 	%r2467, %fd1220;
	st.local.u8 	[%rd346+5], %r2467;
	add.s32 	%r2468, %r2442, %r6556;
	div.u32 	%r2469, %r2468, %r7156;
	max.s32 	%r2470, %r2469, 0;
	min.s32 	%r2471, %r2470, %r2425;
	mul.lo.s32 	%r2472, %r2471, %r6733;
	cvt.u64.u32 	%rd360, %r2472;
	add.s64 	%rd361, %rd360, %rd337;
	add.s64 	%rd362, %rd339, %rd361;
	ld.global.u8 	%rs308, [%rd362];
	ld.global.u8 	%rs309, [%rd362+1];
	ld.global.u8 	%rs310, [%rd362+2];
	cvt.u32.u16 	%r2473, %rs310;
	st.local.u32 	[%rd343+24], %r2473;
	cvt.u32.u16 	%r2474, %rs309;
	st.local.u32 	[%rd344+24], %r2474;
	cvt.u32.u16 	%r2475, %rs308;
	st.local.u32 	[%rd345+24], %r2475;
	cvt.rn.f64.u16 	%fd1221, %rs310;
	mul.f64 	%fd1222, %fd1221, 0d3FD322D0E5604189;
	cvt.rn.f64.u16 	%fd1223, %rs309;
	fma.rn.f64 	%fd1224, %fd1223, 0d3FE2C8B439581062, %fd1222;
	cvt.rn.f64.u16 	%fd1225, %rs308;
	fma.rn.f64 	%fd1226, %fd1225, 0d3FBD2F1A9FBE76C9, %fd1224;
	cvt.rzi.u32.f64 	%r2476, %fd1226;
	st.local.u8 	[%rd346+6], %r2476;
	add.s64 	%rd363, %rd360, %rd353;
	add.s64 	%rd364, %rd339, %rd363;
	ld.global.u8 	%rs311, [%rd364];
	ld.global.u8 	%rs312, [%rd364+1];
	ld.global.u8 	%rs313, [%rd364+2];
	cvt.u32.u16 	%r2477, %rs313;
	st.local.u32 	[%rd343+28], %r2477;
	cvt.u32.u16 	%r2478, %rs312;
	st.local.u32 	[%rd344+28], %r2478;
	cvt.u32.u16 	%r2479, %rs311;
	st.local.u32 	[%rd345+28], %r2479;
	cvt.rn.f64.u16 	%fd1227, %rs313;
	mul.f64 	%fd1228, %fd1227, 0d3FD322D0E5604189;
	cvt.rn.f64.u16 	%fd1229, %rs312;
	fma.rn.f64 	%fd1230, %fd1229, 0d3FE2C8B439581062, %fd1228;
	cvt.rn.f64.u16 	%fd1231, %rs311;
	fma.rn.f64 	%fd1232, %fd1231, 0d3FBD2F1A9FBE76C9, %fd1230;
	cvt.rzi.u32.f64 	%r2480, %fd1232;
	st.local.u8 	[%rd346+7], %r2480;
	add.s32 	%r7423, %r7423, 8;
$L__BB1_79:
	ld.param.u8 	%rs1545, [_Z20render_hybrid_kernelPKhjjjiiiihhPhS1_S1_S1__param_8];
	setp.gt.u16 	%p119, %rs1545, 89;
	setp.lt.u16 	%p120, %rs1545, 50;
	selp.b32 	%r2481, 3, 2, %p120;
	selp.b32 	%r2482, 1, %r2481, %p119;
	mov.u32 	%r2483, %ctaid.y;
	mov.u32 	%r2484, %ntid.y;
	mov.u32 	%r2485, %tid.y;
	mad.lo.s32 	%r2486, %r2483, %r2484, %r2485;
	sub.s32 	%r2487, %r2486, %r2482;
	add.s32 	%r2488, %r2487, 1;
	setp.lt.s32 	%p121, %r2488, 0;
	setp.ge.s32 	%p122, %r2488, %r1730;
	or.pred  	%p5, %p121, %p122;
	or.pred  	%p124, %p2, %p5;
	@%p124 bra 	$L__BB1_81;
	ld.param.u8 	%rs1546, [_Z20render_hybrid_kernelPKhjjjiiiihhPhS1_S1_S1__param_8];
	ld.param.u32 	%r7157, [_Z20render_hybrid_kernelPKhjjjiiiihhPhS1_S1_S1__param_5];
	ld.param.u32 	%r7064, [_Z20render_hybrid_kernelPKhjjjiiiihhPhS1_S1_S1__param_4];
	ld.param.u32 	%r6734, [_Z20render_hybrid_kernelPKhjjjiiiihhPhS1_S1_S1__param_3];
	ld.param.u32 	%r6557, [_Z20render_hybrid_kernelPKhjjjiiiihhPhS1_S1_S1__param_2];
	ld.param.u32 	%r6463, [_Z20render_hybrid_kernelPKhjjjiiiihhPhS1_S1_S1__param_1];
	ld.param.u64 	%rd3668, [_Z20render_hybrid_kernelPKhjjjiiiihhPhS1_S1_S1__param_0];
	mul.lo.s32 	%r2489, %r204, %r6463;
	shl.b32 	%r2490, %r2489, 1;
	div.u32 	%r2491, %r2490, %r7064;
	setp.gt.u16 	%p125, %rs1546, 89;
	setp.lt.u16 	%p126, %rs1546, 50;
	selp.b32 	%r2492, 3, 2, %p126;
	selp.b32 	%r2493, 1, %r2492, %p125;
	mov.u32 	%r2494, %ctaid.y;
	mov.u32 	%r2495, %ntid.y;
	mov.u32 	%r2496, %tid.y;
	mad.lo.s32 	%r2497, %r2494, %r2495, %r2496;
	sub.s32 	%r2498, %r2497, %r2493;
	mad.lo.s32 	%r2499, %r6557, %r2498, %r6557;
	shl.b32 	%r2500, %r2499, 2;
	div.u32 	%r2501, %r2500, %r7157;
	max.s32 	%r2502, %r2491, 0;
	add.s32 	%r2503, %r6463, -1;
	min.s32 	%r2504, %r2502, %r2503;
	max.s32 	%r2505, %r2501, 0;
	add.s32 	%r2506, %r6557, -1;
	min.s32 	%r2507, %r2505, %r2506;
	mul.lo.s32 	%r2508, %r2507, %r6734;
	cvt.u64.u32 	%rd365, %r2508;
	shl.b32 	%r2509, %r2504, 2;
	cvt.s64.s32 	%rd366, %r2509;
	add.s64 	%rd367, %rd365, %rd366;
	cvta.to.global.u64 	%rd368, %rd3668;
	add.s64 	%rd369, %rd368, %rd367;
	ld.global.u8 	%rs314, [%rd369];
	ld.global.u8 	%rs315, [%rd369+1];
	ld.global.u8 	%rs316, [%rd369+2];
	cvt.u32.u16 	%r2510, %rs316;
	cvt.u64.u32 	%rd370, %r7423;
	mul.wide.u32 	%rd371, %r7423, 4;
	add.s64 	%rd372, %rd2, %rd371;
	st.local.u32 	[%rd372], %r2510;
	cvt.u32.u16 	%r2511, %rs315;
	add.s64 	%rd373, %rd3, %rd371;
	st.local.u32 	[%rd373], %r2511;
	cvt.u32.u16 	%r2512, %rs314;
	add.s64 	%rd374, %rd4, %rd371;
	st.local.u32 	[%rd374], %r2512;
	cvt.rn.f64.u16 	%fd1233, %rs316;
	mul.f64 	%fd1234, %fd1233, 0d3FD322D0E5604189;
	cvt.rn.f64.u16 	%fd1235, %rs315;
	fma.rn.f64 	%fd1236, %fd1235, 0d3FE2C8B439581062, %fd1234;
	cvt.rn.f64.u16 	%fd1237, %rs314;
	fma.rn.f64 	%fd1238, %fd1237, 0d3FBD2F1A9FBE76C9, %fd1236;
	cvt.rzi.u32.f64 	%r2513, %fd1238;
	add.s64 	%rd375, %rd5, %rd370;
	st.local.u8 	[%rd375], %r2513;
	add.s32 	%r2514, %r2500, %r6557;
	div.u32 	%r2515, %r2514, %r7157;
	max.s32 	%r2516, %r2515, 0;
	min.s32 	%r2517, %r2516, %r2506;
	mul.lo.s32 	%r2518, %r2517, %r6734;
	cvt.u64.u32 	%rd376, %r2518;
	add.s64 	%rd377, %rd376, %rd366;
	add.s64 	%rd378, %rd368, %rd377;
	ld.global.u8 	%rs317, [%rd378];
	ld.global.u8 	%rs318, [%rd378+1];
	ld.global.u8 	%rs319, [%rd378+2];
	cvt.u32.u16 	%r2519, %rs319;
	st.local.u32 	[%rd372+4], %r2519;
	cvt.u32.u16 	%r2520, %rs318;
	st.local.u32 	[%rd373+4], %r2520;
	cvt.u32.u16 	%r2521, %rs317;
	st.local.u32 	[%rd374+4], %r2521;
	cvt.rn.f64.u16 	%fd1239, %rs319;
	mul.f64 	%fd1240, %fd1239, 0d3FD322D0E5604189;
	cvt.rn.f64.u16 	%fd1241, %rs318;
	fma.rn.f64 	%fd1242, %fd1241, 0d3FE2C8B439581062, %fd1240;
	cvt.rn.f64.u16 	%fd1243, %rs317;
	fma.rn.f64 	%fd1244, %fd1243, 0d3FBD2F1A9FBE76C9, %fd1242;
	cvt.rzi.u32.f64 	%r2522, %fd1244;
	st.local.u8 	[%rd375+1], %r2522;
	add.s32 	%r2523, %r2514, %r6557;
	div.u32 	%r2524, %r2523, %r7157;
	max.s32 	%r2525, %r2524, 0;
	min.s32 	%r2526, %r2525, %r2506;
	mul.lo.s32 	%r2527, %r2526, %r6734;
	cvt.u64.u32 	%rd379, %r2527;
	add.s64 	%rd380, %rd379, %rd366;
	add.s64 	%rd381, %rd368, %rd380;
	ld.global.u8 	%rs320, [%rd381];
	ld.global.u8 	%rs321, [%rd381+1];
	ld.global.u8 	%rs322, [%rd381+2];
	cvt.u32.u16 	%r2528, %rs322;
	st.local.u32 	[%rd372+8], %r2528;
	cvt.u32.u16 	%r2529, %rs321;
	st.local.u32 	[%rd373+8], %r2529;
	cvt.u32.u16 	%r2530, %rs320;
	st.local.u32 	[%rd374+8], %r2530;
	cvt.rn.f64.u16 	%fd1245, %rs322;
	mul.f64 	%fd1246, %fd1245, 0d3FD322D0E5604189;
	cvt.rn.f64.u16 	%fd1247, %rs321;
	fma.rn.f64 	%fd1248, %fd1247, 0d3FE2C8B439581062, %fd1246;
	cvt.rn.f64.u16 	%fd1249, %rs320;
	fma.rn.f64 	%fd1250, %fd1249, 0d3FBD2F1A9FBE76C9, %fd1248;
	cvt.rzi.u32.f64 	%r2531, %fd1250;
	st.local.u8 	[%rd375+2], %r2531;
	add.s32 	%r2532, %r2490, %r6463;
	div.u32 	%r2533, %r2532, %r7064;
	max.s32 	%r2534, %r2533, 0;
	min.s32 	%r2535, %r2534, %r2503;
	shl.b32 	%r2536, %r2535, 2;
	cvt.s64.s32 	%rd382, %r2536;
	add.s64 	%rd383, %rd365, %rd382;
	add.s64 	%rd384, %rd368, %rd383;
	ld.global.u8 	%rs323, [%rd384];
	ld.global.u8 	%rs324, [%rd384+1];
	ld.global.u8 	%rs325, [%rd384+2];
	cvt.u32.u16 	%r2537, %rs325;
	st.local.u32 	[%rd372+12], %r2537;
	cvt.u32.u16 	%r2538, %rs324;
	st.local.u32 	[%rd373+12], %r2538;
	cvt.u32.u16 	%r2539, %rs323;
	st.local.u32 	[%rd374+12], %r2539;
	cvt.rn.f64.u16 	%fd1251, %rs325;
	mul.f64 	%fd1252, %fd1251, 0d3FD322D0E5604189;
	cvt.rn.f64.u16 	%fd1253, %rs324;
	fma.rn.f64 	%fd1254, %fd1253, 0d3FE2C8B439581062, %fd1252;
	cvt.rn.f64.u16 	%fd1255, %rs323;
	fma.rn.f64 	%fd1256, %fd1255, 0d3FBD2F1A9FBE76C9, %fd1254;
	cvt.rzi.u32.f64 	%r2540, %fd1256;
	st.local.u8 	[%rd375+3], %r2540;
	add.s64 	%rd385, %rd376, %rd382;
	add.s64 	%rd386, %rd368, %rd385;
	ld.global.u8 	%rs326, [%rd386];
	ld.global.u8 	%rs327, [%rd386+1];
	ld.global.u8 	%rs328, [%rd386+2];
	cvt.u32.u16 	%r2541, %rs328;
	st.local.u32 	[%rd372+16], %r2541;
	cvt.u32.u16 	%r2542, %rs327;
	st.local.u32 	[%rd373+16], %r2542;
	cvt.u32.u16 	%r2543, %rs326;
	st.local.u32 	[%rd374+16], %r2543;
	cvt.rn.f64.u16 	%fd1257, %rs328;
	mul.f64 	%fd1258, %fd1257, 0d3FD322D0E5604189;
	cvt.rn.f64.u16 	%fd1259, %rs327;
	fma.rn.f64 	%fd1260, %fd1259, 0d3FE2C8B439581062, %fd1258;
	cvt.rn.f64.u16 	%fd1261, %rs326;
	fma.rn.f64 	%fd1262, %fd1261, 0d3FBD2F1A9FBE76C9, %fd1260;
	cvt.rzi.u32.f64 	%r2544, %fd1262;
	st.local.u8 	[%rd375+4], %r2544;
	add.s64 	%rd387, %rd379, %rd382;
	add.s64 	%rd388, %rd368, %rd387;
	ld.global.u8 	%rs329, [%rd388];
	ld.global.u8 	%rs330, [%rd388+1];
	ld.global.u8 	%rs331, [%rd388+2];
	cvt.u32.u16 	%r2545, %rs331;
	st.local.u32 	[%rd372+20], %r2545;
	cvt.u32.u16 	%r2546, %rs330;
	st.local.u32 	[%rd373+20], %r2546;
	cvt.u32.u16 	%r2547, %rs329;
	st.local.u32 	[%rd374+20], %r2547;
	cvt.rn.f64.u16 	%fd1263, %rs331;
	mul.f64 	%fd1264, %fd1263, 0d3FD322D0E5604189;
	cvt.rn.f64.u16 	%fd1265, %rs330;
	fma.rn.f64 	%fd1266, %fd1265, 0d3FE2C8B439581062, %fd1264;
	cvt.rn.f64.u16 	%fd1267, %rs329;
	fma.rn.f64 	%fd1268, %fd1267, 0d3FBD2F1A9FBE76C9, %fd1266;
	cvt.rzi.u32.f64 	%r2548, %fd1268;
	st.local.u8 	[%rd375+5], %r2548;
	add.s32 	%r2549, %r2523, %r6557;
	div.u32 	%r2550, %r2549, %r7157;
	max.s32 	%r2551, %r2550, 0;
	min.s32 	%r2552, %r2551, %r2506;
	mul.lo.s32 	%r2553, %r2552, %r6734;
	cvt.u64.u32 	%rd389, %r2553;
	add.s64 	%rd390, %rd389, %rd366;
	add.s64 	%rd391, %rd368, %rd390;
	ld.global.u8 	%rs332, [%rd391];
	ld.global.u8 	%rs333, [%rd391+1];
	ld.global.u8 	%rs334, [%rd391+2];
	cvt.u32.u16 	%r2554, %rs334;
	st.local.u32 	[%rd372+24], %r2554;
	cvt.u32.u16 	%r2555, %rs333;
	st.local.u32 	[%rd373+24], %r2555;
	cvt.u32.u16 	%r2556, %rs332;
	st.local.u32 	[%rd374+24], %r2556;
	cvt.rn.f64.u16 	%fd1269, %rs334;
	mul.f64 	%fd1270, %fd1269, 0d3FD322D0E5604189;
	cvt.rn.f64.u16 	%fd1271, %rs333;
	fma.rn.f64 	%fd1272, %fd1271, 0d3FE2C8B439581062, %fd1270;
	cvt.rn.f64.u16 	%fd1273, %rs332;
	fma.rn.f64 	%fd1274, %fd1273, 0d3FBD2F1A9FBE76C9, %fd1272;
	cvt.rzi.u32.f64 	%r2557, %fd1274;
	st.local.u8 	[%rd375+6], %r2557;
	add.s64 	%rd392, %rd389, %rd382;
	add.s64 	%rd393, %rd368, %rd392;
	ld.global.u8 	%rs335, [%rd393];
	ld.global.u8 	%rs336, [%rd393+1];
	ld.global.u8 	%rs337, [%rd393+2];
	cvt.u32.u16 	%r2558, %rs337;
	st.local.u32 	[%rd372+28], %r2558;
	cvt.u32.u16 	%r2559, %rs336;
	st.local.u32 	[%rd373+28], %r2559;
	cvt.u32.u16 	%r2560, %rs335;
	st.local.u32 	[%rd374+28], %r2560;
	cvt.rn.f64.u16 	%fd1275, %rs337;
	mul.f64 	%fd1276, %fd1275, 0d3FD322D0E5604189;
	cvt.rn.f64.u16 	%fd1277, %rs336;
	fma.rn.f64 	%fd1278, %fd1277, 0d3FE2C8B439581062, %fd1276;
	cvt.rn.f64.u16 	%fd1279, %rs335;
	fma.rn.f64 	%fd1280, %fd1279, 0d3FBD2F1A9FBE76C9, %fd1278;
	cvt.rzi.u32.f64 	%r2561, %fd1280;
	st.local.u8 	[%rd375+7], %r2561;
	add.s32 	%r7423, %r7423, 8;
$L__BB1_81:
	or.pred  	%p127, %p3, %p5;
	@%p127 bra 	$L__BB1_83;
	ld.param.u8 	%rs1547, [_Z20render_hybrid_kernelPKhjjjiiiihhPhS1_S1_S1__param_8];
	ld.param.u32 	%r7158, [_Z20render_hybrid_kernelPKhjjjiiiihhPhS1_S1_S1__param_5];
	ld.param.u32 	%r7065, [_Z20render_hybrid_kernelPKhjjjiiiihhPhS1_S1_S1__param_4];
	ld.param.u32 	%r6735, [_Z20render_hybrid_kernelPKhjjjiiiihhPhS1_S1_S1__param_3];
	ld.param.u32 	%r6558, [_Z20render_hybrid_kernelPKhjjjiiiihhPhS1_S1_S1__param_2];
	ld.param.u32 	%r6464, [_Z20render_hybrid_kernelPKhjjjiiiihhPhS1_S1_S1__param_1];
	ld.param.u64 	%rd3669, [_Z20render_hybrid_kernelPKhjjjiiiihhPhS1_S1_S1__param_0];
	mul.lo.s32 	%r2562, %r206, %r6464;
	shl.b32 	%r2563, %r2562, 1;
	div.u32 	%r2564, %r2563, %r7065;
	setp.gt.u16 	%p128, %rs1547, 89;
	setp.lt.u16 	%p129, %rs1547, 50;
	selp.b32 	%r2565, 3, 2, %p129;
	selp.b32 	%r2566, 1, %r2565, %p128;
	mov.u32 	%r2567, %ctaid.y;
	mov.u32 	%r2568, %ntid.y;
	mov.u32 	%r2569, %tid.y;
	mad.lo.s32 	%r2570, %r2567, %r2568, %r2569;
	sub.s32 	%r2571, %r2570, %r2566;
	mad.lo.s32 	%r2572, %r6558, %r2571, %r6558;
	shl.b32 	%r2573, %r2572, 2;
	div.u32 	%r2574, %r2573, %r7158;
	max.s32 	%r2575, %r2564, 0;
	add.s32 	%r2576, %r6464, -1;
	min.s32 	%r2577, %r2575, %r2576;
	max.s32 	%r2578, %r2574, 0;
	add.s32 	%r2579, %r6558, -1;
	min.s32 	%r2580, %r2578, %r2579;
	mul.lo.s32 	%r2581, %r2580, %r6735;
	cvt.u64.u32 	%rd394, %r2581;
	shl.b32 	%r2582, %r2577, 2;
	cvt.s64.s32 	%rd395, %r2582;
	add.s64 	%rd396, %rd394, %rd395;
	cvta.to.global.u64 	%rd397, %rd3669;
	add.s64 	%rd398, %rd397, %rd396;
	ld.global.u8 	%rs338, [%rd398];
	ld.global.u8 	%rs339, [%rd398+1];
	ld.global.u8 	%rs340, [%rd398+2];
	cvt.u32.u16 	%r2583, %rs340;
	cvt.u64.u32 	%rd399, %r7423;
	mul.wide.u32 	%rd400, %r7423, 4;
	add.s64 	%rd401, %rd2, %rd400;
	st.local.u32 	[%rd401], %r2583;
	cvt.u32.u16 	%r2584, %rs339;
	add.s64 	%rd402, %rd3, %rd400;
	st.local.u32 	[%rd402], %r2584;
	cvt.u32.u16 	%r2585, %rs338;
	add.s64 	%rd403, %rd4, %rd400;
	st.local.u32 	[%rd403], %r2585;
	cvt.rn.f64.u16 	%fd1281, %rs340;
	mul.f64 	%fd1282, %fd1281, 0d3FD322D0E5604189;
	cvt.rn.f64.u16 	%fd1283, %rs339;
	fma.rn.f64 	%fd1284, %fd1283, 0d3FE2C8B439581062, %fd1282;
	cvt.rn.f64.u16 	%fd1285, %rs338;
	fma.rn.f64 	%fd1286, %fd1285, 0d3FBD2F1A9FBE76C9, %fd1284;
	cvt.rzi.u32.f64 	%r2586, %fd1286;
	add.s64 	%rd404, %rd5, %rd399;
	st.local.u8 	[%rd404], %r2586;
	add.s32 	%r2587, %r2573, %r6558;
	div.u32 	%r2588, %r2587, %r7158;
	max.s32 	%r2589, %r2588, 0;
	min.s32 	%r2590, %r2589, %r2579;
	mul.lo.s32 	%r2591, %r2590, %r6735;
	cvt.u64.u32 	%rd405, %r2591;
	add.s64 	%rd406, %rd405, %rd395;
	add.s64 	%rd407, %rd397, %rd406;
	ld.global.u8 	%rs341, [%rd407];
	ld.global.u8 	%rs342, [%rd407+1];
	ld.global.u8 	%rs343, [%rd407+2];
	cvt.u32.u16 	%r2592, %rs343;
	st.local.u32 	[%rd401+4], %r2592;
	cvt.u32.u16 	%r2593, %rs342;
	st.local.u32 	[%rd402+4], %r2593;
	cvt.u32.u16 	%r2594, %rs341;
	st.local.u32 	[%rd403+4], %r2594;
	cvt.rn.f64.u16 	%fd1287, %rs343;
	mul.f64 	%fd1288, %fd1287, 0d3FD322D0E5604189;
	cvt.rn.f64.u16 	%fd1289, %rs342;
	fma.rn.f64 	%fd1290, %fd1289, 0d3FE2C8B439581062, %fd1288;
	cvt.rn.f64.u16 	%fd1291, %rs341;
	fma.rn.f64 	%fd1292, %fd1291, 0d3FBD2F1A9FBE76C9, %fd1290;
	cvt.rzi.u32.f64 	%r2595, %fd1292;
	st.local.u8 	[%rd404+1], %r2595;
	add.s32 	%r2596, %r2587, %r6558;
	div.u32 	%r2597, %r2596, %r7158;
	max.s32 	%r2598, %r2597, 0;
	min.s32 	%r2599, %r2598, %r2579;
	mul.lo.s32 	%r2600, %r2599, %r6735;
	cvt.u64.u32 	%rd408, %r2600;
	add.s64 	%rd409, %rd408, %rd395;
	add.s64 	%rd410, %rd397, %rd409;
	ld.global.u8 	%rs344, [%rd410];
	ld.global.u8 	%rs345, [%rd410+1];
	ld.global.u8 	%rs346, [%rd410+2];
	cvt.u32.u16 	%r2601, %rs346;
	st.local.u32 	[%rd401+8], %r2601;
	cvt.u32.u16 	%r2602, %rs345;
	st.local.u32 	[%rd402+8], %r2602;
	cvt.u32.u16 	%r2603, %rs344;
	st.local.u32 	[%rd403+8], %r2603;
	cvt.rn.f64.u16 	%fd1293, %rs346;
	mul.f64 	%fd1294, %fd1293, 0d3FD322D0E5604189;
	cvt.rn.f64.u16 	%fd1295, %rs345;
	fma.rn.f64 	%fd1296, %fd1295, 0d3FE2C8B439581062, %fd1294;
	cvt.rn.f64.u16 	%fd1297, %rs344;
	fma.rn.f64 	%fd1298, %fd1297, 0d3FBD2F1A9FBE76C9, %fd1296;
	cvt.rzi.u32.f64 	%r2604, %fd1298;
	st.local.u8 	[%rd404+2], %r2604;
	add.s32 	%r2605, %r2563, %r6464;
	div.u32 	%r2606, %r2605, %r7065;
	max.s32 	%r2607, %r2606, 0;
	min.s32 	%r2608, %r2607, %r2576;
	shl.b32 	%r2609, %r2608, 2;
	cvt.s64.s32 	%rd411, %r2609;
	add.s64 	%rd412, %rd394, %rd411;
	add.s64 	%rd413, %rd397, %rd412;
	ld.global.u8 	%rs347, [%rd413];
	ld.global.u8 	%rs348, [%rd413+1];
	ld.global.u8 	%rs349, [%rd413+2];
	cvt.u32.u16 	%r2610, %rs349;
	st.local.u32 	[%rd401+12], %r2610;
	cvt.u32.u16 	%r2611, %rs348;
	st.local.u32 	[%rd402+12], %r2611;
	cvt.u32.u16 	%r2612, %rs347;
	st.local.u32 	[%rd403+12], %r2612;
	cvt.rn.f64.u16 	%fd1299, %rs349;
	mul.f64 	%fd1300, %fd1299, 0d3FD322D0E5604189;
	cvt.rn.f64.u16 	%fd1301, %rs348;
	fma.rn.f64 	%fd1302, %fd1301, 0d3FE2C8B439581062, %fd1300;
	cvt.rn.f64.u16 	%fd1303, %rs347;
	fma.rn.f64 	%fd1304, %fd1303, 0d3FBD2F1A9FBE76C9, %fd1302;
	cvt.rzi.u32.f64 	%r2613, %fd1304;
	st.local.u8 	[%rd404+3], %r2613;
	add.s64 	%rd414, %rd405, %rd411;
	add.s64 	%rd415, %rd397, %rd414;
	ld.global.u8 	%rs350, [%rd415];
	ld.global.u8 	%rs351, [%rd415+1];
	ld.global.u8 	%rs352, [%rd415+2];
	cvt.u32.u16 	%r2614, %rs352;
	st.local.u32 	[%rd401+16], %r2614;
	cvt.u32.u16 	%r2615, %rs351;
	st.local.u32 	[%rd402+16], %r2615;
	cvt.u32.u16 	%r2616, %rs350;
	st.local.u32 	[%rd403+16], %r2616;
	cvt.rn.f64.u16 	%fd1305, %rs352;
	mul.f64 	%fd1306, %fd1305, 0d3FD322D0E5604189;
	cvt.rn.f64.u16 	%fd1307, %rs351;
	fma.rn.f64 	%fd1308, %fd1307, 0d3FE2C8B439581062, %fd1306;
	cvt.rn.f64.u16 	%fd1309, %rs350;
	fma.rn.f64 	%fd1310, %fd1309, 0d3FBD2F1A9FBE76C9, %fd1308;
	cvt.rzi.u32.f64 	%r2617, %fd1310;
	st.local.u8 	[%rd404+4], %r2617;
	add.s64 	%rd416, %rd408, %rd411;
	add.s64 	%rd417, %rd397, %rd416;
	ld.global.u8 	%rs353, [%rd417];
	ld.global.u8 	%rs354, [%rd417+1];
	ld.global.u8 	%rs355, [%rd417+2];
	cvt.u32.u16 	%r2618, %rs355;
	st.local.u32 	[%rd401+20], %r2618;
	cvt.u32.u16 	%r2619, %rs354;
	st.local.u32 	[%rd402+20], %r2619;
	cvt.u32.u16 	%r2620, %rs353;
	st.local.u32 	[%rd403+20], %r2620;
	cvt.rn.f64.u16 	%fd1311, %rs355;
	mul.f64 	%fd1312, %fd1311, 0d3FD322D0E5604189;
	cvt.rn.f64.u16 	%fd1313, %rs354;
	fma.rn.f64 	%fd1314, %fd1313, 0d3FE2C8B439581062, %fd1312;
	cvt.rn.f64.u16 	%fd1315, %rs353;
	fma.rn.f64 	%fd1316, %fd1315, 0d3FBD2F1A9FBE76C9, %fd1314;
	cvt.rzi.u32.f64 	%r2621, %fd1316;
	st.local.u8 	[%rd404+5], %r2621;
	add.s32 	%r2622, %r2596, %r6558;
	div.u32 	%r2623, %r2622, %r7158;
	max.s32 	%r2624, %r2623, 0;
	min.s32 	%r2625, %r2624, %r2579;
	mul.lo.s32 	%r2626, %r2625, %r6735;
	cvt.u64.u32 	%rd418, %r2626;
	add.s64 	%rd419, %rd418, %rd395;
	add.s64 	%rd420, %rd397, %rd419;
	ld.global.u8 	%rs356, [%rd420];
	ld.global.u8 	%rs357, [%rd420+1];
	ld.global.u8 	%rs358, [%rd420+2];
	cvt.u32.u16 	%r2627, %rs358;
	st.local.u32 	[%rd401+24], %r2627;
	cvt.u32.u16 	%r2628, %rs357;
	st.local.u32 	[%rd402+24], %r2628;
	cvt.u32.u16 	%r2629, %rs356;
	st.local.u32 	[%rd403+24], %r2629;
	cvt.rn.f64.u16 	%fd1317, %rs358;
	mul.f64 	%fd1318, %fd1317, 0d3FD322D0E5604189;
	cvt.rn.f64.u16 	%fd1319, %rs357;
	fma.rn.f64 	%fd1320, %fd1319, 0d3FE2C8B439581062, %fd1318;
	cvt.rn.f64.u16 	%fd1321, %rs356;
	fma.rn.f64 	%fd1322, %fd1321, 0d3FBD2F1A9FBE76C9, %fd1320;
	cvt.rzi.u32.f64 	%r2630, %fd1322;
	st.local.u8 	[%rd404+6], %r2630;
	add.s64 	%rd421, %rd418, %rd411;
	add.s64 	%rd422, %rd397, %rd421;
	ld.global.u8 	%rs359, [%rd422];
	ld.global.u8 	%rs360, [%rd422+1];
	ld.global.u8 	%rs361, [%rd422+2];
	cvt.u32.u16 	%r2631, %rs361;
	st.local.u32 	[%rd401+28], %r2631;
	cvt.u32.u16 	%r2632, %rs360;
	st.local.u32 	[%rd402+28], %r2632;
	cvt.u32.u16 	%r2633, %rs359;
	st.local.u32 	[%rd403+28], %r2633;
	cvt.rn.f64.u16 	%fd1323, %rs361;
	mul.f64 	%fd1324, %fd1323, 0d3FD322D0E5604189;
	cvt.rn.f64.u16 	%fd1325, %rs360;
	fma.rn.f64 	%fd1326, %fd1325, 0d3FE2C8B439581062, %fd1324;
	cvt.rn.f64.u16 	%fd1327, %rs359;
	fma.rn.f64 	%fd1328, %fd1327, 0d3FBD2F1A9FBE76C9, %fd1326;
	cvt.rzi.u32.f64 	%r2634, %fd1328;
	st.local.u8 	[%rd404+7], %r2634;
	add.s32 	%r7423, %r7423, 8;
$L__BB1_83:
	setp.gt.u32 	%p130, %r7423, 199;
	mov.b32 	%r2635, 200;
	mov.u32 	%r7465, %r2635;
	@%p130 bra 	$L__BB1_133;
	or.pred  	%p131, %p4, %p5;
	mov.u32 	%r7465, %r7423;
	@%p131 bra 	$L__BB1_93;
	ld.param.u8 	%rs1548, [_Z20render_hybrid_kernelPKhjjjiiiihhPhS1_S1_S1__param_8];
	ld.param.u32 	%r7159, [_Z20render_hybrid_kernelPKhjjjiiiihhPhS1_S1_S1__param_5];
	ld.param.u32 	%r7066, [_Z20render_hybrid_kernelPKhjjjiiiihhPhS1_S1_S1__param_4];
	ld.param.u32 	%r6736, [_Z20render_hybrid_kernelPKhjjjiiiihhPhS1_S1_S1__param_3];
	ld.param.u32 	%r6559, [_Z20render_hybrid_kernelPKhjjjiiiihhPhS1_S1_S1__param_2];
	ld.param.u32 	%r6465, [_Z20render_hybrid_kernelPKhjjjiiiihhPhS1_S1_S1__param_1];
	ld.param.u64 	%rd3670, [_Z20render_hybrid_kernelPKhjjjiiiihhPhS1_S1_S1__param_0];
	sub.s32 	%r2637, 199, %r7423;
	min.u32 	%r2638, %r2637, 7;
	add.s32 	%r224, %r2638, 1;
	mad.lo.s32 	%r2639, %r6465, %r206, %r6465;
	shl.b32 	%r2640, %r2639, 1;
	div.u32 	%r2641, %r2640, %r7066;
	setp.gt.u16 	%p132, %rs1548, 89;
	setp.lt.u16 	%p133, %rs1548, 50;
	selp.b32 	%r2642, 3, 2, %p133;
	selp.b32 	%r2643, 1, %r2642, %p132;
	mov.u32 	%r2644, %ctaid.y;
	mov.u32 	%r2645, %ntid.y;
	mov.u32 	%r2646, %tid.y;
	mad.lo.s32 	%r2647, %r2644, %r2645, %r2646;
	sub.s32 	%r2648, %r2647, %r2643;
	mad.lo.s32 	%r2649, %r6559, %r2648, %r6559;
	shl.b32 	%r2650, %r2649, 2;
	div.u32 	%r2651, %r2650, %r7159;
	max.s32 	%r2652, %r2641, 0;
	add.s32 	%r2653, %r6465, -1;
	min.s32 	%r225, %r2652, %r2653;
	max.s32 	%r2654, %r2651, 0;
	add.s32 	%r226, %r6559, -1;
	min.s32 	%r227, %r2654, %r226;
	mul.lo.s32 	%r2655, %r227, %r6736;
	cvt.u64.u32 	%rd423, %r2655;
	shl.b32 	%r2656, %r225, 2;
	cvt.s64.s32 	%rd424, %r2656;
	add.s64 	%rd425, %rd423, %rd424;
	cvta.to.global.u64 	%rd11, %rd3670;
	add.s64 	%rd426, %rd11, %rd425;
	ld.global.u8 	%rs362, [%rd426];
	ld.global.u8 	%rs363, [%rd426+1];
	ld.global.u8 	%rs364, [%rd426+2];
	cvt.u32.u16 	%r2657, %rs364;
	cvt.u64.u32 	%rd427, %r7423;
	mul.wide.u32 	%rd428, %r7423, 4;
	add.s64 	%rd429, %rd2, %rd428;
	st.local.u32 	[%rd429], %r2657;
	cvt.u32.u16 	%r2658, %rs363;
	add.s64 	%rd430, %rd3, %rd428;
	st.local.u32 	[%rd430], %r2658;
	cvt.u32.u16 	%r2659, %rs362;
	add.s64 	%rd431, %rd4, %rd428;
	st.local.u32 	[%rd431], %r2659;
	cvt.rn.f64.u16 	%fd1329, %rs364;
	mul.f64 	%fd1330, %fd1329, 0d3FD322D0E5604189;
	cvt.rn.f64.u16 	%fd1331, %rs363;
	fma.rn.f64 	%fd1332, %fd1331, 0d3FE2C8B439581062, %fd1330;
	cvt.rn.f64.u16 	%fd1333, %rs362;
	fma.rn.f64 	%fd1334, %fd1333, 0d3FBD2F1A9FBE76C9, %fd1332;
	cvt.rzi.u32.f64 	%r2660, %fd1334;
	add.s64 	%rd432, %rd5, %rd427;
	st.local.u8 	[%rd432], %r2660;
	setp.eq.s32 	%p134, %r7423, 199;
	mov.b32 	%r7465, 200;
	@%p134 bra 	$L__BB1_93;
	ld.param.u8 	%rs1549, [_Z20render_hybrid_kernelPKhjjjiiiihhPhS1_S1_S1__param_8];
	ld.param.u32 	%r7160, [_Z20render_hybrid_kernelPKhjjjiiiihhPhS1_S1_S1__param_5];
	ld.param.u32 	%r6737, [_Z20render_hybrid_kernelPKhjjjiiiihhPhS1_S1_S1__param_3];
	ld.param.u32 	%r6560, [_Z20render_hybrid_kernelPKhjjjiiiihhPhS1_S1_S1__param_2];
	setp.gt.u16 	%p135, %rs1549, 89;
	setp.lt.u16 	%p136, %rs1549, 50;
	selp.b32 	%r2661, 3, 2, %p136;
	selp.b32 	%r2662, 1, %r2661, %p135;
	sub.s32 	%r2667, %r2647, %r2662;
	mad.lo.s32 	%r2668, %r6560, %r2667, %r6560;
	shl.b32 	%r2669, %r2668, 2;
	add.s32 	%r228, %r2669, %r6560;
	div.u32 	%r2670, %r228, %r7160;
	max.s32 	%r2671, %r2670, 0;
	min.s32 	%r229, %r2671, %r226;
	mul.lo.s32 	%r2672, %r229, %r6737;
	cvt.u64.u32 	%rd433, %r2672;
	add.s64 	%rd435, %rd433, %rd424;
	add.s64 	%rd436, %rd11, %rd435;
	ld.global.u8 	%rs365, [%rd436];
	ld.global.u8 	%rs366, [%rd436+1];
	ld.global.u8 	%rs367, [%rd436+2];
	cvt.u32.u16 	%r2674, %rs367;
	add.s64 	%rd439, %rd2, %rd428;
	st.local.u32 	[%rd439+4], %r2674;
	cvt.u32.u16 	%r2675, %rs366;
	add.s64 	%rd440, %rd3, %rd428;
	st.local.u32 	[%rd440+4], %r2675;
	cvt.u32.u16 	%r2676, %rs365;
	add.s64 	%rd441, %rd4, %rd428;
	st.local.u32 	[%rd441+4], %r2676;
	cvt.rn.f64.u16 	%fd1335, %rs367;
	mul.f64 	%fd1336, %fd1335, 0d3FD322D0E5604189;
	cvt.rn.f64.u16 	%fd1337, %rs366;
	fma.rn.f64 	%fd1338, %fd1337, 0d3FE2C8B439581062, %fd1336;
	cvt.rn.f64.u16 	%fd1339, %rs365;
	fma.rn.f64 	%fd1340, %fd1339, 0d3FBD2F1A9FBE76C9, %fd1338;
	cvt.rzi.u32.f64 	%r2677, %fd1340;
	st.local.u8 	[%rd432+1], %r2677;
	add.s32 	%r7465, %r7423, 2;
	setp.eq.s32 	%p137, %r224, 2;
	@%p137 bra 	$L__BB1_93;
	ld.param.u32 	%r7161, [_Z20render_hybrid_kernelPKhjjjiiiihhPhS1_S1_S1__param_5];
	ld.param.u32 	%r6738, [_Z20render_hybrid_kernelPKhjjjiiiihhPhS1_S1_S1__param_3];
	ld.param.u32 	%r6561, [_Z20render_hybrid_kernelPKhjjjiiiihhPhS1_S1_S1__param_2];
	ld.param.u64 	%rd3671, [_Z20render_hybrid_kernelPKhjjjiiiihhPhS1_S1_S1__param_0];
	add.s32 	%r231, %r228, %r6561;
	div.u32 	%r2678, %r231, %r7161;
	max.s32 	%r2679, %r2678, 0;
	add.s32 	%r232, %r6561, -1;
	min.s32 	%r233, %r2679, %r232;
	mul.lo.s32 	%r2680, %r233, %r6738;
	cvt.u64.u32 	%rd443, %r2680;
	add.s64 	%rd445, %rd443, %rd424;
	cvta.to.global.u64 	%rd12, %rd3671;
	add.s64 	%rd446, %rd12, %rd445;
	ld.global.u8 	%rs368, [%rd446];
	ld.global.u8 	%rs369, [%rd446+1];
	ld.global.u8 	%rs370, [%rd446+2];
	cvt.u32.u16 	%r2682, %rs370;
	cvt.u64.u32 	%rd447, %r7423;
	mul.wide.u32 	%rd448, %r7423, 4;
	add.s64 	%rd449, %rd2, %rd448;
	st.local.u32 	[%rd449+8], %r2682;
	cvt.u32.u16 	%r2683, %rs369;
	add.s64 	%rd450, %rd3, %rd448;
	st.local.u32 	[%rd450+8], %r2683;
	cvt.u32.u16 	%r2684, %rs368;
	add.s64 	%rd451, %rd4, %rd448;
	st.local.u32 	[%rd451+8], %r2684;
	cvt.rn.f64.u16 	%fd1341, %rs370;
	mul.f64 	%fd1342, %fd1341, 0d3FD322D0E5604189;
	cvt.rn.f64.u16 	%fd1343, %rs369;
	fma.rn.f64 	%fd1344, %fd1343, 0d3FE2C8B439581062, %fd1342;
	cvt.rn.f64.u16 	%fd1345, %rs368;
	fma.rn.f64 	%fd1346, %fd1345, 0d3FBD2F1A9FBE76C9, %fd1344;
	cvt.rzi.u32.f64 	%r2685, %fd1346;
	add.s64 	%rd452, %rd5, %rd447;
	st.local.u8 	[%rd452+2], %r2685;
	add.s32 	%r7465, %r7423, 3;
	setp.eq.s32 	%p138, %r224, 3;
	@%p138 bra 	$L__BB1_93;
	ld.param.u32 	%r7067, [_Z20render_hybrid_kernelPKhjjjiiiihhPhS1_S1_S1__param_4];
	ld.param.u32 	%r6739, [_Z20render_hybrid_kernelPKhjjjiiiihhPhS1_S1_S1__param_3];
	ld.param.u32 	%r6466, [_Z20render_hybrid_kernelPKhjjjiiiihhPhS1_S1_S1__param_1];
	mad.lo.s32 	%r2686, %r6466, %r206, %r6466;
	shl.b32 	%r2687, %r2686, 1;
	add.s32 	%r2688, %r2687, %r6466;
	div.u32 	%r2689, %r2688, %r7067;
	max.s32 	%r2690, %r2689, 0;
	add.s32 	%r2691, %r6466, -1;
	min.s32 	%r235, %r2690, %r2691;
	shl.b32 	%r2692, %r235, 2;
	cvt.s64.s32 	%rd453, %r2692;
	mul.lo.s32 	%r2693, %r227, %r6739;
	cvt.u64.u32 	%rd454, %r2693;
	add.s64 	%rd455, %rd454, %rd453;
	add.s64 	%rd456, %rd12, %rd455;
	ld.global.u8 	%rs371, [%rd456];
	ld.global.u8 	%rs372, [%rd456+1];
	ld.global.u8 	%rs373, [%rd456+2];
	cvt.u32.u16 	%r2694, %rs373;
	mul.wide.u32 	%rd458, %r7423, 4;
	add.s64 	%rd459, %rd2, %rd458;
	st.local.u32 	[%rd459+12], %r2694;
	cvt.u32.u16 	%r2695, %rs372;
	add.s64 	%rd460, %rd3, %rd458;
	st.local.u32 	[%rd460+12], %r2695;
	cvt.u32.u16 	%r2696, %rs371;
	add.s64 	%rd461, %rd4, %rd458;
	st.local.u32 	[%rd461+12], %r2696;
	cvt.rn.f64.u16 	%fd1347, %rs373;
	mul.f64 	%fd1348, %fd1347, 0d3FD322D0E5604189;
	cvt.rn.f64.u16 	%fd1349, %rs372;
	fma.rn.f64 	%fd1350, %fd1349, 0d3FE2C8B439581062, %fd1348;
	cvt.rn.f64.u16 	%fd1351, %rs371;
	fma.rn.f64 	%fd1352, %fd1351, 0d3FBD2F1A9FBE76C9, %fd1350;
	cvt.rzi.u32.f64 	%r2697, %fd1352;
	st.local.u8 	[%rd452+3], %r2697;
	add.s32 	%r7465, %r7423, 4;
	setp.eq.s32 	%p139, %r224, 4;
	@%p139 bra 	$L__BB1_93;
	ld.param.u32 	%r6740, [_Z20render_hybrid_kernelPKhjjjiiiihhPhS1_S1_S1__param_3];
	mul.lo.s32 	%r2699, %r229, %r6740;
	cvt.u64.u32 	%rd464, %r2699;
	add.s64 	%rd465, %rd464, %rd453;
	add.s64 	%rd466, %rd12, %rd465;
	ld.global.u8 	%rs374, [%rd466];
	ld.global.u8 	%rs375, [%rd466+1];
	ld.global.u8 	%rs376, [%rd466+2];
	cvt.u32.u16 	%r2700, %rs376;
	cvt.u64.u32 	%rd467, %r7423;
	add.s64 	%rd469, %rd2, %rd458;
	st.local.u32 	[%rd469+16], %r2700;
	cvt.u32.u16 	%r2701, %rs375;
	add.s64 	%rd470, %rd3, %rd458;
	st.local.u32 	[%rd470+16], %r2701;
	cvt.u32.u16 	%r2702, %rs374;
	add.s64 	%rd471, %rd4, %rd458;
	st.local.u32 	[%rd471+16], %r2702;
	cvt.rn.f64.u16 	%fd1353, %rs376;
	mul.f64 	%fd1354, %fd1353, 0d3FD322D0E5604189;
	cvt.rn.f64.u16 	%fd1355, %rs375;
	fma.rn.f64 	%fd1356, %fd1355, 0d3FE2C8B439581062, %fd1354;
	cvt.rn.f64.u16 	%fd1357, %rs374;
	fma.rn.f64 	%fd1358, %fd1357, 0d3FBD2F1A9FBE76C9, %fd1356;
	cvt.rzi.u32.f64 	%r2703, %fd1358;
	add.s64 	%rd472, %rd5, %rd467;
	st.local.u8 	[%rd472+4], %r2703;
	add.s32 	%r7465, %r7423, 5;
	setp.eq.s32 	%p140, %r224, 5;
	@%p140 bra 	$L__BB1_93;
	ld.param.u32 	%r6741, [_Z20render_hybrid_kernelPKhjjjiiiihhPhS1_S1_S1__param_3];
	mul.lo.s32 	%r2705, %r233, %r6741;
	cvt.u64.u32 	%rd474, %r2705;
	add.s64 	%rd475, %rd474, %rd453;
	add.s64 	%rd476, %rd12, %rd475;
	ld.global.u8 	%rs377, [%rd476];
	ld.global.u8 	%rs378, [%rd476+1];
	ld.global.u8 	%rs379, [%rd476+2];
	cvt.u32.u16 	%r2706, %rs379;
	mul.wide.u32 	%rd478, %r7423, 4;
	add.s64 	%rd479, %rd2, %rd478;
	st.local.u32 	[%rd479+20], %r2706;
	cvt.u32.u16 	%r2707, %rs378;
	add.s64 	%rd480, %rd3, %rd478;
	st.local.u32 	[%rd480+20], %r2707;
	cvt.u32.u16 	%r2708, %rs377;
	add.s64 	%rd481, %rd4, %rd478;
	st.local.u32 	[%rd481+20], %r2708;
	cvt.rn.f64.u16 	%fd1359, %rs379;
	mul.f64 	%fd1360, %fd1359, 0d3FD322D0E5604189;
	cvt.rn.f64.u16 	%fd1361, %rs378;
	fma.rn.f64 	%fd1362, %fd1361, 0d3FE2C8B439581062, %fd1360;
	cvt.rn.f64.u16 	%fd1363, %rs377;
	fma.rn.f64 	%fd1364, %fd1363, 0d3FBD2F1A9FBE76C9, %fd1362;
	cvt.rzi.u32.f64 	%r2709, %fd1364;
	st.local.u8 	[%rd472+5], %r2709;
	add.s32 	%r7465, %r7423, 6;
	setp.eq.s32 	%p141, %r224, 6;
	@%p141 bra 	$L__BB1_93;
	ld.param.u32 	%r7162, [_Z20render_hybrid_kernelPKhjjjiiiihhPhS1_S1_S1__param_5];
	ld.param.u32 	%r6742, [_Z20render_hybrid_kernelPKhjjjiiiihhPhS1_S1_S1__param_3];
	ld.param.u32 	%r6562, [_Z20render_hybrid_kernelPKhjjjiiiihhPhS1_S1_S1__param_2];
	add.s32 	%r2710, %r231, %r6562;
	div.u32 	%r2711, %r2710, %r7162;
	max.s32 	%r2712, %r2711, 0;
	min.s32 	%r239, %r2712, %r232;
	mul.lo.s32 	%r2713, %r239, %r6742;
	cvt.u64.u32 	%rd483, %r2713;
	cvt.s64.s32 	%rd484, %r2656;
	add.s64 	%rd485, %rd483, %rd484;
	add.s64 	%rd486, %rd12, %rd485;
	ld.global.u8 	%rs380, [%rd486];
	ld.global.u8 	%rs381, [%rd486+1];
	ld.global.u8 	%rs382, [%rd486+2];
	cvt.u32.u16 	%r2715, %rs382;
	cvt.u64.u32 	%rd487, %r7423;
	st.local.u32 	[%rd479+24], %r2715;
	cvt.u32.u16 	%r2716, %rs381;
	st.local.u32 	[%rd480+24], %r2716;
	cvt.u32.u16 	%r2717, %rs380;
	add.s64 	%rd491, %rd4, %rd478;
	st.local.u32 	[%rd491+24], %r2717;
	cvt.rn.f64.u16 	%fd1365, %rs382;
	mul.f64 	%fd1366, %fd1365, 0d3FD322D0E5604189;
	cvt.rn.f64.u16 	%fd1367, %rs381;
	fma.rn.f64 	%fd1368, %fd1367, 0d3FE2C8B439581062, %fd1366;
	cvt.rn.f64.u16 	%fd1369, %rs380;
	fma.rn.f64 	%fd1370, %fd1369, 0d3FBD2F1A9FBE76C9, %fd1368;
	cvt.rzi.u32.f64 	%r2718, %fd1370;
	add.s64 	%rd492, %rd5, %rd487;
	st.local.u8 	[%rd492+6], %r2718;
	add.s32 	%r7465, %r7423, 7;
	setp.eq.s32 	%p142, %r224, 7;
	@%p142 bra 	$L__BB1_93;
	ld.param.u32 	%r6743, [_Z20render_hybrid_kernelPKhjjjiiiihhPhS1_S1_S1__param_3];
	cvt.s64.s32 	%rd493, %r2692;
	mul.lo.s32 	%r2720, %r239, %r6743;
	cvt.u64.u32 	%rd494, %r2720;
	add.s64 	%rd495, %rd494, %rd493;
	add.s64 	%rd496, %rd12, %rd495;
	ld.global.u8 	%rs383, [%rd496];
	ld.global.u8 	%rs384, [%rd496+1];
	ld.global.u8 	%rs385, [%rd496+2];
	cvt.u32.u16 	%r2721, %rs385;
	mul.wide.u32 	%rd498, %r7423, 4;
	add.s64 	%rd499, %rd2, %rd498;
	st.local.u32 	[%rd499+28], %r2721;
	cvt.u32.u16 	%r2722, %rs384;
	add.s64 	%rd500, %rd3, %rd498;
	st.local.u32 	[%rd500+28], %r2722;
	cvt.u32.u16 	%r2723, %rs383;
	add.s64 	%rd501, %rd4, %rd498;
	st.local.u32 	[%rd501+28], %r2723;
	cvt.rn.f64.u16 	%fd1371, %rs385;
	mul.f64 	%fd1372, %fd1371, 0d3FD322D0E5604189;
	cvt.rn.f64.u16 	%fd1373, %rs384;
	fma.rn.f64 	%fd1374, %fd1373, 0d3FE2C8B439581062, %fd1372;
	cvt.rn.f64.u16 	%fd1375, %rs383;
	fma.rn.f64 	%fd1376, %fd1375, 0d3FBD2F1A9FBE76C9, %fd1374;
	cvt.rzi.u32.f64 	%r2724, %fd1376;
	st.local.u8 	[%rd492+7], %r2724;
	add.s32 	%r7465, %r7423, 8;
$L__BB1_93:
	ld.param.u8 	%rs1550, [_Z20render_hybrid_kernelPKhjjjiiiihhPhS1_S1_S1__param_8];
	setp.gt.u16 	%p143, %rs1550, 89;
	setp.lt.u16 	%p144, %rs1550, 50;
	selp.b32 	%r2725, 3, 2, %p144;
	selp.b32 	%r243, 1, %r2725, %p143;
	sub.s32 	%r2726, 2, %r243;
	setp.ge.s32 	%p145, %r2726, %r243;
	setp.gt.u32 	%p146, %r7465, 199;
	or.pred  	%p147, %p145, %p146;
	@%p147 bra 	$L__BB1_133;
	ld.param.u32 	%r7327, [_Z20render_hybrid_kernelPKhjjjiiiihhPhS1_S1_S1__param_6];
	xor.b32  	%r2728, %r243, 3;
	mov.u32 	%r2729, %ctaid.x;
	mov.u32 	%r2730, %ntid.x;
	mov.u32 	%r2731, %tid.x;
	mad.lo.s32 	%r2732, %r2729, %r2730, %r2731;
	add.s32 	%r2733, %r2728, %r2732;
	setp.lt.s32 	%p148, %r2733, 0;
	setp.ge.s32 	%p149, %r2733, %r7327;
	or.pred  	%p150, %p148, %p149;
	or.pred  	%p151, %p150, %p5;
	mov.u32 	%r7427, %r7465;
	@%p151 bra 	$L__BB1_103;
	ld.param.u8 	%rs1551, [_Z20render_hybrid_kernelPKhjjjiiiihhPhS1_S1_S1__param_8];
	ld.param.u32 	%r7163, [_Z20render_hybrid_kernelPKhjjjiiiihhPhS1_S1_S1__param_5];
	ld.param.u32 	%r7068, [_Z20render_hybrid_kernelPKhjjjiiiihhPhS1_S1_S1__param_4];
	ld.param.u32 	%r6744, [_Z20render_hybrid_kernelPKhjjjiiiihhPhS1_S1_S1__param_3];
	ld.param.u32 	%r6563, [_Z20render_hybrid_kernelPKhjjjiiiihhPhS1_S1_S1__param_2];
	ld.param.u32 	%r6467, [_Z20render_hybrid_kernelPKhjjjiiiihhPhS1_S1_S1__param_1];
	ld.param.u64 	%rd3672, [_Z20render_hybrid_kernelPKhjjjiiiihhPhS1_S1_S1__param_0];
	setp.gt.u16 	%p152, %rs1551, 89;
	setp.lt.u16 	%p153, %rs1551, 50;
	selp.b32 	%r2735, 3, 2, %p153;
	selp.b32 	%r2736, 1, %r2735, %p152;
	xor.b32  	%r2737, %r2736, 3;
	add.s32 	%r2742, %r2737, %r2732;
	sub.s32 	%r2743, 199, %r7465;
	min.u32 	%r2744, %r2743, 7;
	add.s32 	%r244, %r2744, 1;
	mul.lo.s32 	%r2745, %r2742, %r6467;
	shl.b32 	%r2746, %r2745, 1;
	div.u32 	%r2747, %r2746, %r7068;
	mov.u32 	%r2748, %ctaid.y;
	mov.u32 	%r2749, %ntid.y;
	mov.u32 	%r2750, %tid.y;
	mad.lo.s32 	%r2751, %r2748, %r2749, %r2750;
	sub.s32 	%r2752, %r2751, %r2736;
	mad.lo.s32 	%r2753, %r6563, %r2752, %r6563;
	shl.b32 	%r2754, %r2753, 2;
	div.u32 	%r2755, %r2754, %r7163;
	max.s32 	%r2756, %r2747, 0;
	add.s32 	%r2757, %r6467, -1;
	min.s32 	%r245, %r2756, %r2757;
	max.s32 	%r2758, %r2755, 0;
	add.s32 	%r246, %r6563, -1;
	min.s32 	%r247, %r2758, %r246;
	mul.lo.s32 	%r2759, %r247, %r6744;
	cvt.u64.u32 	%rd503, %r2759;
	shl.b32 	%r2760, %r245, 2;
	cvt.s64.s32 	%rd504, %r2760;
	add.s64 	%rd505, %rd503, %rd504;
	cvta.to.global.u64 	%rd13, %rd3672;
	add.s64 	%rd506, %rd13, %rd505;
	ld.global.u8 	%rs386, [%rd506];
	ld.global.u8 	%rs387, [%rd506+1];
	ld.global.u8 	%rs388, [%rd506+2];
	cvt.u32.u16 	%r2761, %rs388;
	cvt.u64.u32 	%rd507, %r7465;
	mul.wide.u32 	%rd508, %r7465, 4;
	add.s64 	%rd509, %rd2, %rd508;
	st.local.u32 	[%rd509], %r2761;
	cvt.u32.u16 	%r2762, %rs387;
	add.s64 	%rd510, %rd3, %rd508;
	st.local.u32 	[%rd510], %r2762;
	cvt.u32.u16 	%r2763, %rs386;
	add.s64 	%rd511, %rd4, %rd508;
	st.local.u32 	[%rd511], %r2763;
	cvt.rn.f64.u16 	%fd1377, %rs388;
	mul.f64 	%fd1378, %fd1377, 0d3FD322D0E5604189;
	cvt.rn.f64.u16 	%fd1379, %rs387;
	fma.rn.f64 	%fd1380, %fd1379, 0d3FE2C8B439581062, %fd1378;
	cvt.rn.f64.u16 	%fd1381, %rs386;
	fma.rn.f64 	%fd1382, %fd1381, 0d3FBD2F1A9FBE76C9, %fd1380;
	cvt.rzi.u32.f64 	%r2764, %fd1382;
	add.s64 	%rd512, %rd5, %rd507;
	st.local.u8 	[%rd512], %r2764;
	setp.eq.s32 	%p154, %r7465, 199;
	mov.b32 	%r7427, 200;
	@%p154 bra 	$L__BB1_103;
	ld.param.u8 	%rs1552, [_Z20render_hybrid_kernelPKhjjjiiiihhPhS1_S1_S1__param_8];
	ld.param.u32 	%r7164, [_Z20render_hybrid_kernelPKhjjjiiiihhPhS1_S1_S1__param_5];
	ld.param.u32 	%r6745, [_Z20render_hybrid_kernelPKhjjjiiiihhPhS1_S1_S1__param_3];
	ld.param.u32 	%r6564, [_Z20render_hybrid_kernelPKhjjjiiiihhPhS1_S1_S1__param_2];
	setp.gt.u16 	%p155, %rs1552, 89;
	setp.lt.u16 	%p156, %rs1552, 50;
	selp.b32 	%r2765, 3, 2, %p156;
	selp.b32 	%r2766, 1, %r2765, %p155;
	sub.s32 	%r2771, %r2751, %r2766;
	mad.lo.s32 	%r2772, %r6564, %r2771, %r6564;
	shl.b32 	%r2773, %r2772, 2;
	add.s32 	%r248, %r2773, %r6564;
	div.u32 	%r2774, %r248, %r7164;
	max.s32 	%r2775, %r2774, 0;
	min.s32 	%r249, %r2775, %r246;
	mul.lo.s32 	%r2776, %r249, %r6745;
	cvt.u64.u32 	%rd513, %r2776;
	add.s64 	%rd515, %rd513, %rd504;
	add.s64 	%rd516, %rd13, %rd515;
	ld.global.u8 	%rs389, [%rd516];
	ld.global.u8 	%rs390, [%rd516+1];
	ld.global.u8 	%rs391, [%rd516+2];
	cvt.u32.u16 	%r2778, %rs391;
	add.s64 	%rd519, %rd2, %rd508;
	st.local.u32 	[%rd519+4], %r2778;
	cvt.u32.u16 	%r2779, %rs390;
	add.s64 	%rd520, %rd3, %rd508;
	st.local.u32 	[%rd520+4], %r2779;
	cvt.u32.u16 	%r2780, %rs389;
	add.s64 	%rd521, %rd4, %rd508;
	st.local.u32 	[%rd521+4], %r2780;
	cvt.rn.f64.u16 	%fd1383, %rs391;
	mul.f64 	%fd1384, %fd1383, 0d3FD322D0E5604189;
	cvt.rn.f64.u16 	%fd1385, %rs390;
	fma.rn.f64 	%fd1386, %fd1385, 0d3FE2C8B439581062, %fd1384;
	cvt.rn.f64.u16 	%fd1387, %rs389;
	fma.rn.f64 	%fd1388, %fd1387, 0d3FBD2F1A9FBE76C9, %fd1386;
	cvt.rzi.u32.f64 	%r2781, %fd1388;
	st.local.u8 	[%rd512+1], %r2781;
	add.s32 	%r7427, %r7465, 2;
	setp.eq.s32 	%p157, %r244, 2;
	@%p157 bra 	$L__BB1_103;
	ld.param.u32 	%r7165, [_Z20render_hybrid_kernelPKhjjjiiiihhPhS1_S1_S1__param_5];
	ld.param.u32 	%r6746, [_Z20render_hybrid_kernelPKhjjjiiiihhPhS1_S1_S1__param_3];
	ld.param.u32 	%r6565, [_Z20render_hybrid_kernelPKhjjjiiiihhPhS1_S1_S1__param_2];
	ld.param.u64 	%rd3673, [_Z20render_hybrid_kernelPKhjjjiiiihhPhS1_S1_S1__param_0];
	add.s32 	%r251, %r248, %r6565;
	div.u32 	%r2782, %r251, %r7165;
	max.s32 	%r2783, %r2782, 0;
	add.s32 	%r252, %r6565, -1;
	min.s32 	%r253, %r2783, %r252;
	mul.lo.s32 	%r2784, %r253, %r6746;
	cvt.u64.u32 	%rd523, %r2784;
	add.s64 	%rd525, %rd523, %rd504;
	cvta.to.global.u64 	%rd14, %rd3673;
	add.s64 	%rd526, %rd14, %rd525;
	ld.global.u8 	%rs392, [%rd526];
	ld.global.u8 	%rs393, [%rd526+1];
	ld.global.u8 	%rs394, [%rd526+2];
	cvt.u32.u16 	%r2786, %rs394;
	cvt.u64.u32 	%rd527, %r7465;
	mul.wide.u32 	%rd528, %r7465, 4;
	add.s64 	%rd529, %rd2, %rd528;
	st.local.u32 	[%rd529+8], %r2786;
	cvt.u32.u16 	%r2787, %rs393;
	add.s64 	%rd530, %rd3, %rd528;
	st.local.u32 	[%rd530+8], %r2787;
	cvt.u32.u16 	%r2788, %rs392;
	add.s64 	%rd531, %rd4, %rd528;
	st.local.u32 	[%rd531+8], %r2788;
	cvt.rn.f64.u16 	%fd1389, %rs394;
	mul.f64 	%fd1390, %fd1389, 0d3FD322D0E5604189;
	cvt.rn.f64.u16 	%fd1391, %rs393;
	fma.rn.f64 	%fd1392, %fd1391, 0d3FE2C8B439581062, %fd1390;
	cvt.rn.f64.u16 	%fd1393, %rs392;
	fma.rn.f64 	%fd1394, %fd1393, 0d3FBD2F1A9FBE76C9, %fd1392;
	cvt.rzi.u32.f64 	%r2789, %fd1394;
	add.s64 	%rd532, %rd5, %rd527;
	st.local.u8 	[%rd532+2], %r2789;
	add.s32 	%r7427, %r7465, 3;
	setp.eq.s32 	%p158, %r244, 3;
	@%p158 bra 	$L__BB1_103;
	ld.param.u8 	%rs1553, [_Z20render_hybrid_kernelPKhjjjiiiihhPhS1_S1_S1__param_8];
	ld.param.u32 	%r7069, [_Z20render_hybrid_kernelPKhjjjiiiihhPhS1_S1_S1__param_4];
	ld.param.u32 	%r6747, [_Z20render_hybrid_kernelPKhjjjiiiihhPhS1_S1_S1__param_3];
	ld.param.u32 	%r6468, [_Z20render_hybrid_kernelPKhjjjiiiihhPhS1_S1_S1__param_1];
	setp.gt.u16 	%p159, %rs1553, 89;
	setp.lt.u16 	%p160, %rs1553, 50;
	selp.b32 	%r2790, 3, 2, %p160;
	selp.b32 	%r2791, 1, %r2790, %p159;
	xor.b32  	%r2792, %r2791, 3;
	mov.u32 	%r2793, %ctaid.x;
	mov.u32 	%r2794, %ntid.x;
	mov.u32 	%r2795, %tid.x;
	mad.lo.s32 	%r2796, %r2793, %r2794, %r2795;
	add.s32 	%r2797, %r2792, %r2796;
	mul.lo.s32 	%r2798, %r2797, %r6468;
	shl.b32 	%r2799, %r2798, 1;
	add.s32 	%r2800, %r2799, %r6468;
	div.u32 	%r2801, %r2800, %r7069;
	max.s32 	%r2802, %r2801, 0;
	add.s32 	%r2803, %r6468, -1;
	min.s32 	%r255, %r2802, %r2803;
	shl.b32 	%r2804, %r255, 2;
	cvt.s64.s32 	%rd533, %r2804;
	mul.lo.s32 	%r2805, %r247, %r6747;
	cvt.u64.u32 	%rd534, %r2805;
	add.s64 	%rd535, %rd534, %rd533;
	add.s64 	%rd536, %rd14, %rd535;
	ld.global.u8 	%rs395, [%rd536];
	ld.global.u8 	%rs396, [%rd536+1];
	ld.global.u8 	%rs397, [%rd536+2];
	cvt.u32.u16 	%r2806, %rs397;
	mul.wide.u32 	%rd538, %r7465, 4;
	add.s64 	%rd539, %rd2, %rd538;
	st.local.u32 	[%rd539+12], %r2806;
	cvt.u32.u16 	%r2807, %rs396;
	add.s64 	%rd540, %rd3, %rd538;
	st.local.u32 	[%rd540+12], %r2807;
	cvt.u32.u16 	%r2808, %rs395;
	add.s64 	%rd541, %rd4, %rd538;
	st.local.u32 	[%rd541+12], %r2808;
	cvt.rn.f64.u16 	%fd1395, %rs397;
	mul.f64 	%fd1396, %fd1395, 0d3FD322D0E5604189;
	cvt.rn.f64.u16 	%fd1397, %rs396;
	fma.rn.f64 	%fd1398, %fd1397, 0d3FE2C8B439581062, %fd1396;
	cvt.rn.f64.u16 	%fd1399, %rs395;
	fma.rn.f64 	%fd1400, %fd1399, 0d3FBD2F1A9FBE76C9, %fd1398;
	cvt.rzi.u32.f64 	%r2809, %fd1400;
	st.local.u8 	[%rd532+3], %r2809;
	add.s32 	%r7427, %r7465, 4;
	setp.eq.s32 	%p161, %r244, 4;
	@%p161 bra 	$L__BB1_103;
	ld.param.u32 	%r6748, [_Z20render_hybrid_kernelPKhjjjiiiihhPhS1_S1_S1__param_3];
	mul.lo.s32 	%r2811, %r249, %r6748;
	cvt.u64.u32 	%rd544, %r2811;
	add.s64 	%rd545, %rd544, %rd533;
	add.s64 	%rd546, %rd14, %rd545;
	ld.global.u8 	%rs398, [%rd546];
	ld.global.u8 	%rs399, [%rd546+1];
	ld.global.u8 	%rs400, [%rd546+2];
	cvt.u32.u16 	%r2812, %rs400;
	cvt.u64.u32 	%rd547, %r7465;
	add.s64 	%rd549, %rd2, %rd538;
	st.local.u32 	[%rd549+16], %r2812;
	cvt.u32.u16 	%r2813, %rs399;
	add.s64 	%rd550, %rd3, %rd538;
	st.local.u32 	[%rd550+16], %r2813;
	cvt.u32.u16 	%r2814, %rs398;
	add.s64 	%rd551, %rd4, %rd538;
	st.local.u32 	[%rd551+16], %r2814;
	cvt.rn.f64.u16 	%fd1401, %rs400;
	mul.f64 	%fd1402, %fd1401, 0d3FD322D0E5604189;
	cvt.rn.f64.u16 	%fd1403, %rs399;
	fma.rn.f64 	%fd1404, %fd1403, 0d3FE2C8B439581062, %fd1402;
	cvt.rn.f64.u16 	%fd1405, %rs398;
	fma.rn.f64 	%fd1406, %fd1405, 0d3FBD2F1A9FBE76C9, %fd1404;
	cvt.rzi.u32.f64 	%r2815, %fd1406;
	add.s64 	%rd552, %rd5, %rd547;
	st.local.u8 	[%rd552+4], %r2815;
	add.s32 	%r7427, %r7465, 5;
	setp.eq.s32 	%p162, %r244, 5;
	@%p162 bra 	$L__BB1_103;
	ld.param.u32 	%r6749, [_Z20render_hybrid_kernelPKhjjjiiiihhPhS1_S1_S1__param_3];
	mul.lo.s32 	%r2817, %r253, %r6749;
	cvt.u64.u32 	%rd554, %r2817;
	add.s64 	%rd555, %rd554, %rd533;
	add.s64 	%rd556, %rd14, %rd555;
	ld.global.u8 	%rs401, [%rd556];
	ld.global.u8 	%rs402, [%rd556+1];
	ld.global.u8 	%rs403, [%rd556+2];
	cvt.u32.u16 	%r2818, %rs403;
	mul.wide.u32 	%rd558, %r7465, 4;
	add.s64 	%rd559, %rd2, %rd558;
	st.local.u32 	[%rd559+20], %r2818;
	cvt.u32.u16 	%r2819, %rs402;
	add.s64 	%rd560, %rd3, %rd558;
	st.local.u32 	[%rd560+20], %r2819;
	cvt.u32.u16 	%r2820, %rs401;
	add.s64 	%rd561, %rd4, %rd558;
	st.local.u32 	[%rd561+20], %r2820;
	cvt.rn.f64.u16 	%fd1407, %rs403;
	mul.f64 	%fd1408, %fd1407, 0d3FD322D0E5604189;
	cvt.rn.f64.u16 	%fd1409, %rs402;
	fma.rn.f64 	%fd1410, %fd1409, 0d3FE2C8B439581062, %fd1408;
	cvt.rn.f64.u16 	%fd1411, %rs401;
	fma.rn.f64 	%fd1412, %fd1411, 0d3FBD2F1A9FBE76C9, %fd1410;
	cvt.rzi.u32.f64 	%r2821, %fd1412;
	st.local.u8 	[%rd552+5], %r2821;
	add.s32 	%r7427, %r7465, 6;
	setp.eq.s32 	%p163, %r244, 6;
	@%p163 bra 	$L__BB1_103;
	ld.param.u32 	%r7166, [_Z20render_hybrid_kernelPKhjjjiiiihhPhS1_S1_S1__param_5];
	ld.param.u32 	%r6750, [_Z20render_hybrid_kernelPKhjjjiiiihhPhS1_S1_S1__param_3];
	ld.param.u32 	%r6566, [_Z20render_hybrid_kernelPKhjjjiiiihhPhS1_S1_S1__param_2];
	add.s32 	%r2822, %r251, %r6566;
	div.u32 	%r2823, %r2822, %r7166;
	max.s32 	%r2824, %r2823, 0;
	min.s32 	%r259, %r2824, %r252;
	mul.lo.s32 	%r2825, %r259, %r6750;
	cvt.u64.u32 	%rd563, %r2825;
	cvt.s64.s32 	%rd564, %r2760;
	add.s64 	%rd565, %rd563, %rd564;
	add.s64 	%rd566, %rd14, %rd565;
	ld.global.u8 	%rs404, [%rd566];
	ld.global.u8 	%rs405, [%rd566+1];
	ld.global.u8 	%rs406, [%rd566+2];
	cvt.u32.u16 	%r2827, %rs406;
	cvt.u64.u32 	%rd567, %r7465;
	st.local.u32 	[%rd559+24], %r2827;
	cvt.u32.u16 	%r2828, %rs405;
	st.local.u32 	[%rd560+24], %r2828;
	cvt.u32.u16 	%r2829, %rs404;
	add.s64 	%rd571, %rd4, %rd558;
	st.local.u32 	[%rd571+24], %r2829;
	cvt.rn.f64.u16 	%fd1413, %rs406;
	mul.f64 	%fd1414, %fd1413, 0d3FD322D0E5604189;
	cvt.rn.f64.u16 	%fd1415, %rs405;
	fma.rn.f64 	%fd1416, %fd1415, 0d3FE2C8B439581062, %fd1414;
	cvt.rn.f64.u16 	%fd1417, %rs404;
	fma.rn.f64 	%fd1418, %fd1417, 0d3FBD2F1A9FBE76C9, %fd1416;
	cvt.rzi.u32.f64 	%r2830, %fd1418;
	add.s64 	%rd572, %rd5, %rd567;
	st.local.u8 	[%rd572+6], %r2830;
	add.s32 	%r7427, %r7465, 7;
	setp.eq.s32 	%p164, %r244, 7;
	@%p164 bra 	$L__BB1_103;
	ld.param.u32 	%r6751, [_Z20render_hybrid_kernelPKhjjjiiiihhPhS1_S1_S1__param_3];
	cvt.s64.s32 	%rd573, %r2804;
	mul.lo.s32 	%r2832, %r259, %r6751;
	cvt.u64.u32 	%rd574, %r2832;
	add.s64 	%rd575, %rd574, %rd573;
	add.s64 	%rd576, %rd14, %rd575;
	ld.global.u8 	%rs407, [%rd576];
	ld.global.u8 	%rs408, [%rd576+1];
	ld.global.u8 	%rs409, [%rd576+2];
	cvt.u32.u16 	%r2833, %rs409;
	mul.wide.u32 	%rd578, %r7465, 4;
	add.s64 	%rd579, %rd2, %rd578;
	st.local.u32 	[%rd579+28], %r2833;
	cvt.u32.u16 	%r2834, %rs408;
	add.s64 	%rd580, %rd3, %rd578;
	st.local.u32 	[%rd580+28], %r2834;
	cvt.u32.u16 	%r2835, %rs407;
	add.s64 	%rd581, %rd4, %rd578;
	st.local.u32 	[%rd581+28], %r2835;
	cvt.rn.f64.u16 	%fd1419, %rs409;
	mul.f64 	%fd1420, %fd1419, 0d3FD322D0E5604189;
	cvt.rn.f64.u16 	%fd1421, %rs408;
	fma.rn.f64 	%fd1422, %fd1421, 0d3FE2C8B439581062, %fd1420;
	cvt.rn.f64.u16 	%fd1423, %rs407;
	fma.rn.f64 	%fd1424, %fd1423, 0d3FBD2F1A9FBE76C9, %fd1422;
	cvt.rzi.u32.f64 	%r2836, %fd1424;
	st.local.u8 	[%rd572+7], %r2836;
	add.s32 	%r7427, %r7465, 8;
$L__BB1_103:
	ld.param.u8 	%rs1554, [_Z20render_hybrid_kernelPKhjjjiiiihhPhS1_S1_S1__param_8];
	setp.gt.u16 	%p165, %rs1554, 89;
	setp.lt.u16 	%p166, %rs1554, 50;
	selp.b32 	%r2837, 3, 2, %p166;
	selp.b32 	%r2838, 1, %r2837, %p165;
	xor.b32  	%r2839, %r2838, 3;
	setp.ge.u32 	%p167, %r2839, %r2838;
	setp.gt.u32 	%p168, %r7427, 199;
	or.pred  	%p169, %p167, %p168;
	mov.u32 	%r7465, %r7427;
	@%p169 bra 	$L__BB1_133;
	ld.param.u32 	%r7328, [_Z20render_hybrid_kernelPKhjjjiiiihhPhS1_S1_S1__param_6];
	add.s32 	%r2841, %r206, 3;
	setp.lt.s32 	%p170, %r2841, 0;
	setp.ge.s32 	%p171, %r2841, %r7328;
	or.pred  	%p172, %p170, %p171;
	or.pred  	%p173, %p172, %p5;
	mov.u32 	%r7465, %r7427;
	@%p173 bra 	$L__BB1_113;
	ld.param.u8 	%rs1555, [_Z20render_hybrid_kernelPKhjjjiiiihhPhS1_S1_S1__param_8];
	ld.param.u32 	%r7167, [_Z20render_hybrid_kernelPKhjjjiiiihhPhS1_S1_S1__param_5];
	ld.param.u32 	%r7070, [_Z20render_hybrid_kernelPKhjjjiiiihhPhS1_S1_S1__param_4];
	ld.param.u32 	%r6752, [_Z20render_hybrid_kernelPKhjjjiiiihhPhS1_S1_S1__param_3];
	ld.param.u32 	%r6567, [_Z20render_hybrid_kernelPKhjjjiiiihhPhS1_S1_S1__param_2];
	ld.param.u32 	%r6469, [_Z20render_hybrid_kernelPKhjjjiiiihhPhS1_S1_S1__param_1];
	ld.param.u64 	%rd3674, [_Z20render_hybrid_kernelPKhjjjiiiihhPhS1_S1_S1__param_0];
	sub.s32 	%r2844, 199, %r7427;
	min.u32 	%r2845, %r2844, 7;
	add.s32 	%r263, %r2845, 1;
	mul.lo.s32 	%r2846, %r2841, %r6469;
	shl.b32 	%r2847, %r2846, 1;
	div.u32 	%r2848, %r2847, %r7070;
	setp.gt.u16 	%p174, %rs1555, 89;
	setp.lt.u16 	%p175, %rs1555, 50;
	selp.b32 	%r2849, 3, 2, %p175;
	selp.b32 	%r2850, 1, %r2849, %p174;
	mov.u32 	%r2851, %ctaid.y;
	mov.u32 	%r2852, %ntid.y;
	mov.u32 	%r2853, %tid.y;
	mad.lo.s32 	%r2854, %r2851, %r2852, %r2853;
	sub.s32 	%r2855, %r2854, %r2850;
	mad.lo.s32 	%r2856, %r6567, %r2855, %r6567;
	shl.b32 	%r2857, %r2856, 2;
	div.u32 	%r2858, %r2857, %r7167;
	max.s32 	%r2859, %r2848, 0;
	add.s32 	%r2860, %r6469, -1;
	min.s32 	%r264, %r2859, %r2860;
	max.s32 	%r2861, %r2858, 0;
	add.s32 	%r265, %r6567, -1;
	min.s32 	%r266, %r2861, %r265;
	mul.lo.s32 	%r2862, %r266, %r6752;
	cvt.u64.u32 	%rd583, %r2862;
	shl.b32 	%r2863, %r264, 2;
	cvt.s64.s32 	%rd584, %r2863;
	add.s64 	%rd585, %rd583, %rd584;
	cvta.to.global.u64 	%rd15, %rd3674;
	add.s64 	%rd586, %rd15, %rd585;
	ld.global.u8 	%rs410, [%rd586];
	ld.global.u8 	%rs411, [%rd586+1];
	ld.global.u8 	%rs412, [%rd586+2];
	cvt.u32.u16 	%r2864, %rs412;
	cvt.u64.u32 	%rd587, %r7427;
	mul.wide.u32 	%rd588, %r7427, 4;
	add.s64 	%rd589, %rd2, %rd588;
	st.local.u32 	[%rd589], %r2864;
	cvt.u32.u16 	%r2865, %rs411;
	add.s64 	%rd590, %rd3, %rd588;
	st.local.u32 	[%rd590], %r2865;
	cvt.u32.u16 	%r2866, %rs410;
	add.s64 	%rd591, %rd4, %rd588;
	st.local.u32 	[%rd591], %r2866;
	cvt.rn.f64.u16 	%fd1425, %rs412;
	mul.f64 	%fd1426, %fd1425, 0d3FD322D0E5604189;
	cvt.rn.f64.u16 	%fd1427, %rs411;
	fma.rn.f64 	%fd1428, %fd1427, 0d3FE2C8B439581062, %fd1426;
	cvt.rn.f64.u16 	%fd1429, %rs410;
	fma.rn.f64 	%fd1430, %fd1429, 0d3FBD2F1A9FBE76C9, %fd1428;
	cvt.rzi.u32.f64 	%r2867, %fd1430;
	add.s64 	%rd592, %rd5, %rd587;
	st.local.u8 	[%rd592], %r2867;
	setp.eq.s32 	%p176, %r7427, 199;
	mov.b32 	%r7465, 200;
	@%p176 bra 	$L__BB1_113;
	ld.param.u8 	%rs1556, [_Z20render_hybrid_kernelPKhjjjiiiihhPhS1_S1_S1__param_8];
	ld.param.u32 	%r7168, [_Z20render_hybrid_kernelPKhjjjiiiihhPhS1_S1_S1__param_5];
	ld.param.u32 	%r6753, [_Z20render_hybrid_kernelPKhjjjiiiihhPhS1_S1_S1__param_3];
	ld.param.u32 	%r6568, [_Z20render_hybrid_kernelPKhjjjiiiihhPhS1_S1_S1__param_2];
	setp.gt.u16 	%p177, %rs1556, 89;
	setp.lt.u16 	%p178, %rs1556, 50;
	selp.b32 	%r2868, 3, 2, %p178;
	selp.b32 	%r2869, 1, %r2868, %p177;
	sub.s32 	%r2874, %r2854, %r2869;
	mad.lo.s32 	%r2875, %r6568, %r2874, %r6568;
	shl.b32 	%r2876, %r2875, 2;
	add.s32 	%r267, %r2876, %r6568;
	div.u32 	%r2877, %r267, %r7168;
	max.s32 	%r2878, %r2877, 0;
	min.s32 	%r268, %r2878, %r265;
	mul.lo.s32 	%r2879, %r268, %r6753;
	cvt.u64.u32 	%rd593, %r2879;
	add.s64 	%rd595, %rd593, %rd584;
	add.s64 	%rd596, %rd15, %rd595;
	ld.global.u8 	%rs413, [%rd596];
	ld.global.u8 	%rs414, [%rd596+1];
	ld.global.u8 	%rs415, [%rd596+2];
	cvt.u32.u16 	%r2881, %rs415;
	add.s64 	%rd599, %rd2, %rd588;
	st.local.u32 	[%rd599+4], %r2881;
	cvt.u32.u16 	%r2882, %rs414;
	add.s64 	%rd600, %rd3, %rd588;
	st.local.u32 	[%rd600+4], %r2882;
	cvt.u32.u16 	%r2883, %rs413;
	add.s64 	%rd601, %rd4, %rd588;
	st.local.u32 	[%rd601+4], %r2883;
	cvt.rn.f64.u16 	%fd1431, %rs415;
	mul.f64 	%fd1432, %fd1431, 0d3FD322D0E5604189;
	cvt.rn.f64.u16 	%fd1433, %rs414;
	fma.rn.f64 	%fd1434, %fd1433, 0d3FE2C8B439581062, %fd1432;
	cvt.rn.f64.u16 	%fd1435, %rs413;
	fma.rn.f64 	%fd1436, %fd1435, 0d3FBD2F1A9FBE76C9, %fd1434;
	cvt.rzi.u32.f64 	%r2884, %fd1436;
	st.local.u8 	[%rd592+1], %r2884;
	add.s32 	%r7465, %r7427, 2;
	setp.eq.s32 	%p179, %r263, 2;
	@%p179 bra 	$L__BB1_113;
	ld.param.u32 	%r7169, [_Z20render_hybrid_kernelPKhjjjiiiihhPhS1_S1_S1__param_5];
	ld.param.u32 	%r6754, [_Z20render_hybrid_kernelPKhjjjiiiihhPhS1_S1_S1__param_3];
	ld.param.u32 	%r6569, [_Z20render_hybrid_kernelPKhjjjiiiihhPhS1_S1_S1__param_2];
	ld.param.u64 	%rd3675, [_Z20render_hybrid_kernelPKhjjjiiiihhPhS1_S1_S1__param_0];
	add.s32 	%r270, %r267, %r6569;
	div.u32 	%r2885, %r270, %r7169;
	max.s32 	%r2886, %r2885, 0;
	add.s32 	%r271, %r6569, -1;
	min.s32 	%r272, %r2886, %r271;
	mul.lo.s32 	%r2887, %r272, %r6754;
	cvt.u64.u32 	%rd603, %r2887;
	add.s64 	%rd605, %rd603, %rd584;
	cvta.to.global.u64 	%rd16, %rd3675;
	add.s64 	%rd606, %rd16, %rd605;
	ld.global.u8 	%rs416, [%rd606];
	ld.global.u8 	%rs417, [%rd606+1];
	ld.global.u8 	%rs418, [%rd606+2];
	cvt.u32.u16 	%r2889, %rs418;
	cvt.u64.u32 	%rd607, %r7427;
	mul.wide.u32 	%rd608, %r7427, 4;
	add.s64 	%rd609, %rd2, %rd608;
	st.local.u32 	[%rd609+8], %r2889;
	cvt.u32.u16 	%r2890, %rs417;
	add.s64 	%rd610, %rd3, %rd608;
	st.local.u32 	[%rd610+8], %r2890;
	cvt.u32.u16 	%r2891, %rs416;
	add.s64 	%rd611, %rd4, %rd608;
	st.local.u32 	[%rd611+8], %r2891;
	cvt.rn.f64.u16 	%fd1437, %rs418;
	mul.f64 	%fd1438, %fd1437, 0d3FD322D0E5604189;
	cvt.rn.f64.u16 	%fd1439, %rs417;
	fma.rn.f64 	%fd1440, %fd1439, 0d3FE2C8B439581062, %fd1438;
	cvt.rn.f64.u16 	%fd1441, %rs416;
	fma.rn.f64 	%fd1442, %fd1441, 0d3FBD2F1A9FBE76C9, %fd1440;
	cvt.rzi.u32.f64 	%r2892, %fd1442;
	add.s64 	%rd612, %rd5, %rd607;
	st.local.u8 	[%rd612+2], %r2892;
	add.s32 	%r7465, %r7427, 3;
	setp.eq.s32 	%p180, %r263, 3;
	@%p180 bra 	$L__BB1_113;
	ld.param.u32 	%r7071, [_Z20render_hybrid_kernelPKhjjjiiiihhPhS1_S1_S1__param_4];
	ld.param.u32 	%r6755, [_Z20render_hybrid_kernelPKhjjjiiiihhPhS1_S1_S1__param_3];
	ld.param.u32 	%r6470, [_Z20render_hybrid_kernelPKhjjjiiiihhPhS1_S1_S1__param_1];
	add.s32 	%r2893, %r206, 3;
	mul.lo.s32 	%r2894, %r2893, %r6470;
	shl.b32 	%r2895, %r2894, 1;
	add.s32 	%r2896, %r2895, %r6470;
	div.u32 	%r2897, %r2896, %r7071;
	max.s32 	%r2898, %r2897, 0;
	add.s32 	%r2899, %r6470, -1;
	min.s32 	%r274, %r2898, %r2899;
	shl.b32 	%r2900, %r274, 2;
	cvt.s64.s32 	%rd613, %r2900;
	mul.lo.s32 	%r2901, %r266, %r6755;
	cvt.u64.u32 	%rd614, %r2901;
	add.s64 	%rd615, %rd614, %rd613;
	add.s64 	%rd616, %rd16, %rd615;
	ld.global.u8 	%rs419, [%rd616];
	ld.global.u8 	%rs420, [%rd616+1];
	ld.global.u8 	%rs421, [%rd616+2];
	cvt.u32.u16 	%r2902, %rs421;
	mul.wide.u32 	%rd618, %r7427, 4;
	add.s64 	%rd619, %rd2, %rd618;
	st.local.u32 	[%rd619+12], %r2902;
	cvt.u32.u16 	%r2903, %rs420;
	add.s64 	%rd620, %rd3, %rd618;
	st.local.u32 	[%rd620+12], %r2903;
	cvt.u32.u16 	%r2904, %rs419;
	add.s64 	%rd621, %rd4, %rd618;
	st.local.u32 	[%rd621+12], %r2904;
	cvt.rn.f64.u16 	%fd1443, %rs421;
	mul.f64 	%fd1444, %fd1443, 0d3FD322D0E5604189;
	cvt.rn.f64.u16 	%fd1445, %rs420;
	fma.rn.f64 	%fd1446, %fd1445, 0d3FE2C8B439581062, %fd1444;
	cvt.rn.f64.u16 	%fd1447, %rs419;
	fma.rn.f64 	%fd1448, %fd1447, 0d3FBD2F1A9FBE76C9, %fd1446;
	cvt.rzi.u32.f64 	%r2905, %fd1448;
	st.local.u8 	[%rd612+3], %r2905;
	add.s32 	%r7465, %r7427, 4;
	setp.eq.s32 	%p181, %r263, 4;
	@%p181 bra 	$L__BB1_113;
	ld.param.u32 	%r6756, [_Z20render_hybrid_kernelPKhjjjiiiihhPhS1_S1_S1__param_3];
	mul.lo.s32 	%r2907, %r268, %r6756;
	cvt.u64.u32 	%rd624, %r2907;
	add.s64 	%rd625, %rd624, %rd613;
	add.s64 	%rd626, %rd16, %rd625;
	ld.global.u8 	%rs422, [%rd626];
	ld.global.u8 	%rs423, [%rd626+1];
	ld.global.u8 	%rs424, [%rd626+2];
	cvt.u32.u16 	%r2908, %rs424;
	cvt.u64.u32 	%rd627, %r7427;
	add.s64 	%rd629, %rd2, %rd618;
	st.local.u32 	[%rd629+16], %r2908;
	cvt.u32.u16 	%r2909, %rs423;
	add.s64 	%rd630, %rd3, %rd618;
	st.local.u32 	[%rd630+16], %r2909;
	cvt.u32.u16 	%r2910, %rs422;
	add.s64 	%rd631, %rd4, %rd618;
	st.local.u32 	[%rd631+16], %r2910;
	cvt.rn.f64.u16 	%fd1449, %rs424;
	mul.f64 	%fd1450, %fd1449, 0d3FD322D0E5604189;
	cvt.rn.f64.u16 	%fd1451, %rs423;
	fma.rn.f64 	%fd1452, %fd1451, 0d3FE2C8B439581062, %fd1450;
	cvt.rn.f64.u16 	%fd1453, %rs422;
	fma.rn.f64 	%fd1454, %fd1453, 0d3FBD2F1A9FBE76C9, %fd1452;
	cvt.rzi.u32.f64 	%r2911, %fd1454;
	add.s64 	%rd632, %rd5, %rd627;
	st.local.u8 	[%rd632+4], %r2911;
	add.s32 	%r7465, %r7427, 5;
	setp.eq.s32 	%p182, %r263, 5;
	@%p182 bra 	$L__BB1_113;
	ld.param.u32 	%r6757, [_Z20render_hybrid_kernelPKhjjjiiiihhPhS1_S1_S1__param_3];
	mul.lo.s32 	%r2913, %r272, %r6757;
	cvt.u64.u32 	%rd634, %r2913;
	add.s64 	%rd635, %rd634, %rd613;
	add.s64 	%rd636, %rd16, %rd635;
	ld.global.u8 	%rs425, [%rd636];
	ld.global.u8 	%rs426, [%rd636+1];
	ld.global.u8 	%rs427, [%rd636+2];
	cvt.u32.u16 	%r2914, %rs427;
	mul.wide.u32 	%rd638, %r7427, 4;
	add.s64 	%rd639, %rd2, %rd638;
	st.local.u32 	[%rd639+20], %r2914;
	cvt.u32.u16 	%r2915, %rs426;
	add.s64 	%rd640, %rd3, %rd638;
	st.local.u32 	[%rd640+20], %r2915;
	cvt.u32.u16 	%r2916, %rs425;
	add.s64 	%rd641, %rd4, %rd638;
	st.local.u32 	[%rd641+20], %r2916;
	cvt.rn.f64.u16 	%fd1455, %rs427;
	mul.f64 	%fd1456, %fd1455, 0d3FD322D0E5604189;
	cvt.rn.f64.u16 	%fd1457, %rs426;
	fma.rn.f64 	%fd1458, %fd1457, 0d3FE2C8B439581062, %fd1456;
	cvt.rn.f64.u16 	%fd1459, %rs425;
	fma.rn.f64 	%fd1460, %fd1459, 0d3FBD2F1A9FBE76C9, %fd1458;
	cvt.rzi.u32.f64 	%r2917, %fd1460;
	st.local.u8 	[%rd632+5], %r2917;
	add.s32 	%r7465, %r7427, 6;
	setp.eq.s32 	%p183, %r263, 6;
	@%p183 bra 	$L__BB1_113;
	ld.param.u32 	%r7170, [_Z20render_hybrid_kernelPKhjjjiiiihhPhS1_S1_S1__param_5];
	ld.param.u32 	%r6758, [_Z20render_hybrid_kernelPKhjjjiiiihhPhS1_S1_S1__param_3];
	ld.param.u32 	%r6570, [_Z20render_hybrid_kernelPKhjjjiiiihhPhS1_S1_S1__param_2];
	add.s32 	%r2918, %r270, %r6570;
	div.u32 	%r2919, %r2918, %r7170;
	max.s32 	%r2920, %r2919, 0;
	min.s32 	%r278, %r2920, %r271;
	mul.lo.s32 	%r2921, %r278, %r6758;
	cvt.u64.u32 	%rd643, %r2921;
	cvt.s64.s32 	%rd644, %r2863;
	add.s64 	%rd645, %rd643, %rd644;
	add.s64 	%rd646, %rd16, %rd645;
	ld.global.u8 	%rs428, [%rd646];
	ld.global.u8 	%rs429, [%rd646+1];
	ld.global.u8 	%rs430, [%rd646+2];
	cvt.u32.u16 	%r2923, %rs430;
	cvt.u64.u32 	%rd647, %r7427;
	st.local.u32 	[%rd639+24], %r2923;
	cvt.u32.u16 	%r2924, %rs429;
	st.local.u32 	[%rd640+24], %r2924;
	cvt.u32.u16 	%r2925, %rs428;
	add.s64 	%rd651, %rd4, %rd638;
	st.local.u32 	[%rd651+24], %r2925;
	cvt.rn.f64.u16 	%fd1461, %rs430;
	mul.f64 	%fd1462, %fd1461, 0d3FD322D0E5604189;
	cvt.rn.f64.u16 	%fd1463, %rs429;
	fma.rn.f64 	%fd1464, %fd1463, 0d3FE2C8B439581062, %fd1462;
	cvt.rn.f64.u16 	%fd1465, %rs428;
	fma.rn.f64 	%fd1466, %fd1465, 0d3FBD2F1A9FBE76C9, %fd1464;
	cvt.rzi.u32.f64 	%r2926, %fd1466;
	add.s64 	%rd652, %rd5, %rd647;
	st.local.u8 	[%rd652+6], %r2926;
	add.s32 	%r7465, %r7427, 7;
	setp.eq.s32 	%p184, %r263, 7;
	@%p184 bra 	$L__BB1_113;
	ld.param.u32 	%r6759, [_Z20render_hybrid_kernelPKhjjjiiiihhPhS1_S1_S1__param_3];
	cvt.s64.s32 	%rd653, %r2900;
	mul.lo.s32 	%r2928, %r278, %r6759;
	cvt.u64.u32 	%rd654, %r2928;
	add.s64 	%rd655, %rd654, %rd653;
	add.s64 	%rd656, %rd16, %rd655;
	ld.global.u8 	%rs431, [%rd656];
	ld.global.u8 	%rs432, [%rd656+1];
	ld.global.u8 	%rs433, [%rd656+2];
	cvt.u32.u16 	%r2929, %rs433;
	mul.wide.u32 	%rd658, %r7427, 4;
	add.s64 	%rd659, %rd2, %rd658;
	st.local.u32 	[%rd659+28], %r2929;
	cvt.u32.u16 	%r2930, %rs432;
	add.s64 	%rd660, %rd3, %rd658;
	st.local.u32 	[%rd660+28], %r2930;
	cvt.u32.u16 	%r2931, %rs431;
	add.s64 	%rd661, %rd4, %rd658;
	st.local.u32 	[%rd661+28], %r2931;
	cvt.rn.f64.u16 	%fd1467, %rs433;
	mul.f64 	%fd1468, %fd1467, 0d3FD322D0E5604189;
	cvt.rn.f64.u16 	%fd1469, %rs432;
	fma.rn.f64 	%fd1470, %fd1469, 0d3FE2C8B439581062, %fd1468;
	cvt.rn.f64.u16 	%fd1471, %rs431;
	fma.rn.f64 	%fd1472, %fd1471, 0d3FBD2F1A9FBE76C9, %fd1470;
	cvt.rzi.u32.f64 	%r2932, %fd1472;
	st.local.u8 	[%rd652+7], %r2932;
	add.s32 	%r7465, %r7427, 8;
$L__BB1_113:
	ld.param.u8 	%rs1557, [_Z20render_hybrid_kernelPKhjjjiiiihhPhS1_S1_S1__param_8];
	setp.gt.u16 	%p185, %rs1557, 89;
	setp.lt.u16 	%p186, %rs1557, 50;
	selp.b32 	%r2933, 3, 2, %p186;
	selp.b32 	%r2934, 1, %r2933, %p185;
	sub.s32 	%r2935, 4, %r2934;
	setp.ge.u32 	%p187, %r2935, %r2934;
	setp.gt.u32 	%p188, %r7465, 199;
	or.pred  	%p189, %p187, %p188;
	@%p189 bra 	$L__BB1_133;
	ld.param.u32 	%r7329, [_Z20render_hybrid_kernelPKhjjjiiiihhPhS1_S1_S1__param_6];
	add.s32 	%r2937, %r206, 4;
	setp.lt.s32 	%p190, %r2937, 0;
	setp.ge.s32 	%p191, %r2937, %r7329;
	or.pred  	%p192, %p190, %p191;
	or.pred  	%p193, %p192, %p5;
	mov.u32 	%r7429, %r7465;
	@%p193 bra 	$L__BB1_123;
	ld.param.u8 	%rs1558, [_Z20render_hybrid_kernelPKhjjjiiiihhPhS1_S1_S1__param_8];
	ld.param.u32 	%r7171, [_Z20render_hybrid_kernelPKhjjjiiiihhPhS1_S1_S1__param_5];
	ld.param.u32 	%r7072, [_Z20render_hybrid_kernelPKhjjjiiiihhPhS1_S1_S1__param_4];
	ld.param.u32 	%r6760, [_Z20render_hybrid_kernelPKhjjjiiiihhPhS1_S1_S1__param_3];
	ld.param.u32 	%r6571, [_Z20render_hybrid_kernelPKhjjjiiiihhPhS1_S1_S1__param_2];
	ld.param.u32 	%r6471, [_Z20render_hybrid_kernelPKhjjjiiiihhPhS1_S1_S1__param_1];
	ld.param.u64 	%rd3676, [_Z20render_hybrid_kernelPKhjjjiiiihhPhS1_S1_S1__param_0];
	sub.s32 	%r2940, 199, %r7465;
	min.u32 	%r2941, %r2940, 7;
	add.s32 	%r282, %r2941, 1;
	mul.lo.s32 	%r2942, %r2937, %r6471;
	shl.b32 	%r2943, %r2942, 1;
	div.u32 	%r2944, %r2943, %r7072;
	setp.gt.u16 	%p194, %rs1558, 89;
	setp.lt.u16 	%p195, %rs1558, 50;
	selp.b32 	%r2945, 3, 2, %p195;
	selp.b32 	%r2946, 1, %r2945, %p194;
	mov.u32 	%r2947, %ctaid.y;
	mov.u32 	%r2948, %ntid.y;
	mov.u32 	%r2949, %tid.y;
	mad.lo.s32 	%r2950, %r2947, %r2948, %r2949;
	sub.s32 	%r2951, %r2950, %r2946;
	mad.lo.s32 	%r2952, %r6571, %r2951, %r6571;
	shl.b32 	%r2953, %r2952, 2;
	div.u32 	%r2954, %r2953, %r7171;
	max.s32 	%r2955, %r2944, 0;
	add.s32 	%r2956, %r6471, -1;
	min.s32 	%r283, %r2955, %r2956;
	max.s32 	%r2957, %r2954, 0;
	add.s32 	%r284, %r6571, -1;
	min.s32 	%r285, %r2957, %r284;
	mul.lo.s32 	%r2958, %r285, %r6760;
	cvt.u64.u32 	%rd663, %r2958;
	shl.b32 	%r2959, %r283, 2;
	cvt.s64.s32 	%rd664, %r2959;
	add.s64 	%rd665, %rd663, %rd664;
	cvta.to.global.u64 	%rd17, %rd3676;
	add.s64 	%rd666, %rd17, %rd665;
	ld.global.u8 	%rs434, [%rd666];
	ld.global.u8 	%rs435, [%rd666+1];
	ld.global.u8 	%rs436, [%rd666+2];
	cvt.u32.u16 	%r2960, %rs436;
	cvt.u64.u32 	%rd667, %r7465;
	mul.wide.u32 	%rd668, %r7465, 4;
	add.s64 	%rd669, %rd2, %rd668;
	st.local.u32 	[%rd669], %r2960;
	cvt.u32.u16 	%r2961, %rs435;
	add.s64 	%rd670, %rd3, %rd668;
	st.local.u32 	[%rd670], %r2961;
	cvt.u32.u16 	%r2962, %rs434;
	add.s64 	%rd671, %rd4, %rd668;
	st.local.u32 	[%rd671], %r2962;
	cvt.rn.f64.u16 	%fd1473, %rs436;
	mul.f64 	%fd1474, %fd1473, 0d3FD322D0E5604189;
	cvt.rn.f64.u16 	%fd1475, %rs435;
	fma.rn.f64 	%fd1476, %fd1475, 0d3FE2C8B439581062, %fd1474;
	cvt.rn.f64.u16 	%fd1477, %rs434;
	fma.rn.f64 	%fd1478, %fd1477, 0d3FBD2F1A9FBE76C9, %fd1476;
	cvt.rzi.u32.f64 	%r2963, %fd1478;
	add.s64 	%rd672, %rd5, %rd667;
	st.local.u8 	[%rd672], %r2963;
	setp.eq.s32 	%p196, %r7465, 199;
	mov.b32 	%r7429, 200;
	@%p196 bra 	$L__BB1_123;
	ld.param.u8 	%rs1559, [_Z20render_hybrid_kernelPKhjjjiiiihhPhS1_S1_S1__param_8];
	ld.param.u32 	%r7172, [_Z20render_hybrid_kernelPKhjjjiiiihhPhS1_S1_S1__param_5];
	ld.param.u32 	%r6761, [_Z20render_hybrid_kernelPKhjjjiiiihhPhS1_S1_S1__param_3];
	ld.param.u32 	%r6572, [_Z20render_hybrid_kernelPKhjjjiiiihhPhS1_S1_S1__param_2];
	setp.gt.u16 	%p197, %rs1559, 89;
	setp.lt.u16 	%p198, %rs1559, 50;
	selp.b32 	%r2964, 3, 2, %p198;
	selp.b32 	%r2965, 1, %r2964, %p197;
	sub.s32 	%r2970, %r2950, %r2965;
	mad.lo.s32 	%r2971, %r6572, %r2970, %r6572;
	shl.b32 	%r2972, %r2971, 2;
	add.s32 	%r286, %r2972, %r6572;
	div.u32 	%r2973, %r286, %r7172;
	max.s32 	%r2974, %r2973, 0;
	min.s32 	%r287, %r2974, %r284;
	mul.lo.s32 	%r2975, %r287, %r6761;
	cvt.u64.u32 	%rd673, %r2975;
	add.s64 	%rd675, %rd673, %rd664;
	add.s64 	%rd676, %rd17, %rd675;
	ld.global.u8 	%rs437, [%rd676];
	ld.global.u8 	%rs438, [%rd676+1];
	ld.global.u8 	%rs439, [%rd676+2];
	cvt.u32.u16 	%r2977, %rs439;
	add.s64 	%rd679, %rd2, %rd668;
	st.local.u32 	[%rd679+4], %r2977;
	cvt.u32.u16 	%r2978, %rs438;
	add.s64 	%rd680, %rd3, %rd668;
	st.local.u32 	[%rd680+4], %r2978;
	cvt.u32.u16 	%r2979, %rs437;
	add.s64 	%rd681, %rd4, %rd668;
	st.local.u32 	[%rd681+4], %r2979;
	cvt.rn.f64.u16 	%fd1479, %rs439;
	mul.f64 	%fd1480, %fd1479, 0d3FD322D0E5604189;
	cvt.rn.f64.u16 	%fd1481, %rs438;
	fma.rn.f64 	%fd1482, %fd1481, 0d3FE2C8B439581062, %fd1480;
	cvt.rn.f64.u16 	%fd1483, %rs437;
	fma.rn.f64 	%fd1484, %fd1483, 0d3FBD2F1A9FBE76C9, %fd1482;
	cvt.rzi.u32.f64 	%r2980, %fd1484;
	st.local.u8 	[%rd672+1], %r2980;
	add.s32 	%r7429, %r7465, 2;
	setp.eq.s32 	%p199, %r282, 2;
	@%p199 bra 	$L__BB1_123;
	ld.param.u32 	%r7173, [_Z20render_hybrid_kernelPKhjjjiiiihhPhS1_S1_S1__param_5];
	ld.param.u32 	%r6762, [_Z20render_hybrid_kernelPKhjjjiiiihhPhS1_S1_S1__param_3];
	ld.param.u32 	%r6573, [_Z20render_hybrid_kernelPKhjjjiiiihhPhS1_S1_S1__param_2];
	ld.param.u64 	%rd3677, [_Z20render_hybrid_kernelPKhjjjiiiihhPhS1_S1_S1__param_0];
	add.s32 	%r289, %r286, %r6573;
	div.u32 	%r2981, %r289, %r7173;
	max.s32 	%r2982, %r2981, 0;
	add.s32 	%r290, %r6573, -1;
	min.s32 	%r291, %r2982, %r290;
	mul.lo.s32 	%r2983, %r291, %r6762;
	cvt.u64.u32 	%rd683, %r2983;
	add.s64 	%rd685, %rd683, %rd664;
	cvta.to.global.u64 	%rd18, %rd3677;
	add.s64 	%rd686, %rd18, %rd685;
	ld.global.u8 	%rs440, [%rd686];
	ld.global.u8 	%rs441, [%rd686+1];
	ld.global.u8 	%rs442, [%rd686+2];
	cvt.u32.u16 	%r2985, %rs442;
	cvt.u64.u32 	%rd687, %r7465;
	mul.wide.u32 	%rd688, %r7465, 4;
	add.s64 	%rd689, %rd2, %rd688;
	st.local.u32 	[%rd689+8], %r2985;
	cvt.u32.u16 	%r2986, %rs441;
	add.s64 	%rd690, %rd3, %rd688;
	st.local.u32 	[%rd690+8], %r2986;
	cvt.u32.u16 	%r2987, %rs440;
	add.s64 	%rd691, %rd4, %rd688;
	st.local.u32 	[%rd691+8], %r2987;
	cvt.rn.f64.u16 	%fd1485, %rs442;
	mul.f64 	%fd1486, %fd1485, 0d3FD322D0E5604189;
	cvt.rn.f64.u16 	%fd1487, %rs441;
	fma.rn.f64 	%fd1488, %fd1487, 0d3FE2C8B439581062, %fd1486;
	cvt.rn.f64.u16 	%fd1489, %rs440;
	fma.rn.f64 	%fd1490, %fd1489, 0d3FBD2F1A9FBE76C9, %fd1488;
	cvt.rzi.u32.f64 	%r2988, %fd1490;
	add.s64 	%rd692, %rd5, %rd687;
	st.local.u8 	[%rd692+2], %r2988;
	add.s32 	%r7429, %r7465, 3;
	setp.eq.s32 	%p200, %r282, 3;
	@%p200 bra 	$L__BB1_123;
	ld.param.u32 	%r7073, [_Z20render_hybrid_kernelPKhjjjiiiihhPhS1_S1_S1__param_4];
	ld.param.u32 	%r6763, [_Z20render_hybrid_kernelPKhjjjiiiihhPhS1_S1_S1__param_3];
	ld.param.u32 	%r6472, [_Z20render_hybrid_kernelPKhjjjiiiihhPhS1_S1_S1__param_1];
	add.s32 	%r2989, %r206, 4;
	mul.lo.s32 	%r2990, %r2989, %r6472;
	shl.b32 	%r2991, %r2990, 1;
	add.s32 	%r2992, %r2991, %r6472;
	div.u32 	%r2993, %r2992, %r7073;
	max.s32 	%r2994, %r2993, 0;
	add.s32 	%r2995, %r6472, -1;
	min.s32 	%r293, %r2994, %r2995;
	shl.b32 	%r2996, %r293, 2;
	cvt.s64.s32 	%rd693, %r2996;
	mul.lo.s32 	%r2997, %r285, %r6763;
	cvt.u64.u32 	%rd694, %r2997;
	add.s64 	%rd695, %rd694, %rd693;
	add.s64 	%rd696, %rd18, %rd695;
	ld.global.u8 	%rs443, [%rd696];
	ld.global.u8 	%rs444, [%rd696+1];
	ld.global.u8 	%rs445, [%rd696+2];
	cvt.u32.u16 	%r2998, %rs445;
	mul.wide.u32 	%rd698, %r7465, 4;
	add.s64 	%rd699, %rd2, %rd698;
	st.local.u32 	[%rd699+12], %r2998;
	cvt.u32.u16 	%r2999, %rs444;
	add.s64 	%rd700, %rd3, %rd698;
	st.local.u32 	[%rd700+12], %r2999;
	cvt.u32.u16 	%r3000, %rs443;
	add.s64 	%rd701, %rd4, %rd698;
	st.local.u32 	[%rd701+12], %r3000;
	cvt.rn.f64.u16 	%fd1491, %rs445;
	mul.f64 	%fd1492, %fd1491, 0d3FD322D0E5604189;
	cvt.rn.f64.u16 	%fd1493, %rs444;
	fma.rn.f64 	%fd1494, %fd1493, 0d3FE2C8B439581062, %fd1492;
	cvt.rn.f64.u16 	%fd1495, %rs443;
	fma.rn.f64 	%fd1496, %fd1495, 0d3FBD2F1A9FBE76C9, %fd1494;
	cvt.rzi.u32.f64 	%r3001, %fd1496;
	st.local.u8 	[%rd692+3], %r3001;
	add.s32 	%r7429, %r7465, 4;
	setp.eq.s32 	%p201, %r282, 4;
	@%p201 bra 	$L__BB1_123;
	ld.param.u32 	%r6764, [_Z20render_hybrid_kernelPKhjjjiiiihhPhS1_S1_S1__param_3];
	mul.lo.s32 	%r3003, %r287, %r6764;
	cvt.u64.u32 	%rd704, %r3003;
	add.s64 	%rd705, %rd704, %rd693;
	add.s64 	%rd706, %rd18, %rd705;
	ld.global.u8 	%rs446, [%rd706];
	ld.global.u8 	%rs447, [%rd706+1];
	ld.global.u8 	%rs448, [%rd706+2];
	cvt.u32.u16 	%r3004, %rs448;
	cvt.u64.u32 	%rd707, %r7465;
	add.s64 	%rd709, %rd2, %rd698;
	st.local.u32 	[%rd709+16], %r3004;
	cvt.u32.u16 	%r3005, %rs447;
	add.s64 	%rd710, %rd3, %rd698;
	st.local.u32 	[%rd710+16], %r3005;
	cvt.u32.u16 	%r3006, %rs446;
	add.s64 	%rd711, %rd4, %rd698;
	st.local.u32 	[%rd711+16], %r3006;
	cvt.rn.f64.u16 	%fd1497, %rs448;
	mul.f64 	%fd1498, %fd1497, 0d3FD322D0E5604189;
	cvt.rn.f64.u16 	%fd1499, %rs447;
	fma.rn.f64 	%fd1500, %fd1499, 0d3FE2C8B439581062, %fd1498;
	cvt.rn.f64.u16 	%fd1501, %rs446;
	fma.rn.f64 	%fd1502, %fd1501, 0d3FBD2F1A9FBE76C9, %fd1500;
	cvt.rzi.u32.f64 	%r3007, %fd1502;
	add.s64 	%rd712, %rd5, %rd707;
	st.local.u8 	[%rd712+4], %r3007;
	add.s32 	%r7429, %r7465, 5;
	setp.eq.s32 	%p202, %r282, 5;
	@%p202 bra 	$L__BB1_123;
	ld.param.u32 	%r6765, [_Z20render_hybrid_kernelPKhjjjiiiihhPhS1_S1_S1__param_3];
	mul.lo.s32 	%r3009, %r291, %r6765;
	cvt.u64.u32 	%rd714, %r3009;
	add.s64 	%rd715, %rd714, %rd693;
	add.s64 	%rd716, %rd18, %rd715;
	ld.global.u8 	%rs449, [%rd716];
	ld.global.u8 	%rs450, [%rd716+1];
	ld.global.u8 	%rs451, [%rd716+2];
	cvt.u32.u16 	%r3010, %rs451;
	mul.wide.u32 	%rd718, %r7465, 4;
	add.s64 	%rd719, %rd2, %rd718;
	st.local.u32 	[%rd719+20], %r3010;
	cvt.u32.u16 	%r3011, %rs450;
	add.s64 	%rd720, %rd3, %rd718;
	st.local.u32 	[%rd720+20], %r3011;
	cvt.u32.u16 	%r3012, %rs449;
	add.s64 	%rd721, %rd4, %rd718;
	st.local.u32 	[%rd721+20], %r3012;
	cvt.rn.f64.u16 	%fd1503, %rs451;
	mul.f64 	%fd1504, %fd1503, 0d3FD322D0E5604189;
	cvt.rn.f64.u16 	%fd1505, %rs450;
	fma.rn.f64 	%fd1506, %fd1505, 0d3FE2C8B439581062, %fd1504;
	cvt.rn.f64.u16 	%fd1507, %rs449;
	fma.rn.f64 	%fd1508, %fd1507, 0d3FBD2F1A9FBE76C9, %fd1506;
	cvt.rzi.u32.f64 	%r3013, %fd1508;
	st.local.u8 	[%rd712+5], %r3013;
	add.s32 	%r7429, %r7465, 6;
	setp.eq.s32 	%p203, %r282, 6;
	@%p203 bra 	$L__BB1_123;
	ld.param.u32 	%r7174, [_Z20render_hybrid_kernelPKhjjjiiiihhPhS1_S1_S1__param_5];
	ld.param.u32 	%r6766, [_Z20render_hybrid_kernelPKhjjjiiiihhPhS1_S1_S1__param_3];
	ld.param.u32 	%r6574, [_Z20render_hybrid_kernelPKhjjjiiiihhPhS1_S1_S1__param_2];
	add.s32 	%r3014, %r289, %r6574;
	div.u32 	%r3015, %r3014, %r7174;
	max.s32 	%r3016, %r3015, 0;
	min.s32 	%r297, %r3016, %r290;
	mul.lo.s32 	%r3017, %r297, %r6766;
	cvt.u64.u32 	%rd723, %r3017;
	cvt.s64.s32 	%rd724, %r2959;
	add.s64 	%rd725, %rd723, %rd724;
	add.s64 	%rd726, %rd18, %rd725;
	ld.global.u8 	%rs452, [%rd726];
	ld.global.u8 	%rs453, [%rd726+1];
	ld.global.u8 	%rs454, [%rd726+2];
	cvt.u32.u16 	%r3019, %rs454;
	cvt.u64.u32 	%rd727, %r7465;
	st.local.u32 	[%rd719+24], %r3019;
	cvt.u32.u16 	%r3020, %rs453;
	st.local.u32 	[%rd720+24], %r3020;
	cvt.u32.u16 	%r3021, %rs452;
	add.s64 	%rd731, %rd4, %rd718;
	st.local.u32 	[%rd731+24], %r3021;
	cvt.rn.f64.u16 	%fd1509, %rs454;
	mul.f64 	%fd1510, %fd1509, 0d3FD322D0E5604189;
	cvt.rn.f64.u16 	%fd1511, %rs453;
	fma.rn.f64 	%fd1512, %fd1511, 0d3FE2C8B439581062, %fd1510;
	cvt.rn.f64.u16 	%fd1513, %rs452;
	fma.rn.f64 	%fd1514, %fd1513, 0d3FBD2F1A9FBE76C9, %fd1512;
	cvt.rzi.u32.f64 	%r3022, %fd1514;
	add.s64 	%rd732, %rd5, %rd727;
	st.local.u8 	[%rd732+6], %r3022;
	add.s32 	%r7429, %r7465, 7;
	setp.eq.s32 	%p204, %r282, 7;
	@%p204 bra 	$L__BB1_123;
	ld.param.u32 	%r6767, [_Z20render_hybrid_kernelPKhjjjiiiihhPhS1_S1_S1__param_3];
	cvt.s64.s32 	%rd733, %r2996;
	mul.lo.s32 	%r3024, %r297, %r6767;
	cvt.u64.u32 	%rd734, %r3024;
	add.s64 	%rd735, %rd734, %rd733;
	add.s64 	%rd736, %rd18, %rd735;
	ld.global.u8 	%rs455, [%rd736];
	ld.global.u8 	%rs456, [%rd736+1];
	ld.global.u8 	%rs457, [%rd736+2];
	cvt.u32.u16 	%r3025, %rs457;
	mul.wide.u32 	%rd738, %r7465, 4;
	add.s64 	%rd739, %rd2, %rd738;
	st.local.u32 	[%rd739+28], %r3025;
	cvt.u32.u16 	%r3026, %rs456;
	add.s64 	%rd740, %rd3, %rd738;
	st.local.u32 	[%rd740+28], %r3026;
	cvt.u32.u16 	%r3027, %rs455;
	add.s64 	%rd741, %rd4, %rd738;
	st.local.u32 	[%rd741+28], %r3027;
	cvt.rn.f64.u16 	%fd1515, %rs457;
	mul.f64 	%fd1516, %fd1515, 0d3FD322D0E5604189;
	cvt.rn.f64.u16 	%fd1517, %rs456;
	fma.rn.f64 	%fd1518, %fd1517, 0d3FE2C8B439581062, %fd1516;
	cvt.rn.f64.u16 	%fd1519, %rs455;
	fma.rn.f64 	%fd1520, %fd1519, 0d3FBD2F1A9FBE76C9, %fd1518;
	cvt.rzi.u32.f64 	%r3028, %fd1520;
	st.local.u8 	[%rd732+7], %r3028;
	add.s32 	%r7429, %r7465, 8;
$L__BB1_123:
	ld.param.u8 	%rs1560, [_Z20render_hybrid_kernelPKhjjjiiiihhPhS1_S1_S1__param_8];
	setp.gt.u16 	%p205, %rs1560, 89;
	setp.lt.u16 	%p206, %rs1560, 50;
	selp.b32 	%r3029, 3, 2, %p206;
	selp.b32 	%r3030, 1, %r3029, %p205;
	sub.s32 	%r3031, 5, %r3030;
	setp.ge.u32 	%p207, %r3031, %r3030;
	setp.gt.u32 	%p208, %r7429, 199;
	or.pred  	%p209, %p207, %p208;
	mov.u32 	%r7465, %r7429;
	@%p209 bra 	$L__BB1_133;
	ld.param.u32 	%r7330, [_Z20render_hybrid_kernelPKhjjjiiiihhPhS1_S1_S1__param_6];
	add.s32 	%r3033, %r204, 6;
	setp.lt.s32 	%p210, %r3033, 0;
	setp.ge.s32 	%p211, %r3033, %r7330;
	or.pred  	%p212, %p210, %p211;
	or.pred  	%p213, %p212, %p5;
	mov.u32 	%r7465, %r7429;
	@%p213 bra 	$L__BB1_133;
	ld.param.u8 	%rs1561, [_Z20render_hybrid_kernelPKhjjjiiiihhPhS1_S1_S1__param_8];
	ld.param.u32 	%r7175, [_Z20render_hybrid_kernelPKhjjjiiiihhPhS1_S1_S1__param_5];
	ld.param.u32 	%r7074, [_Z20render_hybrid_kernelPKhjjjiiiihhPhS1_S1_S1__param_4];
	ld.param.u32 	%r6768, [_Z20render_hybrid_kernelPKhjjjiiiihhPhS1_S1_S1__param_3];
	ld.param.u32 	%r6575, [_Z20render_hybrid_kernelPKhjjjiiiihhPhS1_S1_S1__param_2];
	ld.param.u32 	%r6473, [_Z20render_hybrid_kernelPKhjjjiiiihhPhS1_S1_S1__param_1];
	ld.param.u64 	%rd3678, [_Z20render_hybrid_kernelPKhjjjiiiihhPhS1_S1_S1__param_0];
	sub.s32 	%r3036, 199, %r7429;
	min.u32 	%r3037, %r3036, 7;
	add.s32 	%r301, %r3037, 1;
	mul.lo.s32 	%r3038, %r3033, %r6473;
	shl.b32 	%r3039, %r3038, 1;
	div.u32 	%r3040, %r3039, %r7074;
	setp.gt.u16 	%p214, %rs1561, 89;
	setp.lt.u16 	%p215, %rs1561, 50;
	selp.b32 	%r3041, 3, 2, %p215;
	selp.b32 	%r3042, 1, %r3041, %p214;
	mov.u32 	%r3043, %ctaid.y;
	mov.u32 	%r3044, %ntid.y;
	mov.u32 	%r3045, %tid.y;
	mad.lo.s32 	%r3046, %r3043, %r3044, %r3045;
	sub.s32 	%r3047, %r3046, %r3042;
	mad.lo.s32 	%r3048, %r6575, %r3047, %r6575;
	shl.b32 	%r3049, %r3048, 2;
	div.u32 	%r3050, %r3049, %r7175;
	max.s32 	%r3051, %r3040, 0;
	add.s32 	%r3052, %r6473, -1;
	min.s32 	%r302, %r3051, %r3052;
	max.s32 	%r3053, %r3050, 0;
	add.s32 	%r303, %r6575, -1;
	min.s32 	%r304, %r3053, %r303;
	mul.lo.s32 	%r3054, %r304, %r6768;
	cvt.u64.u32 	%rd743, %r3054;
	shl.b32 	%r3055, %r302, 2;
	cvt.s64.s32 	%rd744, %r3055;
	add.s64 	%rd745, %rd743, %rd744;
	cvta.to.global.u64 	%rd19, %rd3678;
	add.s64 	%rd746, %rd19, %rd745;
	ld.global.u8 	%rs458, [%rd746];
	ld.global.u8 	%rs459, [%rd746+1];
	ld.global.u8 	%rs460, [%rd746+2];
	cvt.u32.u16 	%r3056, %rs460;
	cvt.u64.u32 	%rd747, %r7429;
	mul.wide.u32 	%rd748, %r7429, 4;
	add.s64 	%rd749, %rd2, %rd748;
	st.local.u32 	[%rd749], %r3056;
	cvt.u32.u16 	%r3057, %rs459;
	add.s64 	%rd750, %rd3, %rd748;
	st.local.u32 	[%rd750], %r3057;
	cvt.u32.u16 	%r3058, %rs458;
	add.s64 	%rd751, %rd4, %rd748;
	st.local.u32 	[%rd751], %r3058;
	cvt.rn.f64.u16 	%fd1521, %rs460;
	mul.f64 	%fd1522, %fd1521, 0d3FD322D0E5604189;
	cvt.rn.f64.u16 	%fd1523, %rs459;
	fma.rn.f64 	%fd1524, %fd1523, 0d3FE2C8B439581062, %fd1522;
	cvt.rn.f64.u16 	%fd1525, %rs458;
	fma.rn.f64 	%fd1526, %fd1525, 0d3FBD2F1A9FBE76C9, %fd1524;
	cvt.rzi.u32.f64 	%r3059, %fd1526;
	add.s64 	%rd752, %rd5, %rd747;
	st.local.u8 	[%rd752], %r3059;
	setp.eq.s32 	%p216, %r7429, 199;
	mov.u32 	%r7465, %r2635;
	@%p216 bra 	$L__BB1_133;
	ld.param.u8 	%rs1562, [_Z20render_hybrid_kernelPKhjjjiiiihhPhS1_S1_S1__param_8];
	ld.param.u32 	%r7176, [_Z20render_hybrid_kernelPKhjjjiiiihhPhS1_S1_S1__param_5];
	ld.param.u32 	%r6769, [_Z20render_hybrid_kernelPKhjjjiiiihhPhS1_S1_S1__param_3];
	ld.param.u32 	%r6576, [_Z20render_hybrid_kernelPKhjjjiiiihhPhS1_S1_S1__param_2];
	setp.gt.u16 	%p217, %rs1562, 89;
	setp.lt.u16 	%p218, %rs1562, 50;
	selp.b32 	%r3060, 3, 2, %p218;
	selp.b32 	%r3061, 1, %r3060, %p217;
	sub.s32 	%r3066, %r3046, %r3061;
	mad.lo.s32 	%r3067, %r6576, %r3066, %r6576;
	shl.b32 	%r3068, %r3067, 2;
	add.s32 	%r305, %r3068, %r6576;
	div.u32 	%r3069, %r305, %r7176;
	max.s32 	%r3070, %r3069, 0;
	min.s32 	%r306, %r3070, %r303;
	mul.lo.s32 	%r3071, %r306, %r6769;
	cvt.u64.u32 	%rd753, %r3071;
	add.s64 	%rd755, %rd753, %rd744;
	add.s64 	%rd756, %rd19, %rd755;
	ld.global.u8 	%rs461, [%rd756];
	ld.global.u8 	%rs462, [%rd756+1];
	ld.global.u8 	%rs463, [%rd756+2];
	cvt.u32.u16 	%r3073, %rs463;
	add.s64 	%rd759, %rd2, %rd748;
	st.local.u32 	[%rd759+4], %r3073;
	cvt.u32.u16 	%r3074, %rs462;
	add.s64 	%rd760, %rd3, %rd748;
	st.local.u32 	[%rd760+4], %r3074;
	cvt.u32.u16 	%r3075, %rs461;
	add.s64 	%rd761, %rd4, %rd748;
	st.local.u32 	[%rd761+4], %r3075;
	cvt.rn.f64.u16 	%fd1527, %rs463;
	mul.f64 	%fd1528, %fd1527, 0d3FD322D0E5604189;
	cvt.rn.f64.u16 	%fd1529, %rs462;
	fma.rn.f64 	%fd1530, %fd1529, 0d3FE2C8B439581062, %fd1528;
	cvt.rn.f64.u16 	%fd1531, %rs461;
	fma.rn.f64 	%fd1532, %fd1531, 0d3FBD2F1A9FBE76C9, %fd1530;
	cvt.rzi.u32.f64 	%r3076, %fd1532;
	st.local.u8 	[%rd752+1], %r3076;
	add.s32 	%r7465, %r7429, 2;
	setp.eq.s32 	%p219, %r301, 2;
	@%p219 bra 	$L__BB1_133;
	ld.param.u32 	%r7177, [_Z20render_hybrid_kernelPKhjjjiiiihhPhS1_S1_S1__param_5];
	ld.param.u32 	%r6770, [_Z20render_hybrid_kernelPKhjjjiiiihhPhS1_S1_S1__param_3];
	ld.param.u32 	%r6577, [_Z20render_hybrid_kernelPKhjjjiiiihhPhS1_S1_S1__param_2];
	ld.param.u64 	%rd3679, [_Z20render_hybrid_kernelPKhjjjiiiihhPhS1_S1_S1__param_0];
	add.s32 	%r308, %r305, %r6577;
	div.u32 	%r3077, %r308, %r7177;
	max.s32 	%r3078, %r3077, 0;
	add.s32 	%r309, %r6577, -1;
	min.s32 	%r310, %r3078, %r309;
	mul.lo.s32 	%r3079, %r310, %r6770;
	cvt.u64.u32 	%rd763, %r3079;
	add.s64 	%rd765, %rd763, %rd744;
	cvta.to.global.u64 	%rd20, %rd3679;
	add.s64 	%rd766, %rd20, %rd765;
	ld.global.u8 	%rs464, [%rd766];
	ld.global.u8 	%rs465, [%rd766+1];
	ld.global.u8 	%rs466, [%rd766+2];
	cvt.u32.u16 	%r3081, %rs466;
	cvt.u64.u32 	%rd767, %r7429;
	mul.wide.u32 	%rd768, %r7429, 4;
	add.s64 	%rd769, %rd2, %rd768;
	st.local.u32 	[%rd769+8], %r3081;
	cvt.u32.u16 	%r3082, %rs465;
	add.s64 	%rd770, %rd3, %rd768;
	st.local.u32 	[%rd770+8], %r3082;
	cvt.u32.u16 	%r3083, %rs464;
	add.s64 	%rd771, %rd4, %rd768;
	st.local.u32 	[%rd771+8], %r3083;
	cvt.rn.f64.u16 	%fd1533, %rs466;
	mul.f64 	%fd1534, %fd1533, 0d3FD322D0E5604189;
	cvt.rn.f64.u16 	%fd1535, %rs465;
	fma.rn.f64 	%fd1536, %fd1535, 0d3FE2C8B439581062, %fd1534;
	cvt.rn.f64.u16 	%fd1537, %rs464;
	fma.rn.f64 	%fd1538, %fd1537, 0d3FBD2F1A9FBE76C9, %fd1536;
	cvt.rzi.u32.f64 	%r3084, %fd1538;
	add.s64 	%rd772, %rd5, %rd767;
	st.local.u8 	[%rd772+2], %r3084;
	add.s32 	%r7465, %r7429, 3;
	setp.eq.s32 	%p220, %r301, 3;
	@%p220 bra 	$L__BB1_133;
	ld.param.u32 	%r7075, [_Z20render_hybrid_kernelPKhjjjiiiihhPhS1_S1_S1__param_4];
	ld.param.u32 	%r6771, [_Z20render_hybrid_kernelPKhjjjiiiihhPhS1_S1_S1__param_3];
	ld.param.u32 	%r6474, [_Z20render_hybrid_kernelPKhjjjiiiihhPhS1_S1_S1__param_1];
	add.s32 	%r3085, %r204, 6;
	mul.lo.s32 	%r3086, %r3085, %r6474;
	shl.b32 	%r3087, %r3086, 1;
	add.s32 	%r3088, %r3087, %r6474;
	div.u32 	%r3089, %r3088, %r7075;
	max.s32 	%r3090, %r3089, 0;
	add.s32 	%r3091, %r6474, -1;
	min.s32 	%r312, %r3090, %r3091;
	shl.b32 	%r3092, %r312, 2;
	cvt.s64.s32 	%rd773, %r3092;
	mul.lo.s32 	%r3093, %r304, %r6771;
	cvt.u64.u32 	%rd774, %r3093;
	add.s64 	%rd775, %rd774, %rd773;
	add.s64 	%rd776, %rd20, %rd775;
	ld.global.u8 	%rs467, [%rd776];
	ld.global.u8 	%rs468, [%rd776+1];
	ld.global.u8 	%rs469, [%rd776+2];
	cvt.u32.u16 	%r3094, %rs469;
	mul.wide.u32 	%rd778, %r7429, 4;
	add.s64 	%rd779, %rd2, %rd778;
	st.local.u32 	[%rd779+12], %r3094;
	cvt.u32.u16 	%r3095, %rs468;
	add.s64 	%rd780, %rd3, %rd778;
	st.local.u32 	[%rd780+12], %r3095;
	cvt.u32.u16 	%r3096, %rs467;
	add.s64 	%rd781, %rd4, %rd778;
	st.local.u32 	[%rd781+12], %r3096;
	cvt.rn.f64.u16 	%fd1539, %rs469;
	mul.f64 	%fd1540, %fd1539, 0d3FD322D0E5604189;
	cvt.rn.f64.u16 	%fd1541, %rs468;
	fma.rn.f64 	%fd1542, %fd1541, 0d3FE2C8B439581062, %fd1540;
	cvt.rn.f64.u16 	%fd1543, %rs467;
	fma.rn.f64 	%fd1544, %fd1543, 0d3FBD2F1A9FBE76C9, %fd1542;
	cvt.rzi.u32.f64 	%r3097, %fd1544;
	st.local.u8 	[%rd772+3], %r3097;
	add.s32 	%r7465, %r7429, 4;
	setp.eq.s32 	%p221, %r301, 4;
	@%p221 bra 	$L__BB1_133;
	ld.param.u32 	%r6772, [_Z20render_hybrid_kernelPKhjjjiiiihhPhS1_S1_S1__param_3];
	mul.lo.s32 	%r3099, %r306, %r6772;
	cvt.u64.u32 	%rd784, %r3099;
	add.s64 	%rd785, %rd784, %rd773;
	add.s64 	%rd786, %rd20, %rd785;
	ld.global.u8 	%rs470, [%rd786];
	ld.global.u8 	%rs471, [%rd786+1];
	ld.global.u8 	%rs472, [%rd786+2];
	cvt.u32.u16 	%r3100, %rs472;
	cvt.u64.u32 	%rd787, %r7429;
	add.s64 	%rd789, %rd2, %rd778;
	st.local.u32 	[%rd789+16], %r3100;
	cvt.u32.u16 	%r3101, %rs471;
	add.s64 	%rd790, %rd3, %rd778;
	st.local.u32 	[%rd790+16], %r3101;
	cvt.u32.u16 	%r3102, %rs470;
	add.s64 	%rd791, %rd4, %rd778;
	st.local.u32 	[%rd791+16], %r3102;
	cvt.rn.f64.u16 	%fd1545, %rs472;
	mul.f64 	%fd1546, %fd1545, 0d3FD322D0E5604189;
	cvt.rn.f64.u16 	%fd1547, %rs471;
	fma.rn.f64 	%fd1548, %fd1547, 0d3FE2C8B439581062, %fd1546;
	cvt.rn.f64.u16 	%fd1549, %rs470;
	fma.rn.f64 	%fd1550, %fd1549, 0d3FBD2F1A9FBE76C9, %fd1548;
	cvt.rzi.u32.f64 	%r3103, %fd1550;
	add.s64 	%rd792, %rd5, %rd787;
	st.local.u8 	[%rd792+4], %r3103;
	add.s32 	%r7465, %r7429, 5;
	setp.eq.s32 	%p222, %r301, 5;
	@%p222 bra 	$L__BB1_133;
	ld.param.u32 	%r6773, [_Z20render_hybrid_kernelPKhjjjiiiihhPhS1_S1_S1__param_3];
	mul.lo.s32 	%r3105, %r310, %r6773;
	cvt.u64.u32 	%rd794, %r3105;
	add.s64 	%rd795, %rd794, %rd773;
	add.s64 	%rd796, %rd20, %rd795;
	ld.global.u8 	%rs473, [%rd796];
	ld.global.u8 	%rs474, [%rd796+1];
	ld.global.u8 	%rs475, [%rd796+2];
	cvt.u32.u16 	%r3106, %rs475;
	mul.wide.u32 	%rd798, %r7429, 4;
	add.s64 	%rd799, %rd2, %rd798;
	st.local.u32 	[%rd799+20], %r3106;
	cvt.u32.u16 	%r3107, %rs474;
	add.s64 	%rd800, %rd3, %rd798;
	st.local.u32 	[%rd800+20], %r3107;
	cvt.u32.u16 	%r3108, %rs473;
	add.s64 	%rd801, %rd4, %rd798;
	st.local.u32 	[%rd801+20], %r3108;
	cvt.rn.f64.u16 	%fd1551, %rs475;
	mul.f64 	%fd1552, %fd1551, 0d3FD322D0E5604189;
	cvt.rn.f64.u16 	%fd1553, %rs474;
	fma.rn.f64 	%fd1554, %fd1553, 0d3FE2C8B439581062, %fd1552;
	cvt.rn.f64.u16 	%fd1555, %rs473;
	fma.rn.f64 	%fd1556, %fd1555, 0d3FBD2F1A9FBE76C9, %fd1554;
	cvt.rzi.u32.f64 	%r3109, %fd1556;
	st.local.u8 	[%rd792+5], %r3109;
	add.s32 	%r7465, %r7429, 6;
	setp.eq.s32 	%p223, %r301, 6;
	@%p223 bra 	$L__BB1_133;
	ld.param.u32 	%r7178, [_Z20render_hybrid_kernelPKhjjjiiiihhPhS1_S1_S1__param_5];
	ld.param.u32 	%r6774, [_Z20render_hybrid_kernelPKhjjjiiiihhPhS1_S1_S1__param_3];
	ld.param.u32 	%r6578, [_Z20render_hybrid_kernelPKhjjjiiiihhPhS1_S1_S1__param_2];
	add.s32 	%r3110, %r308, %r6578;
	div.u32 	%r3111, %r3110, %r7178;
	max.s32 	%r3112, %r3111, 0;
	min.s32 	%r316, %r3112, %r309;
	mul.lo.s32 	%r3113, %r316, %r6774;
	cvt.u64.u32 	%rd803, %r3113;
	cvt.s64.s32 	%rd804, %r3055;
	add.s64 	%rd805, %rd803, %rd804;
	add.s64 	%rd806, %rd20, %rd805;
	ld.global.u8 	%rs476, [%rd806];
	ld.global.u8 	%rs477, [%rd806+1];
	ld.global.u8 	%rs478, [%rd806+2];
	cvt.u32.u16 	%r3115, %rs478;
	cvt.u64.u32 	%rd807, %r7429;
	st.local.u32 	[%rd799+24], %r3115;
	cvt.u32.u16 	%r3116, %rs477;
	st.local.u32 	[%rd800+24], %r3116;
	cvt.u32.u16 	%r3117, %rs476;
	add.s64 	%rd811, %rd4, %rd798;
	st.local.u32 	[%rd811+24], %r3117;
	cvt.rn.f64.u16 	%fd1557, %rs478;
	mul.f64 	%fd1558, %fd1557, 0d3FD322D0E5604189;
	cvt.rn.f64.u16 	%fd1559, %rs477;
	fma.rn.f64 	%fd1560, %fd1559, 0d3FE2C8B439581062, %fd1558;
	cvt.rn.f64.u16 	%fd1561, %rs476;
	fma.rn.f64 	%fd1562, %fd1561, 0d3FBD2F1A9FBE76C9, %fd1560;
	cvt.rzi.u32.f64 	%r3118, %fd1562;
	add.s64 	%rd812, %rd5, %rd807;
	st.local.u8 	[%rd812+6], %r3118;
	add.s32 	%r7465, %r7429, 7;
	setp.eq.s32 	%p224, %r301, 7;
	@%p224 bra 	$L__BB1_133;
	ld.param.u32 	%r6775, [_Z20render_hybrid_kernelPKhjjjiiiihhPhS1_S1_S1__param_3];
	cvt.s64.s32 	%rd813, %r3092;
	mul.lo.s32 	%r3120, %r316, %r6775;
	cvt.u64.u32 	%rd814, %r3120;
	add.s64 	%rd815, %rd814, %rd813;
	add.s64 	%rd816, %rd20, %rd815;
	ld.global.u8 	%rs479, [%rd816];
	ld.global.u8 	%rs480, [%rd816+1];
	ld.global.u8 	%rs481, [%rd816+2];
	cvt.u32.u16 	%r3121, %rs481;
	mul.wide.u32 	%rd818, %r7429, 4;
	add.s64 	%rd819, %rd2, %rd818;
	st.local.u32 	[%rd819+28], %r3121;
	cvt.u32.u16 	%r3122, %rs480;
	add.s64 	%rd820, %rd3, %rd818;
	st.local.u32 	[%rd820+28], %r3122;
	cvt.u32.u16 	%r3123, %rs479;
	add.s64 	%rd821, %rd4, %rd818;
	st.local.u32 	[%rd821+28], %r3123;
	cvt.rn.f64.u16 	%fd1563, %rs481;
	mul.f64 	%fd1564, %fd1563, 0d3FD322D0E5604189;
	cvt.rn.f64.u16 	%fd1565, %rs480;
	fma.rn.f64 	%fd1566, %fd1565, 0d3FE2C8B439581062, %fd1564;
	cvt.rn.f64.u16 	%fd1567, %rs479;
	fma.rn.f64 	%fd1568, %fd1567, 0d3FBD2F1A9FBE76C9, %fd1566;
	cvt.rzi.u32.f64 	%r3124, %fd1568;
	st.local.u8 	[%rd812+7], %r3124;
	add.s32 	%r7465, %r7429, 8;
$L__BB1_133:
	setp.gt.u32 	%p225, %r7465, 199;
	@%p225 bra 	$L__BB1_483;
	ld.param.u8 	%rs1563, [_Z20render_hybrid_kernelPKhjjjiiiihhPhS1_S1_S1__param_8];
	setp.gt.u16 	%p226, %rs1563, 89;
	setp.lt.u16 	%p227, %rs1563, 50;
	selp.b32 	%r3125, 3, 2, %p227;
	selp.b32 	%r3126, 1, %r3125, %p226;
	mov.u32 	%r3127, %ctaid.y;
	mov.u32 	%r3128, %ntid.y;
	mov.u32 	%r3129, %tid.y;
	mad.lo.s32 	%r3130, %r3127, %r3128, %r3129;
	sub.s32 	%r3131, %r3130, %r3126;
	add.s32 	%r3132, %r3131, 1;
	add.s32 	%r3133, %r3131, 2;
	setp.lt.s32 	%p228, %r3132, -1;
	setp.ge.s32 	%p229, %r3133, %r1730;
	or.pred  	%p6, %p228, %p229;
	or.pred  	%p231, %p2, %p6;
	mov.u32 	%r7431, %r7465;
	@%p231 bra 	$L__BB1_143;
	ld.param.u8 	%rs1564, [_Z20render_hybrid_kernelPKhjjjiiiihhPhS1_S1_S1__param_8];
	ld.param.u32 	%r7179, [_Z20render_hybrid_kernelPKhjjjiiiihhPhS1_S1_S1__param_5];
	ld.param.u32 	%r7076, [_Z20render_hybrid_kernelPKhjjjiiiihhPhS1_S1_S1__param_4];
	ld.param.u32 	%r6776, [_Z20render_hybrid_kernelPKhjjjiiiihhPhS1_S1_S1__param_3];
	ld.param.u32 	%r6579, [_Z20render_hybrid_kernelPKhjjjiiiihhPhS1_S1_S1__param_2];
	ld.param.u32 	%r6475, [_Z20render_hybrid_kernelPKhjjjiiiihhPhS1_S1_S1__param_1];
	ld.param.u64 	%rd3680, [_Z20render_hybrid_kernelPKhjjjiiiihhPhS1_S1_S1__param_0];
	sub.s32 	%r3135, 199, %r7465;
	min.u32 	%r3136, %r3135, 7;
	add.s32 	%r320, %r3136, 1;
	mul.lo.s32 	%r3137, %r204, %r6475;
	shl.b32 	%r3138, %r3137, 1;
	div.u32 	%r3139, %r3138, %r7076;
	setp.gt.u16 	%p232, %rs1564, 89;
	setp.lt.u16 	%p233, %rs1564, 50;
	selp.b32 	%r3140, 3, 2, %p233;
	selp.b32 	%r3141, 1, %r3140, %p232;
	sub.s32 	%r3146, %r3130, %r3141;
	mad.lo.s32 	%r3147, %r6579, %r3146, %r6579;
	add.s32 	%r3148, %r3147, %r6579;
	shl.b32 	%r321, %r3148, 2;
	div.u32 	%r3149, %r321, %r7179;
	max.s32 	%r3150, %r3139, 0;
	add.s32 	%r3151, %r6475, -1;
	min.s32 	%r322, %r3150, %r3151;
	max.s32 	%r3152, %r3149, 0;
	add.s32 	%r3153, %r6579, -1;
	min.s32 	%r323, %r3152, %r3153;
	mul.lo.s32 	%r3154, %r323, %r6776;
	cvt.u64.u32 	%rd823, %r3154;
	shl.b32 	%r3155, %r322, 2;
	cvt.s64.s32 	%rd824, %r3155;
	add.s64 	%rd825, %rd823, %rd824;
	cvta.to.global.u64 	%rd21, %rd3680;
	add.s64 	%rd826, %rd21, %rd825;
	ld.global.u8 	%rs482, [%rd826];
	ld.global.u8 	%rs483, [%rd826+1];
	ld.global.u8 	%rs484, [%rd826+2];
	cvt.u32.u16 	%r3156, %rs484;
	cvt.u64.u32 	%rd827, %r7465;
	mul.wide.u32 	%rd828, %r7465, 4;
	add.s64 	%rd829, %rd2, %rd828;
	st.local.u32 	[%rd829], %r3156;
	cvt.u32.u16 	%r3157, %rs483;
	add.s64 	%rd830, %rd3, %rd828;
	st.local.u32 	[%rd830], %r3157;
	cvt.u32.u16 	%r3158, %rs482;
	add.s64 	%rd831, %rd4, %rd828;
	st.local.u32 	[%rd831], %r3158;
	cvt.rn.f64.u16 	%fd1569, %rs484;
	mul.f64 	%fd1570, %fd1569, 0d3FD322D0E5604189;
	cvt.rn.f64.u16 	%fd1571, %rs483;
	fma.rn.f64 	%fd1572, %fd1571, 0d3FE2C8B439581062, %fd1570;
	cvt.rn.f64.u16 	%fd1573, %rs482;
	fma.rn.f64 	%fd1574, %fd1573, 0d3FBD2F1A9FBE76C9, %fd1572;
	cvt.rzi.u32.f64 	%r3159, %fd1574;
	add.s64 	%rd832, %rd5, %rd827;
	st.local.u8 	[%rd832], %r3159;
	setp.eq.s32 	%p234, %r7465, 199;
	mov.b32 	%r7431, 200;
	@%p234 bra 	$L__BB1_143;
	ld.param.u32 	%r7180, [_Z20render_hybrid_kernelPKhjjjiiiihhPhS1_S1_S1__param_5];
	ld.param.u32 	%r6777, [_Z20render_hybrid_kernelPKhjjjiiiihhPhS1_S1_S1__param_3];
	ld.param.u32 	%r6580, [_Z20render_hybrid_kernelPKhjjjiiiihhPhS1_S1_S1__param_2];
	add.s32 	%r324, %r321, %r6580;
	div.u32 	%r3160, %r324, %r7180;
	max.s32 	%r3161, %r3160, 0;
	add.s32 	%r3162, %r6580, -1;
	min.s32 	%r325, %r3161, %r3162;
	mul.lo.s32 	%r3163, %r325, %r6777;
	cvt.u64.u32 	%rd833, %r3163;
	add.s64 	%rd835, %rd833, %rd824;
	add.s64 	%rd836, %rd21, %rd835;
	ld.global.u8 	%rs485, [%rd836];
	ld.global.u8 	%rs486, [%rd836+1];
	ld.global.u8 	%rs487, [%rd836+2];
	cvt.u32.u16 	%r3165, %rs487;
	st.local.u32 	[%rd829+4], %r3165;
	cvt.u32.u16 	%r3166, %rs486;
	add.s64 	%rd840, %rd3, %rd828;
	st.local.u32 	[%rd840+4], %r3166;
	cvt.u32.u16 	%r3167, %rs485;
	add.s64 	%rd841, %rd4, %rd828;
	st.local.u32 	[%rd841+4], %r3167;
	cvt.rn.f64.u16 	%fd1575, %rs487;
	mul.f64 	%fd1576, %fd1575, 0d3FD322D0E5604189;
	cvt.rn.f64.u16 	%fd1577, %rs486;
	fma.rn.f64 	%fd1578, %fd1577, 0d3FE2C8B439581062, %fd1576;
	cvt.rn.f64.u16 	%fd1579, %rs485;
	fma.rn.f64 	%fd1580, %fd1579, 0d3FBD2F1A9FBE76C9, %fd1578;
	cvt.rzi.u32.f64 	%r3168, %fd1580;
	st.local.u8 	[%rd832+1], %r3168;
	add.s32 	%r7431, %r7465, 2;
	setp.eq.s32 	%p235, %r320, 2;
	@%p235 bra 	$L__BB1_143;
	ld.param.u32 	%r7181, [_Z20render_hybrid_kernelPKhjjjiiiihhPhS1_S1_S1__param_5];
	ld.param.u32 	%r6778, [_Z20render_hybrid_kernelPKhjjjiiiihhPhS1_S1_S1__param_3];
	ld.param.u32 	%r6581, [_Z20render_hybrid_kernelPKhjjjiiiihhPhS1_S1_S1__param_2];
	ld.param.u64 	%rd3681, [_Z20render_hybrid_kernelPKhjjjiiiihhPhS1_S1_S1__param_0];
	add.s32 	%r327, %r324, %r6581;
	div.u32 	%r3169, %r327, %r7181;
	max.s32 	%r3170, %r3169, 0;
	add.s32 	%r328, %r6581, -1;
	min.s32 	%r329, %r3170, %r328;
	mul.lo.s32 	%r3171, %r329, %r6778;
	cvt.u64.u32 	%rd843, %r3171;
	cvt.s64.s32 	%rd844, %r3155;
	add.s64 	%rd845, %rd843, %rd844;
	cvta.to.global.u64 	%rd22, %rd3681;
	add.s64 	%rd846, %rd22, %rd845;
	ld.global.u8 	%rs488, [%rd846];
	ld.global.u8 	%rs489, [%rd846+1];
	ld.global.u8 	%rs490, [%rd846+2];
	cvt.u32.u16 	%r3173, %rs490;
	cvt.u64.u32 	%rd847, %r7465;
	mul.wide.u32 	%rd848, %r7465, 4;
	add.s64 	%rd849, %rd2, %rd848;
	st.local.u32 	[%rd849+8], %r3173;
	cvt.u32.u16 	%r3174, %rs489;
	add.s64 	%rd850, %rd3, %rd848;
	st.local.u32 	[%rd850+8], %r3174;
	cvt.u32.u16 	%r3175, %rs488;
	add.s64 	%rd851, %rd4, %rd848;
	st.local.u32 	[%rd851+8], %r3175;
	cvt.rn.f64.u16 	%fd1581, %rs490;
	mul.f64 	%fd1582, %fd1581, 0d3FD322D0E5604189;
	cvt.rn.f64.u16 	%fd1583, %rs489;
	fma.rn.f64 	%fd1584, %fd1583, 0d3FE2C8B439581062, %fd1582;
	cvt.rn.f64.u16 	%fd1585, %rs488;
	fma.rn.f64 	%fd1586, %fd1585, 0d3FBD2F1A9FBE76C9, %fd1584;
	cvt.rzi.u32.f64 	%r3176, %fd1586;
	add.s64 	%rd852, %rd5, %rd847;
	st.local.u8 	[%rd852+2], %r3176;
	add.s32 	%r7431, %r7465, 3;
	setp.eq.s32 	%p236, %r320, 3;
	@%p236 bra 	$L__BB1_143;
	ld.param.u32 	%r7077, [_Z20render_hybrid_kernelPKhjjjiiiihhPhS1_S1_S1__param_4];
	ld.param.u32 	%r6779, [_Z20render_hybrid_kernelPKhjjjiiiihhPhS1_S1_S1__param_3];
	ld.param.u32 	%r6476, [_Z20render_hybrid_kernelPKhjjjiiiihhPhS1_S1_S1__param_1];
	mul.lo.s32 	%r3177, %r204, %r6476;
	shl.b32 	%r3178, %r3177, 1;
	add.s32 	%r3179, %r3178, %r6476;
	div.u32 	%r3180, %r3179, %r7077;
	max.s32 	%r3181, %r3180, 0;
	add.s32 	%r3182, %r6476, -1;
	min.s32 	%r331, %r3181, %r3182;
	shl.b32 	%r3183, %r331, 2;
	cvt.s64.s32 	%rd853, %r3183;
	mul.lo.s32 	%r3184, %r323, %r6779;
	cvt.u64.u32 	%rd854, %r3184;
	add.s64 	%rd855, %rd854, %rd853;
	add.s64 	%rd856, %rd22, %rd855;
	ld.global.u8 	%rs491, [%rd856];
	ld.global.u8 	%rs492, [%rd856+1];
	ld.global.u8 	%rs493, [%rd856+2];
	cvt.u32.u16 	%r3185, %rs493;
	mul.wide.u32 	%rd858, %r7465, 4;
	add.s64 	%rd859, %rd2, %rd858;
	st.local.u32 	[%rd859+12], %r3185;
	cvt.u32.u16 	%r3186, %rs492;
	add.s64 	%rd860, %rd3, %rd858;
	st.local.u32 	[%rd860+12], %r3186;
	cvt.u32.u16 	%r3187, %rs491;
	add.s64 	%rd861, %rd4, %rd858;
	st.local.u32 	[%rd861+12], %r3187;
	cvt.rn.f64.u16 	%fd1587, %rs493;
	mul.f64 	%fd1588, %fd1587, 0d3FD322D0E5604189;
	cvt.rn.f64.u16 	%fd1589, %rs492;
	fma.rn.f64 	%fd1590, %fd1589, 0d3FE2C8B439581062, %fd1588;
	cvt.rn.f64.u16 	%fd1591, %rs491;
	fma.rn.f64 	%fd1592, %fd1591, 0d3FBD2F1A9FBE76C9, %fd1590;
	cvt.rzi.u32.f64 	%r3188, %fd1592;
	st.local.u8 	[%rd852+3], %r3188;
	add.s32 	%r7431, %r7465, 4;
	setp.eq.s32 	%p237, %r320, 4;
	@%p237 bra 	$L__BB1_143;
	ld.param.u32 	%r6780, [_Z20render_hybrid_kernelPKhjjjiiiihhPhS1_S1_S1__param_3];
	mul.lo.s32 	%r3190, %r325, %r6780;
	cvt.u64.u32 	%rd864, %r3190;
	add.s64 	%rd865, %rd864, %rd853;
	add.s64 	%rd866, %rd22, %rd865;
	ld.global.u8 	%rs494, [%rd866];
	ld.global.u8 	%rs495, [%rd866+1];
	ld.global.u8 	%rs496, [%rd866+2];
	cvt.u32.u16 	%r3191, %rs496;
	cvt.u64.u32 	%rd867, %r7465;
	add.s64 	%rd869, %rd2, %rd858;
	st.local.u32 	[%rd869+16], %r3191;
	cvt.u32.u16 	%r3192, %rs495;
	add.s64 	%rd870, %rd3, %rd858;
	st.local.u32 	[%rd870+16], %r3192;
	cvt.u32.u16 	%r3193, %rs494;
	add.s64 	%rd871, %rd4, %rd858;
	st.local.u32 	[%rd871+16], %r3193;
	cvt.rn.f64.u16 	%fd1593, %rs496;
	mul.f64 	%fd1594, %fd1593, 0d3FD322D0E5604189;
	cvt.rn.f64.u16 	%fd1595, %rs495;
	fma.rn.f64 	%fd1596, %fd1595, 0d3FE2C8B439581062, %fd1594;
	cvt.rn.f64.u16 	%fd1597, %rs494;
	fma.rn.f64 	%fd1598, %fd1597, 0d3FBD2F1A9FBE76C9, %fd1596;
	cvt.rzi.u32.f64 	%r3194, %fd1598;
	add.s64 	%rd872, %rd5, %rd867;
	st.local.u8 	[%rd872+4], %r3194;
	add.s32 	%r7431, %r7465, 5;
	setp.eq.s32 	%p238, %r320, 5;
	@%p238 bra 	$L__BB1_143;
	ld.param.u32 	%r6781, [_Z20render_hybrid_kernelPKhjjjiiiihhPhS1_S1_S1__param_3];
	mul.lo.s32 	%r3196, %r329, %r6781;
	cvt.u64.u32 	%rd874, %r3196;
	add.s64 	%rd875, %rd874, %rd853;
	add.s64 	%rd876, %rd22, %rd875;
	ld.global.u8 	%rs497, [%rd876];
	ld.global.u8 	%rs498, [%rd876+1];
	ld.global.u8 	%rs499, [%rd876+2];
	cvt.u32.u16 	%r3197, %rs499;
	mul.wide.u32 	%rd878, %r7465, 4;
	add.s64 	%rd879, %rd2, %rd878;
	st.local.u32 	[%rd879+20], %r3197;
	cvt.u32.u16 	%r3198, %rs498;
	add.s64 	%rd880, %rd3, %rd878;
	st.local.u32 	[%rd880+20], %r3198;
	cvt.u32.u16 	%r3199, %rs497;
	add.s64 	%rd881, %rd4, %rd878;
	st.local.u32 	[%rd881+20], %r3199;
	cvt.rn.f64.u16 	%fd1599, %rs499;
	mul.f64 	%fd1600, %fd1599, 0d3FD322D0E5604189;
	cvt.rn.f64.u16 	%fd1601, %rs498;
	fma.rn.f64 	%fd1602, %fd1601, 0d3FE2C8B439581062, %fd1600;
	cvt.rn.f64.u16 	%fd1603, %rs497;
	fma.rn.f64 	%fd1604, %fd1603, 0d3FBD2F1A9FBE76C9, %fd1602;
	cvt.rzi.u32.f64 	%r3200, %fd1604;
	st.local.u8 	[%rd872+5], %r3200;
	add.s32 	%r7431, %r7465, 6;
	setp.eq.s32 	%p239, %r320, 6;
	@%p239 bra 	$L__BB1_143;
	ld.param.u32 	%r7182, [_Z20render_hybrid_kernelPKhjjjiiiihhPhS1_S1_S1__param_5];
	ld.param.u32 	%r6782, [_Z20render_hybrid_kernelPKhjjjiiiihhPhS1_S1_S1__param_3];
	ld.param.u32 	%r6582, [_Z20render_hybrid_kernelPKhjjjiiiihhPhS1_S1_S1__param_2];
	add.s32 	%r3201, %r327, %r6582;
	div.u32 	%r3202, %r3201, %r7182;
	max.s32 	%r3203, %r3202, 0;
	min.s32 	%r335, %r3203, %r328;
	mul.lo.s32 	%r3204, %r335, %r6782;
	cvt.u64.u32 	%rd883, %r3204;
	cvt.s64.s32 	%rd884, %r3155;
	add.s64 	%rd885, %rd883, %rd884;
	add.s64 	%rd886, %rd22, %rd885;
	ld.global.u8 	%rs500, [%rd886];
	ld.global.u8 	%rs501, [%rd886+1];
	ld.global.u8 	%rs502, [%rd886+2];
	cvt.u32.u16 	%r3206, %rs502;
	cvt.u64.u32 	%rd887, %r7465;
	st.local.u32 	[%rd879+24], %r3206;
	cvt.u32.u16 	%r3207, %rs501;
	st.local.u32 	[%rd880+24], %r3207;
	cvt.u32.u16 	%r3208, %rs500;
	add.s64 	%rd891, %rd4, %rd878;
	st.local.u32 	[%rd891+24], %r3208;
	cvt.rn.f64.u16 	%fd1605, %rs502;
	mul.f64 	%fd1606, %fd1605, 0d3FD322D0E5604189;
	cvt.rn.f64.u16 	%fd1607, %rs501;
	fma.rn.f64 	%fd1608, %fd1607, 0d3FE2C8B439581062, %fd1606;
	cvt.rn.f64.u16 	%fd1609, %rs500;
	fma.rn.f64 	%fd1610, %fd1609, 0d3FBD2F1A9FBE76C9, %fd1608;
	cvt.rzi.u32.f64 	%r3209, %fd1610;
	add.s64 	%rd892, %rd5, %rd887;
	st.local.u8 	[%rd892+6], %r3209;
	add.s32 	%r7431, %r7465, 7;
	setp.eq.s32 	%p240, %r320, 7;
	@%p240 bra 	$L__BB1_143;
	ld.param.u32 	%r6783, [_Z20render_hybrid_kernelPKhjjjiiiihhPhS1_S1_S1__param_3];
	cvt.s64.s32 	%rd893, %r3183;
	mul.lo.s32 	%r3211, %r335, %r6783;
	cvt.u64.u32 	%rd894, %r3211;
	add.s64 	%rd895, %rd894, %rd893;
	add.s64 	%rd896, %rd22, %rd895;
	ld.global.u8 	%rs503, [%rd896];
	ld.global.u8 	%rs504, [%rd896+1];
	ld.global.u8 	%rs505, [%rd896+2];
	cvt.u32.u16 	%r3212, %rs505;
	mul.wide.u32 	%rd898, %r7465, 4;
	add.s64 	%rd899, %rd2, %rd898;
	st.local.u32 	[%rd899+28], %r3212;
	cvt.u32.u16 	%r3213, %rs504;
	add.s64 	%rd900, %rd3, %rd898;
	st.local.u32 	[%rd900+28], %r3213;
	cvt.u32.u16 	%r3214, %rs503;
	add.s64 	%rd901, %rd4, %rd898;
	st.local.u32 	[%rd901+28], %r3214;
	cvt.rn.f64.u16 	%fd1611, %rs505;
	mul.f64 	%fd1612, %fd1611, 0d3FD322D0E5604189;
	cvt.rn.f64.u16 	%fd1613, %rs504;
	fma.rn.f64 	%fd1614, %fd1613, 0d3FE2C8B439581062, %fd1612;
	cvt.rn.f64.u16 	%fd1615, %rs503;
	fma.rn.f64 	%fd1616, %fd1615, 0d3FBD2F1A9FBE76C9, %fd1614;
	cvt.rzi.u32.f64 	%r3215, %fd1616;
	st.local.u8 	[%rd892+7], %r3215;
	add.s32 	%r7431, %r7465, 8;
$L__BB1_143:
	setp.gt.u32 	%p241, %r7431, 199;
	mov.u32 	%r7465, %r7431;
	@%p241 bra 	$L__BB1_203;
	or.pred  	%p242, %p3, %p6;
	mov.u32 	%r7465, %r7431;
	@%p242 bra 	$L__BB1_153;
	ld.param.u8 	%rs1565, [_Z20render_hybrid_kernelPKhjjjiiiihhPhS1_S1_S1__param_8];
	ld.param.u32 	%r7183, [_Z20render_hybrid_kernelPKhjjjiiiihhPhS1_S1_S1__param_5];
	ld.param.u32 	%r7078, [_Z20render_hybrid_kernelPKhjjjiiiihhPhS1_S1_S1__param_4];
	ld.param.u32 	%r6784, [_Z20render_hybrid_kernelPKhjjjiiiihhPhS1_S1_S1__param_3];
	ld.param.u32 	%r6583, [_Z20render_hybrid_kernelPKhjjjiiiihhPhS1_S1_S1__param_2];
	ld.param.u32 	%r6477, [_Z20render_hybrid_kernelPKhjjjiiiihhPhS1_S1_S1__param_1];
	ld.param.u64 	%rd3682, [_Z20render_hybrid_kernelPKhjjjiiiihhPhS1_S1_S1__param_0];
	sub.s32 	%r3217, 199, %r7431;
	min.u32 	%r3218, %r3217, 7;
	add.s32 	%r339, %r3218, 1;
	mul.lo.s32 	%r3219, %r206, %r6477;
	shl.b32 	%r3220, %r3219, 1;
	div.u32 	%r3221, %r3220, %r7078;
	setp.gt.u16 	%p243, %rs1565, 89;
	setp.lt.u16 	%p244, %rs1565, 50;
	selp.b32 	%r3222, 3, 2, %p244;
	selp.b32 	%r3223, 1, %r3222, %p243;
	mov.u32 	%r3224, %ctaid.y;
	mov.u32 	%r3225, %ntid.y;
	mov.u32 	%r3226, %tid.y;
	mad.lo.s32 	%r3227, %r3224, %r3225, %r3226;
	sub.s32 	%r3228, %r3227, %r3223;
	mad.lo.s32 	%r3229, %r6583, %r3228, %r6583;
	add.s32 	%r3230, %r3229, %r6583;
	shl.b32 	%r340, %r3230, 2;
	div.u32 	%r3231, %r340, %r7183;
	max.s32 	%r3232, %r3221, 0;
	add.s32 	%r3233, %r6477, -1;
	min.s32 	%r341, %r3232, %r3233;
	max.s32 	%r3234, %r3231, 0;
	add.s32 	%r3235, %r6583, -1;
	min.s32 	%r342, %r3234, %r3235;
	mul.lo.s32 	%r3236, %r342, %r6784;
	cvt.u64.u32 	%rd903, %r3236;
	shl.b32 	%r3237, %r341, 2;
	cvt.s64.s32 	%rd904, %r3237;
	add.s64 	%rd905, %rd903, %rd904;
	cvta.to.global.u64 	%rd23, %rd3682;
	add.s64 	%rd906, %rd23, %rd905;
	ld.global.u8 	%rs506, [%rd906];
	ld.global.u8 	%rs507, [%rd906+1];
	ld.global.u8 	%rs508, [%rd906+2];
	cvt.u32.u16 	%r3238, %rs508;
	cvt.u64.u32 	%rd907, %r7431;
	mul.wide.u32 	%rd908, %r7431, 4;
	add.s64 	%rd909, %rd2, %rd908;
	st.local.u32 	[%rd909], %r3238;
	cvt.u32.u16 	%r3239, %rs507;
	add.s64 	%rd910, %rd3, %rd908;
	st.local.u32 	[%rd910], %r3239;
	cvt.u32.u16 	%r3240, %rs506;
	add.s64 	%rd911, %rd4, %rd908;
	st.local.u32 	[%rd911], %r3240;
	cvt.rn.f64.u16 	%fd1617, %rs508;
	mul.f64 	%fd1618, %fd1617, 0d3FD322D0E5604189;
	cvt.rn.f64.u16 	%fd1619, %rs507;
	fma.rn.f64 	%fd1620, %fd1619, 0d3FE2C8B439581062, %fd1618;
	cvt.rn.f64.u16 	%fd1621, %rs506;
	fma.rn.f64 	%fd1622, %fd1621, 0d3FBD2F1A9FBE76C9, %fd1620;
	cvt.rzi.u32.f64 	%r3241, %fd1622;
	add.s64 	%rd912, %rd5, %rd907;
	st.local.u8 	[%rd912], %r3241;
	setp.eq.s32 	%p245, %r7431, 199;
	mov.b32 	%r7465, 200;
	@%p245 bra 	$L__BB1_153;
	ld.param.u32 	%r7184, [_Z20render_hybrid_kernelPKhjjjiiiihhPhS1_S1_S1__param_5];
	ld.param.u32 	%r6785, [_Z20render_hybrid_kernelPKhjjjiiiihhPhS1_S1_S1__param_3];
	ld.param.u32 	%r6584, [_Z20render_hybrid_kernelPKhjjjiiiihhPhS1_S1_S1__param_2];
	add.s32 	%r343, %r340, %r6584;
	div.u32 	%r3242, %r343, %r7184;
	max.s32 	%r3243, %r3242, 0;
	add.s32 	%r3244, %r6584, -1;
	min.s32 	%r344, %r3243, %r3244;
	mul.lo.s32 	%r3245, %r344, %r6785;
	cvt.u64.u32 	%rd913, %r3245;
	add.s64 	%rd915, %rd913, %rd904;
	add.s64 	%rd916, %rd23, %rd915;
	ld.global.u8 	%rs509, [%rd916];
	ld.global.u8 	%rs510, [%rd916+1];
	ld.global.u8 	%rs511, [%rd916+2];
	cvt.u32.u16 	%r3247, %rs511;
	st.local.u32 	[%rd909+4], %r3247;
	cvt.u32.u16 	%r3248, %rs510;
	add.s64 	%rd920, %rd3, %rd908;
	st.local.u32 	[%rd920+4], %r3248;
	cvt.u32.u16 	%r3249, %rs509;
	add.s64 	%rd921, %rd4, %rd908;
	st.local.u32 	[%rd921+4], %r3249;
	cvt.rn.f64.u16 	%fd1623, %rs511;
	mul.f64 	%fd1624, %fd1623, 0d3FD322D0E5604189;
	cvt.rn.f64.u16 	%fd1625, %rs510;
	fma.rn.f64 	%fd1626, %fd1625, 0d3FE2C8B439581062, %fd1624;
	cvt.rn.f64.u16 	%fd1627, %rs509;
	fma.rn.f64 	%fd1628, %fd1627, 0d3FBD2F1A9FBE76C9, %fd1626;
	cvt.rzi.u32.f64 	%r3250, %fd1628;
	st.local.u8 	[%rd912+1], %r3250;
	add.s32 	%r7465, %r7431, 2;
	setp.eq.s32 	%p246, %r339, 2;
	@%p246 bra 	$L__BB1_153;
	ld.param.u32 	%r7185, [_Z20render_hybrid_kernelPKhjjjiiiihhPhS1_S1_S1__param_5];
	ld.param.u32 	%r6786, [_Z20render_hybrid_kernelPKhjjjiiiihhPhS1_S1_S1__param_3];
	ld.param.u32 	%r6585, [_Z20render_hybrid_kernelPKhjjjiiiihhPhS1_S1_S1__param_2];
	ld.param.u64 	%rd3683, [_Z20render_hybrid_kernelPKhjjjiiiihhPhS1_S1_S1__param_0];
	add.s32 	%r346, %r343, %r6585;
	div.u32 	%r3251, %r346, %r7185;
	max.s32 	%r3252, %r3251, 0;
	add.s32 	%r347, %r6585, -1;
	min.s32 	%r348, %r3252, %r347;
	mul.lo.s32 	%r3253, %r348, %r6786;
	cvt.u64.u32 	%rd923, %r3253;
	cvt.s64.s32 	%rd924, %r3237;
	add.s64 	%rd925, %rd923, %rd924;
	cvta.to.global.u64 	%rd24, %rd3683;
	add.s64 	%rd926, %rd24, %rd925;
	ld.global.u8 	%rs512, [%rd926];
	ld.global.u8 	%rs513, [%rd926+1];
	ld.global.u8 	%rs514, [%rd926+2];
	cvt.u32.u16 	%r3255, %rs514;
	cvt.u64.u32 	%rd927, %r7431;
	mul.wide.u32 	%rd928, %r7431, 4;
	add.s64 	%rd929, %rd2, %rd928;
	st.local.u32 	[%rd929+8], %r3255;
	cvt.u32.u16 	%r3256, %rs513;
	add.s64 	%rd930, %rd3, %rd928;
	st.local.u32 	[%rd930+8], %r3256;
	cvt.u32.u16 	%r3257, %rs512;
	add.s64 	%rd931, %rd4, %rd928;
	st.local.u32 	[%rd931+8], %r3257;
	cvt.rn.f64.u16 	%fd1629, %rs514;
	mul.f64 	%fd1630, %fd1629, 0d3FD322D0E5604189;
	cvt.rn.f64.u16 	%fd1631, %rs513;
	fma.rn.f64 	%fd1632, %fd1631, 0d3FE2C8B439581062, %fd1630;
	cvt.rn.f64.u16 	%fd1633, %rs512;
	fma.rn.f64 	%fd1634, %fd1633, 0d3FBD2F1A9FBE76C9, %fd1632;
	cvt.rzi.u32.f64 	%r3258, %fd1634;
	add.s64 	%rd932, %rd5, %rd927;
	st.local.u8 	[%rd932+2], %r3258;
	add.s32 	%r7465, %r7431, 3;
	setp.eq.s32 	%p247, %r339, 3;
	@%p247 bra 	$L__BB1_153;
	ld.param.u32 	%r7079, [_Z20render_hybrid_kernelPKhjjjiiiihhPhS1_S1_S1__param_4];
	ld.param.u32 	%r6787, [_Z20render_hybrid_kernelPKhjjjiiiihhPhS1_S1_S1__param_3];
	ld.param.u32 	%r6478, [_Z20render_hybrid_kernelPKhjjjiiiihhPhS1_S1_S1__param_1];
	mul.lo.s32 	%r3259, %r206, %r6478;
	shl.b32 	%r3260, %r3259, 1;
	add.s32 	%r3261, %r3260, %r6478;
	div.u32 	%r3262, %r3261, %r7079;
	max.s32 	%r3263, %r3262, 0;
	add.s32 	%r3264, %r6478, -1;
	min.s32 	%r350, %r3263, %r3264;
	shl.b32 	%r3265, %r350, 2;
	cvt.s64.s32 	%rd933, %r3265;
	mul.lo.s32 	%r3266, %r342, %r6787;
	cvt.u64.u32 	%rd934, %r3266;
	add.s64 	%rd935, %rd934, %rd933;
	add.s64 	%rd936, %rd24, %rd935;
	ld.global.u8 	%rs515, [%rd936];
	ld.global.u8 	%rs516, [%rd936+1];
	ld.global.u8 	%rs517, [%rd936+2];
	cvt.u32.u16 	%r3267, %rs517;
	mul.wide.u32 	%rd938, %r7431, 4;
	add.s64 	%rd939, %rd2, %rd938;
	st.local.u32 	[%rd939+12], %r3267;
	cvt.u32.u16 	%r3268, %rs516;
	add.s64 	%rd940, %rd3, %rd938;
	st.local.u32 	[%rd940+12], %r3268;
	cvt.u32.u16 	%r3269, %rs515;
	add.s64 	%rd941, %rd4, %rd938;
	st.local.u32 	[%rd941+12], %r3269;
	cvt.rn.f64.u16 	%fd1635, %rs517;
	mul.f64 	%fd1636, %fd1635, 0d3FD322D0E5604189;
	cvt.rn.f64.u16 	%fd1637, %rs516;
	fma.rn.f64 	%fd1638, %fd1637, 0d3FE2C8B439581062, %fd1636;
	cvt.rn.f64.u16 	%fd1639, %rs515;
	fma.rn.f64 	%fd1640, %fd1639, 0d3FBD2F1A9FBE76C9, %fd1638;
	cvt.rzi.u32.f64 	%r3270, %fd1640;
	st.local.u8 	[%rd932+3], %r3270;
	add.s32 	%r7465, %r7431, 4;
	setp.eq.s32 	%p248, %r339, 4;
	@%p248 bra 	$L__BB1_153;
	ld.param.u32 	%r6788, [_Z20render_hybrid_kernelPKhjjjiiiihhPhS1_S1_S1__param_3];
	mul.lo.s32 	%r3272, %r344, %r6788;
	cvt.u64.u32 	%rd944, %r3272;
	add.s64 	%rd945, %rd944, %rd933;
	add.s64 	%rd946, %rd24, %rd945;
	ld.global.u8 	%rs518, [%rd946];
	ld.global.u8 	%rs519, [%rd946+1];
	ld.global.u8 	%rs520, [%rd946+2];
	cvt.u32.u16 	%r3273, %rs520;
	cvt.u64.u32 	%rd947, %r7431;
	add.s64 	%rd949, %rd2, %rd938;
	st.local.u32 	[%rd949+16], %r3273;
	cvt.u32.u16 	%r3274, %rs519;
	add.s64 	%rd950, %rd3, %rd938;
	st.local.u32 	[%rd950+16], %r3274;
	cvt.u32.u16 	%r3275, %rs518;
	add.s64 	%rd951, %rd4, %rd938;
	st.local.u32 	[%rd951+16], %r3275;
	cvt.rn.f64.u16 	%fd1641, %rs520;
	mul.f64 	%fd1642, %fd1641, 0d3FD322D0E5604189;
	cvt.rn.f64.u16 	%fd1643, %rs519;
	fma.rn.f64 	%fd1644, %fd1643, 0d3FE2C8B439581062, %fd1642;
	cvt.rn.f64.u16 	%fd1645, %rs518;
	fma.rn.f64 	%fd1646, %fd1645, 0d3FBD2F1A9FBE76C9, %fd1644;
	cvt.rzi.u32.f64 	%r3276, %fd1646;
	add.s64 	%rd952, %rd5, %rd947;
	st.local.u8 	[%rd952+4], %r3276;
	add.s32 	%r7465, %r7431, 5;
	setp.eq.s32 	%p249, %r339, 5;
	@%p249 bra 	$L__BB1_153;
	ld.param.u32 	%r6789, [_Z20render_hybrid_kernelPKhjjjiiiihhPhS1_S1_S1__param_3];
	mul.lo.s32 	%r3278, %r348, %r6789;
	cvt.u64.u32 	%rd954, %r3278;
	add.s64 	%rd955, %rd954, %rd933;
	add.s64 	%rd956, %rd24, %rd955;
	ld.global.u8 	%rs521, [%rd956];
	ld.global.u8 	%rs522, [%rd956+1];
	ld.global.u8 	%rs523, [%rd956+2];
	cvt.u32.u16 	%r3279, %rs523;
	mul.wide.u32 	%rd958, %r7431, 4;
	add.s64 	%rd959, %rd2, %rd958;
	st.local.u32 	[%rd959+20], %r3279;
	cvt.u32.u16 	%r3280, %rs522;
	add.s64 	%rd960, %rd3, %rd958;
	st.local.u32 	[%rd960+20], %r3280;
	cvt.u32.u16 	%r3281, %rs521;
	add.s64 	%rd961, %rd4, %rd958;
	st.local.u32 	[%rd961+20], %r3281;
	cvt.rn.f64.u16 	%fd1647, %rs523;
	mul.f64 	%fd1648, %fd1647, 0d3FD322D0E5604189;
	cvt.rn.f64.u16 	%fd1649, %rs522;
	fma.rn.f64 	%fd1650, %fd1649, 0d3FE2C8B439581062, %fd1648;
	cvt.rn.f64.u16 	%fd1651, %rs521;
	fma.rn.f64 	%fd1652, %fd1651, 0d3FBD2F1A9FBE76C9, %fd1650;
	cvt.rzi.u32.f64 	%r3282, %fd1652;
	st.local.u8 	[%rd952+5], %r3282;
	add.s32 	%r7465, %r7431, 6;
	setp.eq.s32 	%p250, %r339, 6;
	@%p250 bra 	$L__BB1_153;
	ld.param.u32 	%r7186, [_Z20render_hybrid_kernelPKhjjjiiiihhPhS1_S1_S1__param_5];
	ld.param.u32 	%r6790, [_Z20render_hybrid_kernelPKhjjjiiiihhPhS1_S1_S1__param_3];
	ld.param.u32 	%r6586, [_Z20render_hybrid_kernelPKhjjjiiiihhPhS1_S1_S1__param_2];
	add.s32 	%r3283, %r346, %r6586;
	div.u32 	%r3284, %r3283, %r7186;
	max.s32 	%r3285, %r3284, 0;
	min.s32 	%r354, %r3285, %r347;
	mul.lo.s32 	%r3286, %r354, %r6790;
	cvt.u64.u32 	%rd963, %r3286;
	cvt.s64.s32 	%rd964, %r3237;
	add.s64 	%rd965, %rd963, %rd964;
	add.s64 	%rd966, %rd24, %rd965;
	ld.global.u8 	%rs524, [%rd966];
	ld.global.u8 	%rs525, [%rd966+1];
	ld.global.u8 	%rs526, [%rd966+2];
	cvt.u32.u16 	%r3288, %rs526;
	cvt.u64.u32 	%rd967, %r7431;
	st.local.u32 	[%rd959+24], %r3288;
	cvt.u32.u16 	%r3289, %rs525;
	st.local.u32 	[%rd960+24], %r3289;
	cvt.u32.u16 	%r3290, %rs524;
	add.s64 	%rd971, %rd4, %rd958;
	st.local.u32 	[%rd971+24], %r3290;
	cvt.rn.f64.u16 	%fd1653, %rs526;
	mul.f64 	%fd1654, %fd1653, 0d3FD322D0E5604189;
	cvt.rn.f64.u16 	%fd1655, %rs525;
	fma.rn.f64 	%fd1656, %fd1655, 0d3FE2C8B439581062, %fd1654;
	cvt.rn.f64.u16 	%fd1657, %rs524;
	fma.rn.f64 	%fd1658, %fd1657, 0d3FBD2F1A9FBE76C9, %fd1656;
	cvt.rzi.u32.f64 	%r3291, %fd1658;
	add.s64 	%rd972, %rd5, %rd967;
	st.local.u8 	[%rd972+6], %r3291;
	add.s32 	%r7465, %r7431, 7;
	setp.eq.s32 	%p251, %r339, 7;
	@%p251 bra 	$L__BB1_153;
	ld.param.u32 	%r6791, [_Z20render_hybrid_kernelPKhjjjiiiihhPhS1_S1_S1__param_3];
	cvt.s64.s32 	%rd973, %r3265;
	mul.lo.s32 	%r3293, %r354, %r6791;
	cvt.u64.u32 	%rd974, %r3293;
	add.s64 	%rd975, %rd974, %rd973;
	add.s64 	%rd976, %rd24, %rd975;
	ld.global.u8 	%rs527, [%rd976];
	ld.global.u8 	%rs528, [%rd976+1];
	ld.global.u8 	%rs529, [%rd976+2];
	cvt.u32.u16 	%r3294, %rs529;
	mul.wide.u32 	%rd978, %r7431, 4;
	add.s64 	%rd979, %rd2, %rd978;
	st.local.u32 	[%rd979+28], %r3294;
	cvt.u32.u16 	%r3295, %rs528;
	add.s64 	%rd980, %rd3, %rd978;
	st.local.u32 	[%rd980+28], %r3295;
	cvt.u32.u16 	%r3296, %rs527;
	add.s64 	%rd981, %rd4, %rd978;
	st.local.u32 	[%rd981+28], %r3296;
	cvt.rn.f64.u16 	%fd1659, %rs529;
	mul.f64 	%fd1660, %fd1659, 0d3FD322D0E5604189;
	cvt.rn.f64.u16 	%fd1661, %rs528;
	fma.rn.f64 	%fd1662, %fd1661, 0d3FE2C8B439581062, %fd1660;
	cvt.rn.f64.u16 	%fd1663, %rs527;
	fma.rn.f64 	%fd1664, %fd1663, 0d3FBD2F1A9FBE76C9, %fd1662;
	cvt.rzi.u32.f64 	%r3297, %fd1664;
	st.local.u8 	[%rd972+7], %r3297;
	add.s32 	%r7465, %r7431, 8;
$L__BB1_153:
	setp.gt.u32 	%p252, %r7465, 199;
	@%p252 bra 	$L__BB1_203;
	or.pred  	%p253, %p4, %p6;
	mov.u32 	%r7433, %r7465;
	@%p253 bra 	$L__BB1_163;
	ld.param.u8 	%rs1566, [_Z20render_hybrid_kernelPKhjjjiiiihhPhS1_S1_S1__param_8];
	ld.param.u32 	%r7187, [_Z20render_hybrid_kernelPKhjjjiiiihhPhS1_S1_S1__param_5];
	ld.param.u32 	%r7080, [_Z20render_hybrid_kernelPKhjjjiiiihhPhS1_S1_S1__param_4];
	ld.param.u32 	%r6792, [_Z20render_hybrid_kernelPKhjjjiiiihhPhS1_S1_S1__param_3];
	ld.param.u32 	%r6587, [_Z20render_hybrid_kernelPKhjjjiiiihhPhS1_S1_S1__param_2];
	ld.param.u32 	%r6479, [_Z20render_hybrid_kernelPKhjjjiiiihhPhS1_S1_S1__param_1];
	ld.param.u64 	%rd3684, [_Z20render_hybrid_kernelPKhjjjiiiihhPhS1_S1_S1__param_0];
	sub.s32 	%r3299, 199, %r7465;
	min.u32 	%r3300, %r3299, 7;
	add.s32 	%r358, %r3300, 1;
	mad.lo.s32 	%r3301, %r6479, %r206, %r6479;
	shl.b32 	%r3302, %r3301, 1;
	div.u32 	%r3303, %r3302, %r7080;
	setp.gt.u16 	%p254, %rs1566, 89;
	setp.lt.u16 	%p255, %rs1566, 50;
	selp.b32 	%r3304, 3, 2, %p255;
	selp.b32 	%r3305, 1, %r3304, %p254;
	mov.u32 	%r3306, %ctaid.y;
	mov.u32 	%r3307, %ntid.y;
	mov.u32 	%r3308, %tid.y;
	mad.lo.s32 	%r3309, %r3306, %r3307, %r3308;
	sub.s32 	%r3310, %r3309, %r3305;
	mad.lo.s32 	%r3311, %r6587, %r3310, %r6587;
	add.s32 	%r3312, %r3311, %r6587;
	shl.b32 	%r359, %r3312, 2;
	div.u32 	%r3313, %r359, %r7187;
	max.s32 	%r3314, %r3303, 0;
	add.s32 	%r3315, %r6479, -1;
	min.s32 	%r360, %r3314, %r3315;
	max.s32 	%r3316, %r3313, 0;
	add.s32 	%r3317, %r6587, -1;
	min.s32 	%r361, %r3316, %r3317;
	mul.lo.s32 	%r3318, %r361, %r6792;
	cvt.u64.u32 	%rd983, %r3318;
	shl.b32 	%r3319, %r360, 2;
	cvt.s64.s32 	%rd984, %r3319;
	add.s64 	%rd985, %rd983, %rd984;
	cvta.to.global.u64 	%rd25, %rd3684;
	add.s64 	%rd986, %rd25, %rd985;
	ld.global.u8 	%rs530, [%rd986];
	ld.global.u8 	%rs531, [%rd986+1];
	ld.global.u8 	%rs532, [%rd986+2];
	cvt.u32.u16 	%r3320, %rs532;
	cvt.u64.u32 	%rd987, %r7465;
	mul.wide.u32 	%rd988, %r7465, 4;
	add.s64 	%rd989, %rd2, %rd988;
	st.local.u32 	[%rd989], %r3320;
	cvt.u32.u16 	%r3321, %rs531;
	add.s64 	%rd990, %rd3, %rd988;
	st.local.u32 	[%rd990], %r3321;
	cvt.u32.u16 	%r3322, %rs530;
	add.s64 	%rd991, %rd4, %rd988;
	st.local.u32 	[%rd991], %r3322;
	cvt.rn.f64.u16 	%fd1665, %rs532;
	mul.f64 	%fd1666, %fd1665, 0d3FD322D0E5604189;
	cvt.rn.f64.u16 	%fd1667, %rs531;
	fma.rn.f64 	%fd1668, %fd1667, 0d3FE2C8B439581062, %fd1666;
	cvt.rn.f64.u16 	%fd1669, %rs530;
	fma.rn.f64 	%fd1670, %fd1669, 0d3FBD2F1A9FBE76C9, %fd1668;
	cvt.rzi.u32.f64 	%r3323, %fd1670;
	add.s64 	%rd992, %rd5, %rd987;
	st.local.u8 	[%rd992], %r3323;
	setp.eq.s32 	%p256, %r7465, 199;
	mov.b32 	%r7433, 200;
	@%p256 bra 	$L__BB1_163;
	ld.param.u32 	%r7188, [_Z20render_hybrid_kernelPKhjjjiiiihhPhS1_S1_S1__param_5];
	ld.param.u32 	%r6793, [_Z20render_hybrid_kernelPKhjjjiiiihhPhS1_S1_S1__param_3];
	ld.param.u32 	%r6588, [_Z20render_hybrid_kernelPKhjjjiiiihhPhS1_S1_S1__param_2];
	add.s32 	%r362, %r359, %r6588;
	div.u32 	%r3324, %r362, %r7188;
	max.s32 	%r3325, %r3324, 0;
	add.s32 	%r3326, %r6588, -1;
	min.s32 	%r363, %r3325, %r3326;
	mul.lo.s32 	%r3327, %r363, %r6793;
	cvt.u64.u32 	%rd993, %r3327;
	add.s64 	%rd995, %rd993, %rd984;
	add.s64 	%rd996, %rd25, %rd995;
	ld.global.u8 	%rs533, [%rd996];
	ld.global.u8 	%rs534, [%rd996+1];
	ld.global.u8 	%rs535, [%rd996+2];
	cvt.u32.u16 	%r3329, %rs535;
	st.local.u32 	[%rd989+4], %r3329;
	cvt.u32.u16 	%r3330, %rs534;
	add.s64 	%rd1000, %rd3, %rd988;
	st.local.u32 	[%rd1000+4], %r3330;
	cvt.u32.u16 	%r3331, %rs533;
	add.s64 	%rd1001, %rd4, %rd988;
	st.local.u32 	[%rd1001+4], %r3331;
	cvt.rn.f64.u16 	%fd1671, %rs535;
	mul.f64 	%fd1672, %fd1671, 0d3FD322D0E5604189;
	cvt.rn.f64.u16 	%fd1673, %rs534;
	fma.rn.f64 	%fd1674, %fd1673, 0d3FE2C8B439581062, %fd1672;
	cvt.rn.f64.u16 	%fd1675, %rs533;
	fma.rn.f64 	%fd1676, %fd1675, 0d3FBD2F1A9FBE76C9, %fd1674;
	cvt.rzi.u32.f64 	%r3332, %fd1676;
	st.local.u8 	[%rd992+1], %r3332;
	add.s32 	%r7433, %r7465, 2;
	setp.eq.s32 	%p257, %r358, 2;
	@%p257 bra 	$L__BB1_163;
	ld.param.u32 	%r7189, [_Z20render_hybrid_kernelPKhjjjiiiihhPhS1_S1_S1__param_5];
	ld.param.u32 	%r6794, [_Z20render_hybrid_kernelPKhjjjiiiihhPhS1_S1_S1__param_3];
	ld.param.u32 	%r6589, [_Z20render_hybrid_kernelPKhjjjiiiihhPhS1_S1_S1__param_2];
	ld.param.u64 	%rd3685, [_Z20render_hybrid_kernelPKhjjjiiiihhPhS1_S1_S1__param_0];
	add.s32 	%r365, %r362, %r6589;
	div.u32 	%r3333, %r365, %r7189;
	max.s32 	%r3334, %r3333, 0;
	add.s32 	%r366, %r6589, -1;
	min.s32 	%r367, %r3334, %r366;
	mul.lo.s32 	%r3335, %r367, %r6794;
	cvt.u64.u32 	%rd1003, %r3335;
	cvt.s64.s32 	%rd1004, %r3319;
	add.s64 	%rd1005, %rd1003, %rd1004;
	cvta.to.global.u64 	%rd26, %rd3685;
	add.s64 	%rd1006, %rd26, %rd1005;
	ld.global.u8 	%rs536, [%rd1006];
	ld.global.u8 	%rs537, [%rd1006+1];
	ld.global.u8 	%rs538, [%rd1006+2];
	cvt.u32.u16 	%r3337, %rs538;
	cvt.u64.u32 	%rd1007, %r7465;
	mul.wide.u32 	%rd1008, %r7465, 4;
	add.s64 	%rd1009, %rd2, %rd1008;
	st.local.u32 	[%rd1009+8], %r3337;
	cvt.u32.u16 	%r3338, %rs537;
	add.s64 	%rd1010, %rd3, %rd1008;
	st.local.u32 	[%rd1010+8], %r3338;
	cvt.u32.u16 	%r3339, %rs536;
	add.s64 	%rd1011, %rd4, %rd1008;
	st.local.u32 	[%rd1011+8], %r3339;
	cvt.rn.f64.u16 	%fd1677, %rs538;
	mul.f64 	%fd1678, %fd1677, 0d3FD322D0E5604189;
	cvt.rn.f64.u16 	%fd1679, %rs537;
	fma.rn.f64 	%fd1680, %fd1679, 0d3FE2C8B439581062, %fd1678;
	cvt.rn.f64.u16 	%fd1681, %rs536;
	fma.rn.f64 	%fd1682, %fd1681, 0d3FBD2F1A9FBE76C9, %fd1680;
	cvt.rzi.u32.f64 	%r3340, %fd1682;
	add.s64 	%rd1012, %rd5, %rd1007;
	st.local.u8 	[%rd1012+2], %r3340;
	add.s32 	%r7433, %r7465, 3;
	setp.eq.s32 	%p258, %r358, 3;
	@%p258 bra 	$L__BB1_163;
	ld.param.u32 	%r7081, [_Z20render_hybrid_kernelPKhjjjiiiihhPhS1_S1_S1__param_4];
	ld.param.u32 	%r6795, [_Z20render_hybrid_kernelPKhjjjiiiihhPhS1_S1_S1__param_3];
	ld.param.u32 	%r6480, [_Z20render_hybrid_kernelPKhjjjiiiihhPhS1_S1_S1__param_1];
	mad.lo.s32 	%r3341, %r6480, %r206, %r6480;
	shl.b32 	%r3342, %r3341, 1;
	add.s32 	%r3343, %r3342, %r6480;
	div.u32 	%r3344, %r3343, %r7081;
	max.s32 	%r3345, %r3344, 0;
	add.s32 	%r3346, %r6480, -1;
	min.s32 	%r369, %r3345, %r3346;
	shl.b32 	%r3347, %r369, 2;
	cvt.s64.s32 	%rd1013, %r3347;
	mul.lo.s32 	%r3348, %r361, %r6795;
	cvt.u64.u32 	%rd1014, %r3348;
	add.s64 	%rd1015, %rd1014, %rd1013;
	add.s64 	%rd1016, %rd26, %rd1015;
	ld.global.u8 	%rs539, [%rd1016];
	ld.global.u8 	%rs540, [%rd1016+1];
	ld.global.u8 	%rs541, [%rd1016+2];
	cvt.u32.u16 	%r3349, %rs541;
	mul.wide.u32 	%rd1018, %r7465, 4;
	add.s64 	%rd1019, %rd2, %rd1018;
	st.local.u32 	[%rd1019+12], %r3349;
	cvt.u32.u16 	%r3350, %rs540;
	add.s64 	%rd1020, %rd3, %rd1018;
	st.local.u32 	[%rd1020+12], %r3350;
	cvt.u32.u16 	%r3351, %rs539;
	add.s64 	%rd1021, %rd4, %rd1018;
	st.local.u32 	[%rd1021+12], %r3351;
	cvt.rn.f64.u16 	%fd1683, %rs541;
	mul.f64 	%fd1684, %fd1683, 0d3FD322D0E5604189;
	cvt.rn.f64.u16 	%fd1685, %rs540;
	fma.rn.f64 	%fd1686, %fd1685, 0d3FE2C8B439581062, %fd1684;
	cvt.rn.f64.u16 	%fd1687, %rs539;
	fma.rn.f64 	%fd1688, %fd1687, 0d3FBD2F1A9FBE76C9, %fd1686;
	cvt.rzi.u32.f64 	%r3352, %fd1688;
	st.local.u8 	[%rd1012+3], %r3352;
	add.s32 	%r7433, %r7465, 4;
	setp.eq.s32 	%p259, %r358, 4;
	@%p259 bra 	$L__BB1_163;
	ld.param.u32 	%r6796, [_Z20render_hybrid_kernelPKhjjjiiiihhPhS1_S1_S1__param_3];
	mul.lo.s32 	%r3354, %r363, %r6796;
	cvt.u64.u32 	%rd1024, %r3354;
	add.s64 	%rd1025, %rd1024, %rd1013;
	add.s64 	%rd1026, %rd26, %rd1025;
	ld.global.u8 	%rs542, [%rd1026];
	ld.global.u8 	%rs543, [%rd1026+1];
	ld.global.u8 	%rs544, [%rd1026+2];
	cvt.u32.u16 	%r3355, %rs544;
	cvt.u64.u32 	%rd1027, %r7465;
	add.s64 	%rd1029, %rd2, %rd1018;
	st.local.u32 	[%rd1029+16], %r3355;
	cvt.u32.u16 	%r3356, %rs543;
	add.s64 	%rd1030, %rd3, %rd1018;
	st.local.u32 	[%rd1030+16], %r3356;
	cvt.u32.u16 	%r3357, %rs542;
	add.s64 	%rd1031, %rd4, %rd1018;
	st.local.u32 	[%rd1031+16], %r3357;
	cvt.rn.f64.u16 	%fd1689, %rs544;
	mul.f64 	%fd1690, %fd1689, 0d3FD322D0E5604189;
	cvt.rn.f64.u16 	%fd1691, %rs543;
	fma.rn.f64 	%fd1692, %fd1691, 0d3FE2C8B439581062, %fd1690;
	cvt.rn.f64.u16 	%fd1693, %rs542;
	fma.rn.f64 	%fd1694, %fd1693, 0d3FBD2F1A9FBE76C9, %fd1692;
	cvt.rzi.u32.f64 	%r3358, %fd1694;
	add.s64 	%rd1032, %rd5, %rd1027;
	st.local.u8 	[%rd1032+4], %r3358;
	add.s32 	%r7433, %r7465, 5;
	setp.eq.s32 	%p260, %r358, 5;
	@%p260 bra 	$L__BB1_163;
	ld.param.u32 	%r6797, [_Z20render_hybrid_kernelPKhjjjiiiihhPhS1_S1_S1__param_3];
	mul.lo.s32 	%r3360, %r367, %r6797;
	cvt.u64.u32 	%rd1034, %r3360;
	add.s64 	%rd1035, %rd1034, %rd1013;
	add.s64 	%rd1036, %rd26, %rd1035;
	ld.global.u8 	%rs545, [%rd1036];
	ld.global.u8 	%rs546, [%rd1036+1];
	ld.global.u8 	%rs547, [%rd1036+2];
	cvt.u32.u16 	%r3361, %rs547;
	mul.wide.u32 	%rd1038, %r7465, 4;
	add.s64 	%rd1039, %rd2, %rd1038;
	st.local.u32 	[%rd1039+20], %r3361;
	cvt.u32.u16 	%r3362, %rs546;
	add.s64 	%rd1040, %rd3, %rd1038;
	st.local.u32 	[%rd1040+20], %r3362;
	cvt.u32.u16 	%r3363, %rs545;
	add.s64 	%rd1041, %rd4, %rd1038;
	st.local.u32 	[%rd1041+20], %r3363;
	cvt.rn.f64.u16 	%fd1695, %rs547;
	mul.f64 	%fd1696, %fd1695, 0d3FD322D0E5604189;
	cvt.rn.f64.u16 	%fd1697, %rs546;
	fma.rn.f64 	%fd1698, %fd1697, 0d3FE2C8B439581062, %fd1696;
	cvt.rn.f64.u16 	%fd1699, %rs545;
	fma.rn.f64 	%fd1700, %fd1699, 0d3FBD2F1A9FBE76C9, %fd1698;
	cvt.rzi.u32.f64 	%r3364, %fd1700;
	st.local.u8 	[%rd1032+5], %r3364;
	add.s32 	%r7433, %r7465, 6;
	setp.eq.s32 	%p261, %r358, 6;
	@%p261 bra 	$L__BB1_163;
	ld.param.u32 	%r7190, [_Z20render_hybrid_kernelPKhjjjiiiihhPhS1_S1_S1__param_5];
	ld.param.u32 	%r6798, [_Z20render_hybrid_kernelPKhjjjiiiihhPhS1_S1_S1__param_3];
	ld.param.u32 	%r6590, [_Z20render_hybrid_kernelPKhjjjiiiihhPhS1_S1_S1__param_2];
	add.s32 	%r3365, %r365, %r6590;
	div.u32 	%r3366, %r3365, %r7190;
	max.s32 	%r3367, %r3366, 0;
	min.s32 	%r373, %r3367, %r366;
	mul.lo.s32 	%r3368, %r373, %r6798;
	cvt.u64.u32 	%rd1043, %r3368;
	cvt.s64.s32 	%rd1044, %r3319;
	add.s64 	%rd1045, %rd1043, %rd1044;
	add.s64 	%rd1046, %rd26, %rd1045;
	ld.global.u8 	%rs548, [%rd1046];
	ld.global.u8 	%rs549, [%rd1046+1];
	ld.global.u8 	%rs550, [%rd1046+2];
	cvt.u32.u16 	%r3370, %rs550;
	cvt.u64.u32 	%rd1047, %r7465;
	st.local.u32 	[%rd1039+24], %r3370;
	cvt.u32.u16 	%r3371, %rs549;
	st.local.u32 	[%rd1040+24], %r3371;
	cvt.u32.u16 	%r3372, %rs548;
	add.s64 	%rd1051, %rd4, %rd1038;
	st.local.u32 	[%rd1051+24], %r3372;
	cvt.rn.f64.u16 	%fd1701, %rs550;
	mul.f64 	%fd1702, %fd1701, 0d3FD322D0E5604189;
	cvt.rn.f64.u16 	%fd1703, %rs549;
	fma.rn.f64 	%fd1704, %fd1703, 0d3FE2C8B439581062, %fd1702;
	cvt.rn.f64.u16 	%fd1705, %rs548;
	fma.rn.f64 	%fd1706, %fd1705, 0d3FBD2F1A9FBE76C9, %fd1704;
	cvt.rzi.u32.f64 	%r3373, %fd1706;
	add.s64 	%rd1052, %rd5, %rd1047;
	st.local.u8 	[%rd1052+6], %r3373;
	add.s32 	%r7433, %r7465, 7;
	setp.eq.s32 	%p262, %r358, 7;
	@%p262 bra 	$L__BB1_163;
	ld.param.u32 	%r6799, [_Z20render_hybrid_kernelPKhjjjiiiihhPhS1_S1_S1__param_3];
	cvt.s64.s32 	%rd1053, %r3347;
	mul.lo.s32 	%r3375, %r373, %r6799;
	cvt.u64.u32 	%rd1054, %r3375;
	add.s64 	%rd1055, %rd1054, %rd1053;
	add.s64 	%rd1056, %rd26, %rd1055;
	ld.global.u8 	%rs551, [%rd1056];
	ld.global.u8 	%rs552, [%rd1056+1];
	ld.global.u8 	%rs553, [%rd1056+2];
	cvt.u32.u16 	%r3376, %rs553;
	mul.wide.u32 	%rd1058, %r7465, 4;
	add.s64 	%rd1059, %rd2, %rd1058;
	st.local.u32 	[%rd1059+28], %r3376;
	cvt.u32.u16 	%r3377, %rs552;
	add.s64 	%rd1060, %rd3, %rd1058;
	st.local.u32 	[%rd1060+28], %r3377;
	cvt.u32.u16 	%r3378, %rs551;
	add.s64 	%rd1061, %rd4, %rd1058;
	st.local.u32 	[%rd1061+28], %r3378;
	cvt.rn.f64.u16 	%fd1707, %rs553;
	mul.f64 	%fd1708, %fd1707, 0d3FD322D0E5604189;
	cvt.rn.f64.u16 	%fd1709, %rs552;
	fma.rn.f64 	%fd1710, %fd1709, 0d3FE2C8B439581062, %fd1708;
	cvt.rn.f64.u16 	%fd1711, %rs551;
	fma.rn.f64 	%fd1712, %fd1711, 0d3FBD2F1A9FBE76C9, %fd1710;
	cvt.rzi.u32.f64 	%r3379, %fd1712;
	st.local.u8 	[%rd1052+7], %r3379;
	add.s32 	%r7433, %r7465, 8;
$L__BB1_163:
	ld.param.u8 	%rs1567, [_Z20render_hybrid_kernelPKhjjjiiiihhPhS1_S1_S1__param_8];
	setp.gt.u16 	%p263, %rs1567, 89;
	setp.lt.u16 	%p264, %rs1567, 50;
	selp.b32 	%r3380, 3, 2, %p264;
	selp.b32 	%r377, 1, %r3380, %p263;
	sub.s32 	%r3381, 2, %r377;
	setp.ge.s32 	%p265, %r3381, %r377;
	setp.gt.u32 	%p266, %r7433, 199;
	or.pred  	%p267, %p265, %p266;
	mov.u32 	%r7465, %r7433;
	@%p267 bra 	$L__BB1_203;
	ld.param.u32 	%r7331, [_Z20render_hybrid_kernelPKhjjjiiiihhPhS1_S1_S1__param_6];
	xor.b32  	%r3383, %r377, 3;
	mov.u32 	%r3384, %ctaid.x;
	mov.u32 	%r3385, %ntid.x;
	mov.u32 	%r3386, %tid.x;
	mad.lo.s32 	%r3387, %r3384, %r3385, %r3386;
	add.s32 	%r3388, %r3383, %r3387;
	setp.lt.s32 	%p268, %r3388, 0;
	setp.ge.s32 	%p269, %r3388, %r7331;
	or.pred  	%p270, %p268, %p269;
	or.pred  	%p271, %p270, %p6;
	mov.u32 	%r7465, %r7433;
	@%p271 bra 	$L__BB1_173;
	ld.param.u8 	%rs1568, [_Z20render_hybrid_kernelPKhjjjiiiihhPhS1_S1_S1__param_8];
	ld.param.u32 	%r7191, [_Z20render_hybrid_kernelPKhjjjiiiihhPhS1_S1_S1__param_5];
	ld.param.u32 	%r7082, [_Z20render_hybrid_kernelPKhjjjiiiihhPhS1_S1_S1__param_4];
	ld.param.u32 	%r6800, [_Z20render_hybrid_kernelPKhjjjiiiihhPhS1_S1_S1__param_3];
	ld.param.u32 	%r6591, [_Z20render_hybrid_kernelPKhjjjiiiihhPhS1_S1_S1__param_2];
	ld.param.u32 	%r6481, [_Z20render_hybrid_kernelPKhjjjiiiihhPhS1_S1_S1__param_1];
	ld.param.u64 	%rd3686, [_Z20render_hybrid_kernelPKhjjjiiiihhPhS1_S1_S1__param_0];
	setp.gt.u16 	%p272, %rs1568, 89;
	setp.lt.u16 	%p273, %rs1568, 50;
	selp.b32 	%r3390, 3, 2, %p273;
	selp.b32 	%r3391, 1, %r3390, %p272;
	xor.b32  	%r3392, %r3391, 3;
	add.s32 	%r3397, %r3392, %r3387;
	sub.s32 	%r3398, 199, %r7433;
	min.u32 	%r3399, %r3398, 7;
	add.s32 	%r378, %r3399, 1;
	mul.lo.s32 	%r3400, %r3397, %r6481;
	shl.b32 	%r3401, %r3400, 1;
	div.u32 	%r3402, %r3401, %r7082;
	mov.u32 	%r3403, %ctaid.y;
	mov.u32 	%r3404, %ntid.y;
	mov.u32 	%r3405, %tid.y;
	mad.lo.s32 	%r3406, %r3403, %r3404, %r3405;
	sub.s32 	%r3407, %r3406, %r3391;
	mad.lo.s32 	%r3408, %r6591, %r3407, %r6591;
	add.s32 	%r3409, %r3408, %r6591;
	shl.b32 	%r379, %r3409, 2;
	div.u32 	%r3410, %r379, %r7191;
	max.s32 	%r3411, %r3402, 0;
	add.s32 	%r3412, %r6481, -1;
	min.s32 	%r380, %r3411, %r3412;
	max.s32 	%r3413, %r3410, 0;
	add.s32 	%r3414, %r6591, -1;
	min.s32 	%r381, %r3413, %r3414;
	mul.lo.s32 	%r3415, %r381, %r6800;
	cvt.u64.u32 	%rd1063, %r3415;
	shl.b32 	%r3416, %r380, 2;
	cvt.s64.s32 	%rd1064, %r3416;
	add.s64 	%rd1065, %rd1063, %rd1064;
	cvta.to.global.u64 	%rd27, %rd3686;
	add.s64 	%rd1066, %rd27, %rd1065;
	ld.global.u8 	%rs554, [%rd1066];
	ld.global.u8 	%rs555, [%rd1066+1];
	ld.global.u8 	%rs556, [%rd1066+2];
	cvt.u32.u16 	%r3417, %rs556;
	cvt.u64.u32 	%rd1067, %r7433;
	mul.wide.u32 	%rd1068, %r7433, 4;
	add.s64 	%rd1069, %rd2, %rd1068;
	st.local.u32 	[%rd1069], %r3417;
	cvt.u32.u16 	%r3418, %rs555;
	add.s64 	%rd1070, %rd3, %rd1068;
	st.local.u32 	[%rd1070], %r3418;
	cvt.u32.u16 	%r3419, %rs554;
	add.s64 	%rd1071, %rd4, %rd1068;
	st.local.u32 	[%rd1071], %r3419;
	cvt.rn.f64.u16 	%fd1713, %rs556;
	mul.f64 	%fd1714, %fd1713, 0d3FD322D0E5604189;
	cvt.rn.f64.u16 	%fd1715, %rs555;
	fma.rn.f64 	%fd1716, %fd1715, 0d3FE2C8B439581062, %fd1714;
	cvt.rn.f64.u16 	%fd1717, %rs554;
	fma.rn.f64 	%fd1718, %fd1717, 0d3FBD2F1A9FBE76C9, %fd1716;
	cvt.rzi.u32.f64 	%r3420, %fd1718;
	add.s64 	%rd1072, %rd5, %rd1067;
	st.local.u8 	[%rd1072], %r3420;
	setp.eq.s32 	%p274, %r7433, 199;
	mov.b32 	%r7465, 200;
	@%p274 bra 	$L__BB1_173;
	ld.param.u32 	%r7192, [_Z20render_hybrid_kernelPKhjjjiiiihhPhS1_S1_S1__param_5];
	ld.param.u32 	%r6801, [_Z20render_hybrid_kernelPKhjjjiiiihhPhS1_S1_S1__param_3];
	ld.param.u32 	%r6592, [_Z20render_hybrid_kernelPKhjjjiiiihhPhS1_S1_S1__param_2];
	add.s32 	%r382, %r379, %r6592;
	div.u32 	%r3421, %r382, %r7192;
	max.s32 	%r3422, %r3421, 0;
	add.s32 	%r3423, %r6592, -1;
	min.s32 	%r383, %r3422, %r3423;
	mul.lo.s32 	%r3424, %r383, %r6801;
	cvt.u64.u32 	%rd1073, %r3424;
	add.s64 	%rd1075, %rd1073, %rd1064;
	add.s64 	%rd1076, %rd27, %rd1075;
	ld.global.u8 	%rs557, [%rd1076];
	ld.global.u8 	%rs558, [%rd1076+1];
	ld.global.u8 	%rs559, [%rd1076+2];
	cvt.u32.u16 	%r3426, %rs559;
	st.local.u32 	[%rd1069+4], %r3426;
	cvt.u32.u16 	%r3427, %rs558;
	add.s64 	%rd1080, %rd3, %rd1068;
	st.local.u32 	[%rd1080+4], %r3427;
	cvt.u32.u16 	%r3428, %rs557;
	add.s64 	%rd1081, %rd4, %rd1068;
	st.local.u32 	[%rd1081+4], %r3428;
	cvt.rn.f64.u16 	%fd1719, %rs559;
	mul.f64 	%fd1720, %fd1719, 0d3FD322D0E5604189;
	cvt.rn.f64.u16 	%fd1721, %rs558;
	fma.rn.f64 	%fd1722, %fd1721, 0d3FE2C8B439581062, %fd1720;
	cvt.rn.f64.u16 	%fd1723, %rs557;
	fma.rn.f64 	%fd1724, %fd1723, 0d3FBD2F1A9FBE76C9, %fd1722;
	cvt.rzi.u32.f64 	%r3429, %fd1724;
	st.local.u8 	[%rd1072+1], %r3429;
	add.s32 	%r7465, %r7433, 2;
	setp.eq.s32 	%p275, %r378, 2;
	@%p275 bra 	$L__BB1_173;
	ld.param.u32 	%r7193, [_Z20render_hybrid_kernelPKhjjjiiiihhPhS1_S1_S1__param_5];
	ld.param.u32 	%r6802, [_Z20render_hybrid_kernelPKhjjjiiiihhPhS1_S1_S1__param_3];
	ld.param.u32 	%r6593, [_Z20render_hybrid_kernelPKhjjjiiiihhPhS1_S1_S1__param_2];
	ld.param.u64 	%rd3687, [_Z20render_hybrid_kernelPKhjjjiiiihhPhS1_S1_S1__param_0];
	add.s32 	%r385, %r382, %r6593;
	div.u32 	%r3430, %r385, %r7193;
	max.s32 	%r3431, %r3430, 0;
	add.s32 	%r386, %r6593, -1;
	min.s32 	%r387, %r3431, %r386;
	mul.lo.s32 	%r3432, %r387, %r6802;
	cvt.u64.u32 	%rd1083, %r3432;
	cvt.s64.s32 	%rd1084, %r3416;
	add.s64 	%rd1085, %rd1083, %rd1084;
	cvta.to.global.u64 	%rd28, %rd3687;
	add.s64 	%rd1086, %rd28, %rd1085;
	ld.global.u8 	%rs560, [%rd1086];
	ld.global.u8 	%rs561, [%rd1086+1];
	ld.global.u8 	%rs562, [%rd1086+2];
	cvt.u32.u16 	%r3434, %rs562;
	cvt.u64.u32 	%rd1087, %r7433;
	mul.wide.u32 	%rd1088, %r7433, 4;
	add.s64 	%rd1089, %rd2, %rd1088;
	st.local.u32 	[%rd1089+8], %r3434;
	cvt.u32.u16 	%r3435, %rs561;
	add.s64 	%rd1090, %rd3, %rd1088;
	st.local.u32 	[%rd1090+8], %r3435;
	cvt.u32.u16 	%r3436, %rs560;
	add.s64 	%rd1091, %rd4, %rd1088;
	st.local.u32 	[%rd1091+8], %r3436;
	cvt.rn.f64.u16 	%fd1725, %rs562;
	mul.f64 	%fd1726, %fd1725, 0d3FD322D0E5604189;
	cvt.rn.f64.u16 	%fd1727, %rs561;
	fma.rn.f64 	%fd1728, %fd1727, 0d3FE2C8B439581062, %fd1726;
	cvt.rn.f64.u16 	%fd1729, %rs560;
	fma.rn.f64 	%fd1730, %fd1729, 0d3FBD2F1A9FBE76C9, %fd1728;
	cvt.rzi.u32.f64 	%r3437, %fd1730;
	add.s64 	%rd1092, %rd5, %rd1087;
	st.local.u8 	[%rd1092+2], %r3437;
	add.s32 	%r7465, %r7433, 3;
	setp.eq.s32 	%p276, %r378, 3;
	@%p276 bra 	$L__BB1_173;
	ld.param.u8 	%rs1569, [_Z20render_hybrid_kernelPKhjjjiiiihhPhS1_S1_S1__param_8];
	ld.param.u32 	%r7083, [_Z20render_hybrid_kernelPKhjjjiiiihhPhS1_S1_S1__param_4];
	ld.param.u32 	%r6803, [_Z20render_hybrid_kernelPKhjjjiiiihhPhS1_S1_S1__param_3];
	ld.param.u32 	%r6482, [_Z20render_hybrid_kernelPKhjjjiiiihhPhS1_S1_S1__param_1];
	setp.gt.u16 	%p277, %rs1569, 89;
	setp.lt.u16 	%p278, %rs1569, 50;
	selp.b32 	%r3438, 3, 2, %p278;
	selp.b32 	%r3439, 1, %r3438, %p277;
	xor.b32  	%r3440, %r3439, 3;
	mov.u32 	%r3441, %ctaid.x;
	mov.u32 	%r3442, %ntid.x;
	mov.u32 	%r3443, %tid.x;
	mad.lo.s32 	%r3444, %r3441, %r3442, %r3443;
	add.s32 	%r3445, %r3440, %r3444;
	mul.lo.s32 	%r3446, %r3445, %r6482;
	shl.b32 	%r3447, %r3446, 1;
	add.s32 	%r3448, %r3447, %r6482;
	div.u32 	%r3449, %r3448, %r7083;
	max.s32 	%r3450, %r3449, 0;
	add.s32 	%r3451, %r6482, -1;
	min.s32 	%r389, %r3450, %r3451;
	shl.b32 	%r3452, %r389, 2;
	cvt.s64.s32 	%rd1093, %r3452;
	mul.lo.s32 	%r3453, %r381, %r6803;
	cvt.u64.u32 	%rd1094, %r3453;
	add.s64 	%rd1095, %rd1094, %rd1093;
	add.s64 	%rd1096, %rd28, %rd1095;
	ld.global.u8 	%rs563, [%rd1096];
	ld.global.u8 	%rs564, [%rd1096+1];
	ld.global.u8 	%rs565, [%rd1096+2];
	cvt.u32.u16 	%r3454, %rs565;
	mul.wide.u32 	%rd1098, %r7433, 4;
	add.s64 	%rd1099, %rd2, %rd1098;
	st.local.u32 	[%rd1099+12], %r3454;
	cvt.u32.u16 	%r3455, %rs564;
	add.s64 	%rd1100, %rd3, %rd1098;
	st.local.u32 	[%rd1100+12], %r3455;
	cvt.u32.u16 	%r3456, %rs563;
	add.s64 	%rd1101, %rd4, %rd1098;
	st.local.u32 	[%rd1101+12], %r3456;
	cvt.rn.f64.u16 	%fd1731, %rs565;
	mul.f64 	%fd1732, %fd1731, 0d3FD322D0E5604189;
	cvt.rn.f64.u16 	%fd1733, %rs564;
	fma.rn.f64 	%fd1734, %fd1733, 0d3FE2C8B439581062, %fd1732;
	cvt.rn.f64.u16 	%fd1735, %rs563;
	fma.rn.f64 	%fd1736, %fd1735, 0d3FBD2F1A9FBE76C9, %fd1734;
	cvt.rzi.u32.f64 	%r3457, %fd1736;
	st.local.u8 	[%rd1092+3], %r3457;
	add.s32 	%r7465, %r7433, 4;
	setp.eq.s32 	%p279, %r378, 4;
	@%p279 bra 	$L__BB1_173;
	ld.param.u32 	%r6804, [_Z20render_hybrid_kernelPKhjjjiiiihhPhS1_S1_S1__param_3];
	mul.lo.s32 	%r3459, %r383, %r6804;
	cvt.u64.u32 	%rd1104, %r3459;
	add.s64 	%rd1105, %rd1104, %rd1093;
	add.s64 	%rd1106, %rd28, %rd1105;
	ld.global.u8 	%rs566, [%rd1106];
	ld.global.u8 	%rs567, [%rd1106+1];
	ld.global.u8 	%rs568, [%rd1106+2];
	cvt.u32.u16 	%r3460, %rs568;
	cvt.u64.u32 	%rd1107, %r7433;
	add.s64 	%rd1109, %rd2, %rd1098;
	st.local.u32 	[%rd1109+16], %r3460;
	cvt.u32.u16 	%r3461, %rs567;
	add.s64 	%rd1110, %rd3, %rd1098;
	st.local.u32 	[%rd1110+16], %r3461;
	cvt.u32.u16 	%r3462, %rs566;
	add.s64 	%rd1111, %rd4, %rd1098;
	st.local.u32 	[%rd1111+16], %r3462;
	cvt.rn.f64.u16 	%fd1737, %rs568;
	mul.f64 	%fd1738, %fd1737, 0d3FD322D0E5604189;
	cvt.rn.f64.u16 	%fd1739, %rs567;
	fma.rn.f64 	%fd1740, %fd1739, 0d3FE2C8B439581062, %fd1738;
	cvt.rn.f64.u16 	%fd1741, %rs566;
	fma.rn.f64 	%fd1742, %fd1741, 0d3FBD2F1A9FBE76C9, %fd1740;
	cvt.rzi.u32.f64 	%r3463, %fd1742;
	add.s64 	%rd1112, %rd5, %rd1107;
	st.local.u8 	[%rd1112+4], %r3463;
	add.s32 	%r7465, %r7433, 5;
	setp.eq.s32 	%p280, %r378, 5;
	@%p280 bra 	$L__BB1_173;
	ld.param.u32 	%r6805, [_Z20render_hybrid_kernelPKhjjjiiiihhPhS1_S1_S1__param_3];
	mul.lo.s32 	%r3465, %r387, %r6805;
	cvt.u64.u32 	%rd1114, %r3465;
	add.s64 	%rd1115, %rd1114, %rd1093;
	add.s64 	%rd1116, %rd28, %rd1115;
	ld.global.u8 	%rs569, [%rd1116];
	ld.global.u8 	%rs570, [%rd1116+1];
	ld.global.u8 	%rs571, [%rd1116+2];
	cvt.u32.u16 	%r3466, %rs571;
	mul.wide.u32 	%rd1118, %r7433, 4;
	add.s64 	%rd1119, %rd2, %rd1118;
	st.local.u32 	[%rd1119+20], %r3466;
	cvt.u32.u16 	%r3467, %rs570;
	add.s64 	%rd1120, %rd3, %rd1118;
	st.local.u32 	[%rd1120+20], %r3467;
	cvt.u32.u16 	%r3468, %rs569;
	add.s64 	%rd1121, %rd4, %rd1118;
	st.local.u32 	[%rd1121+20], %r3468;
	cvt.rn.f64.u16 	%fd1743, %rs571;
	mul.f64 	%fd1744, %fd1743, 0d3FD322D0E5604189;
	cvt.rn.f64.u16 	%fd1745, %rs570;
	fma.rn.f64 	%fd1746, %fd1745, 0d3FE2C8B439581062, %fd1744;
	cvt.rn.f64.u16 	%fd1747, %rs569;
	fma.rn.f64 	%fd1748, %fd1747, 0d3FBD2F1A9FBE76C9, %fd1746;
	cvt.rzi.u32.f64 	%r3469, %fd1748;
	st.local.u8 	[%rd1112+5], %r3469;
	add.s32 	%r7465, %r7433, 6;
	setp.eq.s32 	%p281, %r378, 6;
	@%p281 bra 	$L__BB1_173;
	ld.param.u32 	%r7194, [_Z20render_hybrid_kernelPKhjjjiiiihhPhS1_S1_S1__param_5];
	ld.param.u32 	%r6806, [_Z20render_hybrid_kernelPKhjjjiiiihhPhS1_S1_S1__param_3];
	ld.param.u32 	%r6594, [_Z20render_hybrid_kernelPKhjjjiiiihhPhS1_S1_S1__param_2];
	add.s32 	%r3470, %r385, %r6594;
	div.u32 	%r3471, %r3470, %r7194;
	max.s32 	%r3472, %r3471, 0;
	min.s32 	%r393, %r3472, %r386;
	mul.lo.s32 	%r3473, %r393, %r6806;
	cvt.u64.u32 	%rd1123, %r3473;
	cvt.s64.s32 	%rd1124, %r3416;
	add.s64 	%rd1125, %rd1123, %rd1124;
	add.s64 	%rd1126, %rd28, %rd1125;
	ld.global.u8 	%rs572, [%rd1126];
	ld.global.u8 	%rs573, [%rd1126+1];
	ld.global.u8 	%rs574, [%rd1126+2];
	cvt.u32.u16 	%r3475, %rs574;
	cvt.u64.u32 	%rd1127, %r7433;
	st.local.u32 	[%rd1119+24], %r3475;
	cvt.u32.u16 	%r3476, %rs573;
	st.local.u32 	[%rd1120+24], %r3476;
	cvt.u32.u16 	%r3477, %rs572;
	add.s64 	%rd1131, %rd4, %rd1118;
	st.local.u32 	[%rd1131+24], %r3477;
	cvt.rn.f64.u16 	%fd1749, %rs574;
	mul.f64 	%fd1750, %fd1749, 0d3FD322D0E5604189;
	cvt.rn.f64.u16 	%fd1751, %rs573;
	fma.rn.f64 	%fd1752, %fd1751, 0d3FE2C8B439581062, %fd1750;
	cvt.rn.f64.u16 	%fd1753, %rs572;
	fma.rn.f64 	%fd1754, %fd1753, 0d3FBD2F1A9FBE76C9, %fd1752;
	cvt.rzi.u32.f64 	%r3478, %fd1754;
	add.s64 	%rd1132, %rd5, %rd1127;
	st.local.u8 	[%rd1132+6], %r3478;
	add.s32 	%r7465, %r7433, 7;
	setp.eq.s32 	%p282, %r378, 7;
	@%p282 bra 	$L__BB1_173;
	ld.param.u32 	%r6807, [_Z20render_hybrid_kernelPKhjjjiiiihhPhS1_S1_S1__param_3];
	cvt.s64.s32 	%rd1133, %r3452;
	mul.lo.s32 	%r3480, %r393, %r6807;
	cvt.u64.u32 	%rd1134, %r3480;
	add.s64 	%rd1135, %rd1134, %rd1133;
	add.s64 	%rd1136, %rd28, %rd1135;
	ld.global.u8 	%rs575, [%rd1136];
	ld.global.u8 	%rs576, [%rd1136+1];
	ld.global.u8 	%rs577, [%rd1136+2];
	cvt.u32.u16 	%r3481, %rs577;
	mul.wide.u32 	%rd1138, %r7433, 4;
	add.s64 	%rd1139, %rd2, %rd1138;
	st.local.u32 	[%rd1139+28], %r3481;
	cvt.u32.u16 	%r3482, %rs576;
	add.s64 	%rd1140, %rd3, %rd1138;
	st.local.u32 	[%rd1140+28], %r3482;
	cvt.u32.u16 	%r3483, %rs575;
	add.s64 	%rd1141, %rd4, %rd1138;
	st.local.u32 	[%rd1141+28], %r3483;
	cvt.rn.f64.u16 	%fd1755, %rs577;
	mul.f64 	%fd1756, %fd1755, 0d3FD322D0E5604189;
	cvt.rn.f64.u16 	%fd1757, %rs576;
	fma.rn.f64 	%fd1758, %fd1757, 0d3FE2C8B439581062, %fd1756;
	cvt.rn.f64.u16 	%fd1759, %rs575;
	fma.rn.f64 	%fd1760, %fd1759, 0d3FBD2F1A9FBE76C9, %fd1758;
	cvt.rzi.u32.f64 	%r3484, %fd1760;
	st.local.u8 	[%rd1132+7], %r3484;
	add.s32 	%r7465, %r7433, 8;
$L__BB1_173:
	ld.param.u8 	%rs1570, [_Z20render_hybrid_kernelPKhjjjiiiihhPhS1_S1_S1__param_8];
	setp.gt.u16 	%p283, %rs1570, 89;
	setp.lt.u16 	%p284, %rs1570, 50;
	selp.b32 	%r3485, 3, 2, %p284;
	selp.b32 	%r3486, 1, %r3485, %p283;
	xor.b32  	%r3487, %r3486, 3;
	setp.ge.u32 	%p285, %r3487, %r3486;
	setp.gt.u32 	%p286, %r7465, 199;
	or.pred  	%p287, %p285, %p286;
	@%p287 bra 	$L__BB1_203;
	ld.param.u32 	%r7332, [_Z20render_hybrid_kernelPKhjjjiiiihhPhS1_S1_S1__param_6];
	add.s32 	%r3489, %r206, 3;
	setp.lt.s32 	%p288, %r3489, 0;
	setp.ge.s32 	%p289, %r3489, %r7332;
	or.pred  	%p290, %p288, %p289;
	or.pred  	%p291, %p290, %p6;
	mov.u32 	%r7435, %r7465;
	@%p291 bra 	$L__BB1_183;
	ld.param.u8 	%rs1571, [_Z20render_hybrid_kernelPKhjjjiiiihhPhS1_S1_S1__param_8];
	ld.param.u32 	%r7195, [_Z20render_hybrid_kernelPKhjjjiiiihhPhS1_S1_S1__param_5];
	ld.param.u32 	%r7084, [_Z20render_hybrid_kernelPKhjjjiiiihhPhS1_S1_S1__param_4];
	ld.param.u32 	%r6808, [_Z20render_hybrid_kernelPKhjjjiiiihhPhS1_S1_S1__param_3];
	ld.param.u32 	%r6595, [_Z20render_hybrid_kernelPKhjjjiiiihhPhS1_S1_S1__param_2];
	ld.param.u32 	%r6483, [_Z20render_hybrid_kernelPKhjjjiiiihhPhS1_S1_S1__param_1];
	ld.param.u64 	%rd3688, [_Z20render_hybrid_kernelPKhjjjiiiihhPhS1_S1_S1__param_0];
	sub.s32 	%r3492, 199, %r7465;
	min.u32 	%r3493, %r3492, 7;
	add.s32 	%r397, %r3493, 1;
	mul.lo.s32 	%r3494, %r3489, %r6483;
	shl.b32 	%r3495, %r3494, 1;
	div.u32 	%r3496, %r3495, %r7084;
	setp.gt.u16 	%p292, %rs1571, 89;
	setp.lt.u16 	%p293, %rs1571, 50;
	selp.b32 	%r3497, 3, 2, %p293;
	selp.b32 	%r3498, 1, %r3497, %p292;
	mov.u32 	%r3499, %ctaid.y;
	mov.u32 	%r3500, %ntid.y;
	mov.u32 	%r3501, %tid.y;
	mad.lo.s32 	%r3502, %r3499, %r3500, %r3501;
	sub.s32 	%r3503, %r3502, %r3498;
	mad.lo.s32 	%r3504, %r6595, %r3503, %r6595;
	add.s32 	%r3505, %r3504, %r6595;
	shl.b32 	%r398, %r3505, 2;
	div.u32 	%r3506, %r398, %r7195;
	max.s32 	%r3507, %r3496, 0;
	add.s32 	%r3508, %r6483, -1;
	min.s32 	%r399, %r3507, %r3508;
	max.s32 	%r3509, %r3506, 0;
	add.s32 	%r3510, %r6595, -1;
	min.s32 	%r400, %r3509, %r3510;
	mul.lo.s32 	%r3511, %r400, %r6808;
	cvt.u64.u32 	%rd1143, %r3511;
	shl.b32 	%r3512, %r399, 2;
	cvt.s64.s32 	%rd1144, %r3512;
	add.s64 	%rd1145, %rd1143, %rd1144;
	cvta.to.global.u64 	%rd29, %rd3688;
	add.s64 	%rd1146, %rd29, %rd1145;
	ld.global.u8 	%rs578, [%rd1146];
	ld.global.u8 	%rs579, [%rd1146+1];
	ld.global.u8 	%rs580, [%rd1146+2];
	cvt.u32.u16 	%r3513, %rs580;
	cvt.u64.u32 	%rd1147, %r7465;
	mul.wide.u32 	%rd1148, %r7465, 4;
	add.s64 	%rd1149, %rd2, %rd1148;
	st.local.u32 	[%rd1149], %r3513;
	cvt.u32.u16 	%r3514, %rs579;
	add.s64 	%rd1150, %rd3, %rd1148;
	st.local.u32 	[%rd1150], %r3514;
	cvt.u32.u16 	%r3515, %rs578;
	add.s64 	%rd1151, %rd4, %rd1148;
	st.local.u32 	[%rd1151], %r3515;
	cvt.rn.f64.u16 	%fd1761, %rs580;
	mul.f64 	%fd1762, %fd1761, 0d3FD322D0E5604189;
	cvt.rn.f64.u16 	%fd1763, %rs579;
	fma.rn.f64 	%fd1764, %fd1763, 0d3FE2C8B439581062, %fd1762;
	cvt.rn.f64.u16 	%fd1765, %rs578;
	fma.rn.f64 	%fd1766, %fd1765, 0d3FBD2F1A9FBE76C9, %fd1764;
	cvt.rzi.u32.f64 	%r3516, %fd1766;
	add.s64 	%rd1152, %rd5, %rd1147;
	st.local.u8 	[%rd1152], %r3516;
	setp.eq.s32 	%p294, %r7465, 199;
	mov.b32 	%r7435, 200;
	@%p294 bra 	$L__BB1_183;
	ld.param.u32 	%r7196, [_Z20render_hybrid_kernelPKhjjjiiiihhPhS1_S1_S1__param_5];
	ld.param.u32 	%r6809, [_Z20render_hybrid_kernelPKhjjjiiiihhPhS1_S1_S1__param_3];
	ld.param.u32 	%r6596, [_Z20render_hybrid_kernelPKhjjjiiiihhPhS1_S1_S1__param_2];
	add.s32 	%r401, %r398, %r6596;
	div.u32 	%r3517, %r401, %r7196;
	max.s32 	%r3518, %r3517, 0;
	add.s32 	%r3519, %r6596, -1;
	min.s32 	%r402, %r3518, %r3519;
	mul.lo.s32 	%r3520, %r402, %r6809;
	cvt.u64.u32 	%rd1153, %r3520;
	add.s64 	%rd1155, %rd1153, %rd1144;
	add.s64 	%rd1156, %rd29, %rd1155;
	ld.global.u8 	%rs581, [%rd1156];
	ld.global.u8 	%rs582, [%rd1156+1];
	ld.global.u8 	%rs583, [%rd1156+2];
	cvt.u32.u16 	%r3522, %rs583;
	st.local.u32 	[%rd1149+4], %r3522;
	cvt.u32.u16 	%r3523, %rs582;
	add.s64 	%rd1160, %rd3, %rd1148;
	st.local.u32 	[%rd1160+4], %r3523;
	cvt.u32.u16 	%r3524, %rs581;
	add.s64 	%rd1161, %rd4, %rd1148;
	st.local.u32 	[%rd1161+4], %r3524;
	cvt.rn.f64.u16 	%fd1767, %rs583;
	mul.f64 	%fd1768, %fd1767, 0d3FD322D0E5604189;
	cvt.rn.f64.u16 	%fd1769, %rs582;
	fma.rn.f64 	%fd1770, %fd1769, 0d3FE2C8B439581062, %fd1768;
	cvt.rn.f64.u16 	%fd1771, %rs581;
	fma.rn.f64 	%fd1772, %fd1771, 0d3FBD2F1A9FBE76C9, %fd1770;
	cvt.rzi.u32.f64 	%r3525, %fd1772;
	st.local.u8 	[%rd1152+1], %r3525;
	add.s32 	%r7435, %r7465, 2;
	setp.eq.s32 	%p295, %r397, 2;
	@%p295 bra 	$L__BB1_183;
	ld.param.u32 	%r7197, [_Z20render_hybrid_kernelPKhjjjiiiihhPhS1_S1_S1__param_5];
	ld.param.u32 	%r6810, [_Z20render_hybrid_kernelPKhjjjiiiihhPhS1_S1_S1__param_3];
	ld.param.u32 	%r6597, [_Z20render_hybrid_kernelPKhjjjiiiihhPhS1_S1_S1__param_2];
	ld.param.u64 	%rd3689, [_Z20render_hybrid_kernelPKhjjjiiiihhPhS1_S1_S1__param_0];
	add.s32 	%r404, %r401, %r6597;
	div.u32 	%r3526, %r404, %r7197;
	max.s32 	%r3527, %r3526, 0;
	add.s32 	%r405, %r6597, -1;
	min.s32 	%r406, %r3527, %r405;
	mul.lo.s32 	%r3528, %r406, %r6810;
	cvt.u64.u32 	%rd1163, %r3528;
	cvt.s64.s32 	%rd1164, %r3512;
	add.s64 	%rd1165, %rd1163, %rd1164;
	cvta.to.global.u64 	%rd30, %rd3689;
	add.s64 	%rd1166, %rd30, %rd1165;
	ld.global.u8 	%rs584, [%rd1166];
	ld.global.u8 	%rs585, [%rd1166+1];
	ld.global.u8 	%rs586, [%rd1166+2];
	cvt.u32.u16 	%r3530, %rs586;
	cvt.u64.u32 	%rd1167, %r7465;
	mul.wide.u32 	%rd1168, %r7465, 4;
	add.s64 	%rd1169, %rd2, %rd1168;
	st.local.u32 	[%rd1169+8], %r3530;
	cvt.u32.u16 	%r3531, %rs585;
	add.s64 	%rd1170, %rd3, %rd1168;
	st.local.u32 	[%rd1170+8], %r3531;
	cvt.u32.u16 	%r3532, %rs584;
	add.s64 	%rd1171, %rd4, %rd1168;
	st.local.u32 	[%rd1171+8], %r3532;
	cvt.rn.f64.u16 	%fd1773, %rs586;
	mul.f64 	%fd1774, %fd1773, 0d3FD322D0E5604189;
	cvt.rn.f64.u16 	%fd1775, %rs585;
	fma.rn.f64 	%fd1776, %fd1775, 0d3FE2C8B439581062, %fd1774;
	cvt.rn.f64.u16 	%fd1777, %rs584;
	fma.rn.f64 	%fd1778, %fd1777, 0d3FBD2F1A9FBE76C9, %fd1776;
	cvt.rzi.u32.f64 	%r3533, %fd1778;
	add.s64 	%rd1172, %rd5, %rd1167;
	st.local.u8 	[%rd1172+2], %r3533;
	add.s32 	%r7435, %r7465, 3;
	setp.eq.s32 	%p296, %r397, 3;
	@%p296 bra 	$L__BB1_183;
	ld.param.u32 	%r7085, [_Z20render_hybrid_kernelPKhjjjiiiihhPhS1_S1_S1__param_4];
	ld.param.u32 	%r6811, [_Z20render_hybrid_kernelPKhjjjiiiihhPhS1_S1_S1__param_3];
	ld.param.u32 	%r6484, [_Z20render_hybrid_kernelPKhjjjiiiihhPhS1_S1_S1__param_1];
	add.s32 	%r3534, %r206, 3;
	mul.lo.s32 	%r3535, %r3534, %r6484;
	shl.b32 	%r3536, %r3535, 1;
	add.s32 	%r3537, %r3536, %r6484;
	div.u32 	%r3538, %r3537, %r7085;
	max.s32 	%r3539, %r3538, 0;
	add.s32 	%r3540, %r6484, -1;
	min.s32 	%r408, %r3539, %r3540;
	shl.b32 	%r3541, %r408, 2;
	cvt.s64.s32 	%rd1173, %r3541;
	mul.lo.s32 	%r3542, %r400, %r6811;
	cvt.u64.u32 	%rd1174, %r3542;
	add.s64 	%rd1175, %rd1174, %rd1173;
	add.s64 	%rd1176, %rd30, %rd1175;
	ld.global.u8 	%rs587, [%rd1176];
	ld.global.u8 	%rs588, [%rd1176+1];
	ld.global.u8 	%rs589, [%rd1176+2];
	cvt.u32.u16 	%r3543, %rs589;
	mul.wide.u32 	%rd1178, %r7465, 4;
	add.s64 	%rd1179, %rd2, %rd1178;
	st.local.u32 	[%rd1179+12], %r3543;
	cvt.u32.u16 	%r3544, %rs588;
	add.s64 	%rd1180, %rd3, %rd1178;
	st.local.u32 	[%rd1180+12], %r3544;
	cvt.u32.u16 	%r3545, %rs587;
	add.s64 	%rd1181, %rd4, %rd1178;
	st.local.u32 	[%rd1181+12], %r3545;
	cvt.rn.f64.u16 	%fd1779, %rs589;
	mul.f64 	%fd1780, %fd1779, 0d3FD322D0E5604189;
	cvt.rn.f64.u16 	%fd1781, %rs588;
	fma.rn.f64 	%fd1782, %fd1781, 0d3FE2C8B439581062, %fd1780;
	cvt.rn.f64.u16 	%fd1783, %rs587;
	fma.rn.f64 	%fd1784, %fd1783, 0d3FBD2F1A9FBE76C9, %fd1782;
	cvt.rzi.u32.f64 	%r3546, %fd1784;
	st.local.u8 	[%rd1172+3], %r3546;
	add.s32 	%r7435, %r7465, 4;
	setp.eq.s32 	%p297, %r397, 4;
	@%p297 bra 	$L__BB1_183;
	ld.param.u32 	%r6812, [_Z20render_hybrid_kernelPKhjjjiiiihhPhS1_S1_S1__param_3];
	mul.lo.s32 	%r3548, %r402, %r6812;
	cvt.u64.u32 	%rd1184, %r3548;
	add.s64 	%rd1185, %rd1184, %rd1173;
	add.s64 	%rd1186, %rd30, %rd1185;
	ld.global.u8 	%rs590, [%rd1186];
	ld.global.u8 	%rs591, [%rd1186+1];
	ld.global.u8 	%rs592, [%rd1186+2];
	cvt.u32.u16 	%r3549, %rs592;
	cvt.u64.u32 	%rd1187, %r7465;
	add.s64 	%rd1189, %rd2, %rd1178;
	st.local.u32 	[%rd1189+16], %r3549;
	cvt.u32.u16 	%r3550, %rs591;
	add.s64 	%rd1190, %rd3, %rd1178;
	st.local.u32 	[%rd1190+16], %r3550;
	cvt.u32.u16 	%r3551, %rs590;
	add.s64 	%rd1191, %rd4, %rd1178;
	st.local.u32 	[%rd1191+16], %r3551;
	cvt.rn.f64.u16 	%fd1785, %rs592;
	mul.f64 	%fd1786, %fd1785, 0d3FD322D0E5604189;
	cvt.rn.f64.u16 	%fd1787, %rs591;
	fma.rn.f64 	%fd1788, %fd1787, 0d3FE2C8B439581062, %fd1786;
	cvt.rn.f64.u16 	%fd1789, %rs590;
	fma.rn.f64 	%fd1790, %fd1789, 0d3FBD2F1A9FBE76C9, %fd1788;
	cvt.rzi.u32.f64 	%r3552, %fd1790;
	add.s64 	%rd1192, %rd5, %rd1187;
	st.local.u8 	[%rd1192+4], %r3552;
	add.s32 	%r7435, %r7465, 5;
	setp.eq.s32 	%p298, %r397, 5;
	@%p298 bra 	$L__BB1_183;
	ld.param.u32 	%r6813, [_Z20render_hybrid_kernelPKhjjjiiiihhPhS1_S1_S1__param_3];
	mul.lo.s32 	%r3554, %r406, %r6813;
	cvt.u64.u32 	%rd1194, %r3554;
	add.s64 	%rd1195, %rd1194, %rd1173;
	add.s64 	%rd1196, %rd30, %rd1195;
	ld.global.u8 	%rs593, [%rd1196];
	ld.global.u8 	%rs594, [%rd1196+1];
	ld.global.u8 	%rs595, [%rd1196+2];
	cvt.u32.u16 	%r3555, %rs595;
	mul.wide.u32 	%rd1198, %r7465, 4;
	add.s64 	%rd1199, %rd2, %rd1198;
	st.local.u32 	[%rd1199+20], %r3555;
	cvt.u32.u16 	%r3556, %rs594;
	add.s64 	%rd1200, %rd3, %rd1198;
	st.local.u32 	[%rd1200+20], %r3556;
	cvt.u32.u16 	%r3557, %rs593;
	add.s64 	%rd1201, %rd4, %rd1198;
	st.local.u32 	[%rd1201+20], %r3557;
	cvt.rn.f64.u16 	%fd1791, %rs595;
	mul.f64 	%fd1792, %fd1791, 0d3FD322D0E5604189;
	cvt.rn.f64.u16 	%fd1793, %rs594;
	fma.rn.f64 	%fd1794, %fd1793, 0d3FE2C8B439581062, %fd1792;
	cvt.rn.f64.u16 	%fd1795, %rs593;
	fma.rn.f64 	%fd1796, %fd1795, 0d3FBD2F1A9FBE76C9, %fd1794;
	cvt.rzi.u32.f64 	%r3558, %fd1796;
	st.local.u8 	[%rd1192+5], %r3558;
	add.s32 	%r7435, %r7465, 6;
	setp.eq.s32 	%p299, %r397, 6;
	@%p299 bra 	$L__BB1_183;
	ld.param.u32 	%r7198, [_Z20render_hybrid_kernelPKhjjjiiiihhPhS1_S1_S1__param_5];
	ld.param.u32 	%r6814, [_Z20render_hybrid_kernelPKhjjjiiiihhPhS1_S1_S1__param_3];
	ld.param.u32 	%r6598, [_Z20render_hybrid_kernelPKhjjjiiiihhPhS1_S1_S1__param_2];
	add.s32 	%r3559, %r404, %r6598;
	div.u32 	%r3560, %r3559, %r7198;
	max.s32 	%r3561, %r3560, 0;
	min.s32 	%r412, %r3561, %r405;
	mul.lo.s32 	%r3562, %r412, %r6814;
	cvt.u64.u32 	%rd1203, %r3562;
	cvt.s64.s32 	%rd1204, %r3512;
	add.s64 	%rd1205, %rd1203, %rd1204;
	add.s64 	%rd1206, %rd30, %rd1205;
	ld.global.u8 	%rs596, [%rd1206];
	ld.global.u8 	%rs597, [%rd1206+1];
	ld.global.u8 	%rs598, [%rd1206+2];
	cvt.u32.u16 	%r3564, %rs598;
	cvt.u64.u32 	%rd1207, %r7465;
	st.local.u32 	[%rd1199+24], %r3564;
	cvt.u32.u16 	%r3565, %rs597;
	st.local.u32 	[%rd1200+24], %r3565;
	cvt.u32.u16 	%r3566, %rs596;
	add.s64 	%rd1211, %rd4, %rd1198;
	st.local.u32 	[%rd1211+24], %r3566;
	cvt.rn.f64.u16 	%fd1797, %rs598;
	mul.f64 	%fd1798, %fd1797, 0d3FD322D0E5604189;
	cvt.rn.f64.u16 	%fd1799, %rs597;
	fma.rn.f64 	%fd1800, %fd1799, 0d3FE2C8B439581062, %fd1798;
	cvt.rn.f64.u16 	%fd1801, %rs596;
	fma.rn.f64 	%fd1802, %fd1801, 0d3FBD2F1A9FBE76C9, %fd1800;
	cvt.rzi.u32.f64 	%r3567, %fd1802;
	add.s64 	%rd1212, %rd5, %rd1207;
	st.local.u8 	[%rd1212+6], %r3567;
	add.s32 	%r7435, %r7465, 7;
	setp.eq.s32 	%p300, %r397, 7;
	@%p300 bra 	$L__BB1_183;
	ld.param.u32 	%r6815, [_Z20render_hybrid_kernelPKhjjjiiiihhPhS1_S1_S1__param_3];
	cvt.s64.s32 	%rd1213, %r3541;
	mul.lo.s32 	%r3569, %r412, %r6815;
	cvt.u64.u32 	%rd1214, %r3569;
	add.s64 	%rd1215, %rd1214, %rd1213;
	add.s64 	%rd1216, %rd30, %rd1215;
	ld.global.u8 	%rs599, [%rd1216];
	ld.global.u8 	%rs600, [%rd1216+1];
	ld.global.u8 	%rs601, [%rd1216+2];
	cvt.u32.u16 	%r3570, %rs601;
	mul.wide.u32 	%rd1218, %r7465, 4;
	add.s64 	%rd1219, %rd2, %rd1218;
	st.local.u32 	[%rd1219+28], %r3570;
	cvt.u32.u16 	%r3571, %rs600;
	add.s64 	%rd1220, %rd3, %rd1218;
	st.local.u32 	[%rd1220+28], %r3571;
	cvt.u32.u16 	%r3572, %rs599;
	add.s64 	%rd1221, %rd4, %rd1218;
	st.local.u32 	[%rd1221+28], %r3572;
	cvt.rn.f64.u16 	%fd1803, %rs601;
	mul.f64 	%fd1804, %fd1803, 0d3FD322D0E5604189;
	cvt.rn.f64.u16 	%fd1805, %rs600;
	fma.rn.f64 	%fd1806, %fd1805, 0d3FE2C8B439581062, %fd1804;
	cvt.rn.f64.u16 	%fd1807, %rs599;
	fma.rn.f64 	%fd1808, %fd1807, 0d3FBD2F1A9FBE76C9, %fd1806;
	cvt.rzi.u32.f64 	%r3573, %fd1808;
	st.local.u8 	[%rd1212+7], %r3573;
	add.s32 	%r7435, %r7465, 8;
$L__BB1_183:
	ld.param.u8 	%rs1572, [_Z20render_hybrid_kernelPKhjjjiiiihhPhS1_S1_S1__param_8];
	setp.gt.u16 	%p301, %rs1572, 89;
	setp.lt.u16 	%p302, %rs1572, 50;
	selp.b32 	%r3574, 3, 2, %p302;
	selp.b32 	%r3575, 1, %r3574, %p301;
	sub.s32 	%r3576, 4, %r3575;
	setp.ge.u32 	%p303, %r3576, %r3575;
	setp.gt.u32 	%p304, %r7435, 199;
	or.pred  	%p305, %p303, %p304;
	mov.u32 	%r7465, %r7435;
	@%p305 bra 	$L__BB1_203;
	ld.param.u32 	%r7333, [_Z20render_hybrid_kernelPKhjjjiiiihhPhS1_S1_S1__param_6];
	add.s32 	%r3578, %r206, 4;
	setp.lt.s32 	%p306, %r3578, 0;
	setp.ge.s32 	%p307, %r3578, %r7333;
	or.pred  	%p308, %p306, %p307;
	or.pred  	%p309, %p308, %p6;
	mov.u32 	%r7436, %r7435;
	@%p309 bra 	$L__BB1_193;
	ld.param.u8 	%rs1573, [_Z20render_hybrid_kernelPKhjjjiiiihhPhS1_S1_S1__param_8];
	ld.param.u32 	%r7199, [_Z20render_hybrid_kernelPKhjjjiiiihhPhS1_S1_S1__param_5];
	ld.param.u32 	%r7086, [_Z20render_hybrid_kernelPKhjjjiiiihhPhS1_S1_S1__param_4];
	ld.param.u32 	%r6816, [_Z20render_hybrid_kernelPKhjjjiiiihhPhS1_S1_S1__param_3];
	ld.param.u32 	%r6599, [_Z20render_hybrid_kernelPKhjjjiiiihhPhS1_S1_S1__param_2];
	ld.param.u32 	%r6485, [_Z20render_hybrid_kernelPKhjjjiiiihhPhS1_S1_S1__param_1];
	ld.param.u64 	%rd3690, [_Z20render_hybrid_kernelPKhjjjiiiihhPhS1_S1_S1__param_0];
	sub.s32 	%r3581, 199, %r7435;
	min.u32 	%r3582, %r3581, 7;
	add.s32 	%r416, %r3582, 1;
	mul.lo.s32 	%r3583, %r3578, %r6485;
	shl.b32 	%r3584, %r3583, 1;
	div.u32 	%r3585, %r3584, %r7086;
	setp.gt.u16 	%p310, %rs1573, 89;
	setp.lt.u16 	%p311, %rs1573, 50;
	selp.b32 	%r3586, 3, 2, %p311;
	selp.b32 	%r3587, 1, %r3586, %p310;
	mov.u32 	%r3588, %ctaid.y;
	mov.u32 	%r3589, %ntid.y;
	mov.u32 	%r3590, %tid.y;
	mad.lo.s32 	%r3591, %r3588, %r3589, %r3590;
	sub.s32 	%r3592, %r3591, %r3587;
	mad.lo.s32 	%r3593, %r6599, %r3592, %r6599;
	add.s32 	%r3594, %r3593, %r6599;
	shl.b32 	%r417, %r3594, 2;
	div.u32 	%r3595, %r417, %r7199;
	max.s32 	%r3596, %r3585, 0;
	add.s32 	%r3597, %r6485, -1;
	min.s32 	%r418, %r3596, %r3597;
	max.s32 	%r3598, %r3595, 0;
	add.s32 	%r3599, %r6599, -1;
	min.s32 	%r419, %r3598, %r3599;
	mul.lo.s32 	%r3600, %r419, %r6816;
	cvt.u64.u32 	%rd1223, %r3600;
	shl.b32 	%r3601, %r418, 2;
	cvt.s64.s32 	%rd1224, %r3601;
	add.s64 	%rd1225, %rd1223, %rd1224;
	cvta.to.global.u64 	%rd31, %rd3690;
	add.s64 	%rd1226, %rd31, %rd1225;
	ld.global.u8 	%rs602, [%rd1226];
	ld.global.u8 	%rs603, [%rd1226+1];
	ld.global.u8 	%rs604, [%rd1226+2];
	cvt.u32.u16 	%r3602, %rs604;
	cvt.u64.u32 	%rd1227, %r7435;
	mul.wide.u32 	%rd1228, %r7435, 4;
	add.s64 	%rd1229, %rd2, %rd1228;
	st.local.u32 	[%rd1229], %r3602;
	cvt.u32.u16 	%r3603, %rs603;
	add.s64 	%rd1230, %rd3, %rd1228;
	st.local.u32 	[%rd1230], %r3603;
	cvt.u32.u16 	%r3604, %rs602;
	add.s64 	%rd1231, %rd4, %rd1228;
	st.local.u32 	[%rd1231], %r3604;
	cvt.rn.f64.u16 	%fd1809, %rs604;
	mul.f64 	%fd1810, %fd1809, 0d3FD322D0E5604189;
	cvt.rn.f64.u16 	%fd1811, %rs603;
	fma.rn.f64 	%fd1812, %fd1811, 0d3FE2C8B439581062, %fd1810;
	cvt.rn.f64.u16 	%fd1813, %rs602;
	fma.rn.f64 	%fd1814, %fd1813, 0d3FBD2F1A9FBE76C9, %fd1812;
	cvt.rzi.u32.f64 	%r3605, %fd1814;
	add.s64 	%rd1232, %rd5, %rd1227;
	st.local.u8 	[%rd1232], %r3605;
	setp.eq.s32 	%p312, %r7435, 199;
	mov.b32 	%r7436, 200;
	@%p312 bra 	$L__BB1_193;
	ld.param.u32 	%r7200, [_Z20render_hybrid_kernelPKhjjjiiiihhPhS1_S1_S1__param_5];
	ld.param.u32 	%r6817, [_Z20render_hybrid_kernelPKhjjjiiiihhPhS1_S1_S1__param_3];
	ld.param.u32 	%r6600, [_Z20render_hybrid_kernelPKhjjjiiiihhPhS1_S1_S1__param_2];
	add.s32 	%r420, %r417, %r6600;
	div.u32 	%r3606, %r420, %r7200;
	max.s32 	%r3607, %r3606, 0;
	add.s32 	%r3608, %r6600, -1;
	min.s32 	%r421, %r3607, %r3608;
	mul.lo.s32 	%r3609, %r421, %r6817;
	cvt.u64.u32 	%rd1233, %r3609;
	add.s64 	%rd1235, %rd1233, %rd1224;
	add.s64 	%rd1236, %rd31, %rd1235;
	ld.global.u8 	%rs605, [%rd1236];
	ld.global.u8 	%rs606, [%rd1236+1];
	ld.global.u8 	%rs607, [%rd1236+2];
	cvt.u32.u16 	%r3611, %rs607;
	st.local.u32 	[%rd1229+4], %r3611;
	cvt.u32.u16 	%r3612, %rs606;
	add.s64 	%rd1240, %rd3, %rd1228;
	st.local.u32 	[%rd1240+4], %r3612;
	cvt.u32.u16 	%r3613, %rs605;
	add.s64 	%rd1241, %rd4, %rd1228;
	st.local.u32 	[%rd1241+4], %r3613;
	cvt.rn.f64.u16 	%fd1815, %rs607;
	mul.f64 	%fd1816, %fd1815, 0d3FD322D0E5604189;
	cvt.rn.f64.u16 	%fd1817, %rs606;
	fma.rn.f64 	%fd1818, %fd1817, 0d3FE2C8B439581062, %fd1816;
	cvt.rn.f64.u16 	%fd1819, %rs605;
	fma.rn.f64 	%fd1820, %fd1819, 0d3FBD2F1A9FBE76C9, %fd1818;
	cvt.rzi.u32.f64 	%r3614, %fd1820;
	st.local.u8 	[%rd1232+1], %r3614;
	add.s32 	%r7436, %r7435, 2;
	setp.eq.s32 	%p313, %r416, 2;
	@%p313 bra 	$L__BB1_193;
	ld.param.u32 	%r7201, [_Z20render_hybrid_kernelPKhjjjiiiihhPhS1_S1_S1__param_5];
	ld.param.u32 	%r6818, [_Z20render_hybrid_kernelPKhjjjiiiihhPhS1_S1_S1__param_3];
	ld.param.u32 	%r6601, [_Z20render_hybrid_kernelPKhjjjiiiihhPhS1_S1_S1__param_2];
	ld.param.u64 	%rd3691, [_Z20render_hybrid_kernelPKhjjjiiiihhPhS1_S1_S1__param_0];
	add.s32 	%r423, %r420, %r6601;
	div.u32 	%r3615, %r423, %r7201;
	max.s32 	%r3616, %r3615, 0;
	add.s32 	%r424, %r6601, -1;
	min.s32 	%r425, %r3616, %r424;
	mul.lo.s32 	%r3617, %r425, %r6818;
	cvt.u64.u32 	%rd1243, %r3617;
	cvt.s64.s32 	%rd1244, %r3601;
	add.s64 	%rd1245, %rd1243, %rd1244;
	cvta.to.global.u64 	%rd32, %rd3691;
	add.s64 	%rd1246, %rd32, %rd1245;
	ld.global.u8 	%rs608, [%rd1246];
	ld.global.u8 	%rs609, [%rd1246+1];
	ld.global.u8 	%rs610, [%rd1246+2];
	cvt.u32.u16 	%r3619, %rs610;
	cvt.u64.u32 	%rd1247, %r7435;
	mul.wide.u32 	%rd1248, %r7435, 4;
	add.s64 	%rd1249, %rd2, %rd1248;
	st.local.u32 	[%rd1249+8], %r3619;
	cvt.u32.u16 	%r3620, %rs609;
	add.s64 	%rd1250, %rd3, %rd1248;
	st.local.u32 	[%rd1250+8], %r3620;
	cvt.u32.u16 	%r3621, %rs608;
	add.s64 	%rd1251, %rd4, %rd1248;
	st.local.u32 	[%rd1251+8], %r3621;
	cvt.rn.f64.u16 	%fd1821, %rs610;
	mul.f64 	%fd1822, %fd1821, 0d3FD322D0E5604189;
	cvt.rn.f64.u16 	%fd1823, %rs609;
	fma.rn.f64 	%fd1824, %fd1823, 0d3FE2C8B439581062, %fd1822;
	cvt.rn.f64.u16 	%fd1825, %rs608;
	fma.rn.f64 	%fd1826, %fd1825, 0d3FBD2F1A9FBE76C9, %fd1824;
	cvt.rzi.u32.f64 	%r3622, %fd1826;
	add.s64 	%rd1252, %rd5, %rd1247;
	st.local.u8 	[%rd1252+2], %r3622;
	add.s32 	%r7436, %r7435, 3;
	setp.eq.s32 	%p314, %r416, 3;
	@%p314 bra 	$L__BB1_193;
	ld.param.u32 	%r7087, [_Z20render_hybrid_kernelPKhjjjiiiihhPhS1_S1_S1__param_4];
	ld.param.u32 	%r6819, [_Z20render_hybrid_kernelPKhjjjiiiihhPhS1_S1_S1__param_3];
	ld.param.u32 	%r6486, [_Z20render_hybrid_kernelPKhjjjiiiihhPhS1_S1_S1__param_1];
	add.s32 	%r3623, %r206, 4;
	mul.lo.s32 	%r3624, %r3623, %r6486;
	shl.b32 	%r3625, %r3624, 1;
	add.s32 	%r3626, %r3625, %r6486;
	div.u32 	%r3627, %r3626, %r7087;
	max.s32 	%r3628, %r3627, 0;
	add.s32 	%r3629, %r6486, -1;
	min.s32 	%r427, %r3628, %r3629;
	shl.b32 	%r3630, %r427, 2;
	cvt.s64.s32 	%rd1253, %r3630;
	mul.lo.s32 	%r3631, %r419, %r6819;
	cvt.u64.u32 	%rd1254, %r3631;
	add.s64 	%rd1255, %rd1254, %rd1253;
	add.s64 	%rd1256, %rd32, %rd1255;
	ld.global.u8 	%rs611, [%rd1256];
	ld.global.u8 	%rs612, [%rd1256+1];
	ld.global.u8 	%rs613, [%rd1256+2];
	cvt.u32.u16 	%r3632, %rs613;
	mul.wide.u32 	%rd1258, %r7435, 4;
	add.s64 	%rd1259, %rd2, %rd1258;
	st.local.u32 	[%rd1259+12], %r3632;
	cvt.u32.u16 	%r3633, %rs612;
	add.s64 	%rd1260, %rd3, %rd1258;
	st.local.u32 	[%rd1260+12], %r3633;
	cvt.u32.u16 	%r3634, %rs611;
	add.s64 	%rd1261, %rd4, %rd1258;
	st.local.u32 	[%rd1261+12], %r3634;
	cvt.rn.f64.u16 	%fd1827, %rs613;
	mul.f64 	%fd1828, %fd1827, 0d3FD322D0E5604189;
	cvt.rn.f64.u16 	%fd1829, %rs612;
	fma.rn.f64 	%fd1830, %fd1829, 0d3FE2C8B439581062, %fd1828;
	cvt.rn.f64.u16 	%fd1831, %rs611;
	fma.rn.f64 	%fd1832, %fd1831, 0d3FBD2F1A9FBE76C9, %fd1830;
	cvt.rzi.u32.f64 	%r3635, %fd1832;
	st.local.u8 	[%rd1252+3], %r3635;
	add.s32 	%r7436, %r7435, 4;
	setp.eq.s32 	%p315, %r416, 4;
	@%p315 bra 	$L__BB1_193;
	ld.param.u32 	%r6820, [_Z20render_hybrid_kernelPKhjjjiiiihhPhS1_S1_S1__param_3];
	mul.lo.s32 	%r3637, %r421, %r6820;
	cvt.u64.u32 	%rd1264, %r3637;
	add.s64 	%rd1265, %rd1264, %rd1253;
	add.s64 	%rd1266, %rd32, %rd1265;
	ld.global.u8 	%rs614, [%rd1266];
	ld.global.u8 	%rs615, [%rd1266+1];
	ld.global.u8 	%rs616, [%rd1266+2];
	cvt.u32.u16 	%r3638, %rs616;
	cvt.u64.u32 	%rd1267, %r7435;
	add.s64 	%rd1269, %rd2, %rd1258;
	st.local.u32 	[%rd1269+16], %r3638;
	cvt.u32.u16 	%r3639, %rs615;
	add.s64 	%rd1270, %rd3, %rd1258;
	st.local.u32 	[%rd1270+16], %r3639;
	cvt.u32.u16 	%r3640, %rs614;
	add.s64 	%rd1271, %rd4, %rd1258;
	st.local.u32 	[%rd1271+16], %r3640;
	cvt.rn.f64.u16 	%fd1833, %rs616;
	mul.f64 	%fd1834, %fd1833, 0d3FD322D0E5604189;
	cvt.rn.f64.u16 	%fd1835, %rs615;
	fma.rn.f64 	%fd1836, %fd1835, 0d3FE2C8B439581062, %fd1834;
	cvt.rn.f64.u16 	%fd1837, %rs614;
	fma.rn.f64 	%fd1838, %fd1837, 0d3FBD2F1A9FBE76C9, %fd1836;
	cvt.rzi.u32.f64 	%r3641, %fd1838;
	add.s64 	%rd1272, %rd5, %rd1267;
	st.local.u8 	[%rd1272+4], %r3641;
	add.s32 	%r7436, %r7435, 5;
	setp.eq.s32 	%p316, %r416, 5;
	@%p316 bra 	$L__BB1_193;
	ld.param.u32 	%r6821, [_Z20render_hybrid_kernelPKhjjjiiiihhPhS1_S1_S1__param_3];
	mul.lo.s32 	%r3643, %r425, %r6821;
	cvt.u64.u32 	%rd1274, %r3643;
	add.s64 	%rd1275, %rd1274, %rd1253;
	add.s64 	%rd1276, %rd32, %rd1275;
	ld.global.u8 	%rs617, [%rd1276];
	ld.global.u8 	%rs618, [%rd1276+1];
	ld.global.u8 	%rs619, [%rd1276+2];
	cvt.u32.u16 	%r3644, %rs619;
	mul.wide.u32 	%rd1278, %r7435, 4;
	add.s64 	%rd1279, %rd2, %rd1278;
	st.local.u32 	[%rd1279+20], %r3644;
	cvt.u32.u16 	%r3645, %rs618;
	add.s64 	%rd1280, %rd3, %rd1278;
	st.local.u32 	[%rd1280+20], %r3645;
	cvt.u32.u16 	%r3646, %rs617;
	add.s64 	%rd1281, %rd4, %rd1278;
	st.local.u32 	[%rd1281+20], %r3646;
	cvt.rn.f64.u16 	%fd1839, %rs619;
	mul.f64 	%fd1840, %fd1839, 0d3FD322D0E5604189;
	cvt.rn.f64.u16 	%fd1841, %rs618;
	fma.rn.f64 	%fd1842, %fd1841, 0d3FE2C8B439581062, %fd1840;
	cvt.rn.f64.u16 	%fd1843, %rs617;
	fma.rn.f64 	%fd1844, %fd1843, 0d3FBD2F1A9FBE76C9, %fd1842;
	cvt.rzi.u32.f64 	%r3647, %fd1844;
	st.local.u8 	[%rd1272+5], %r3647;
	add.s32 	%r7436, %r7435, 6;
	setp.eq.s32 	%p317, %r416, 6;
	@%p317 bra 	$L__BB1_193;
	ld.param.u32 	%r7202, [_Z20render_hybrid_kernelPKhjjjiiiihhPhS1_S1_S1__param_5];
	ld.param.u32 	%r6822, [_Z20render_hybrid_kernelPKhjjjiiiihhPhS1_S1_S1__param_3];
	ld.param.u32 	%r6602, [_Z20render_hybrid_kernelPKhjjjiiiihhPhS1_S1_S1__param_2];
	add.s32 	%r3648, %r423, %r6602;
	div.u32 	%r3649, %r3648, %r7202;
	max.s32 	%r3650, %r3649, 0;
	min.s32 	%r431, %r3650, %r424;
	mul.lo.s32 	%r3651, %r431, %r6822;
	cvt.u64.u32 	%rd1283, %r3651;
	cvt.s64.s32 	%rd1284, %r3601;
	add.s64 	%rd1285, %rd1283, %rd1284;
	add.s64 	%rd1286, %rd32, %rd1285;
	ld.global.u8 	%rs620, [%rd1286];
	ld.global.u8 	%rs621, [%rd1286+1];
	ld.global.u8 	%rs622, [%rd1286+2];
	cvt.u32.u16 	%r3653, %rs622;
	cvt.u64.u32 	%rd1287, %r7435;
	st.local.u32 	[%rd1279+24], %r3653;
	cvt.u32.u16 	%r3654, %rs621;
	st.local.u32 	[%rd1280+24], %r3654;
	cvt.u32.u16 	%r3655, %rs620;
	add.s64 	%rd1291, %rd4, %rd1278;
	st.local.u32 	[%rd1291+24], %r3655;
	cvt.rn.f64.u16 	%fd1845, %rs622;
	mul.f64 	%fd1846, %fd1845, 0d3FD322D0E5604189;
	cvt.rn.f64.u16 	%fd1847, %rs621;
	fma.rn.f64 	%fd1848, %fd1847, 0d3FE2C8B439581062, %fd1846;
	cvt.rn.f64.u16 	%fd1849, %rs620;
	fma.rn.f64 	%fd1850, %fd1849, 0d3FBD2F1A9FBE76C9, %fd1848;
	cvt.rzi.u32.f64 	%r3656, %fd1850;
	add.s64 	%rd1292, %rd5, %rd1287;
	st.local.u8 	[%rd1292+6], %r3656;
	add.s32 	%r7436, %r7435, 7;
	setp.eq.s32 	%p318, %r416, 7;
	@%p318 bra 	$L__BB1_193;
	ld.param.u32 	%r6823, [_Z20render_hybrid_kernelPKhjjjiiiihhPhS1_S1_S1__param_3];
	cvt.s64.s32 	%rd1293, %r3630;
	mul.lo.s32 	%r3658, %r431, %r6823;
	cvt.u64.u32 	%rd1294, %r3658;
	add.s64 	%rd1295, %rd1294, %rd1293;
	add.s64 	%rd1296, %rd32, %rd1295;
	ld.global.u8 	%rs623, [%rd1296];
	ld.global.u8 	%rs624, [%rd1296+1];
	ld.global.u8 	%rs625, [%rd1296+2];
	cvt.u32.u16 	%r3659, %rs625;
	mul.wide.u32 	%rd1298, %r7435, 4;
	add.s64 	%rd1299, %rd2, %rd1298;
	st.local.u32 	[%rd1299+28], %r3659;
	cvt.u32.u16 	%r3660, %rs624;
	add.s64 	%rd1300, %rd3, %rd1298;
	st.local.u32 	[%rd1300+28], %r3660;
	cvt.u32.u16 	%r3661, %rs623;
	add.s64 	%rd1301, %rd4, %rd1298;
	st.local.u32 	[%rd1301+28], %r3661;
	cvt.rn.f64.u16 	%fd1851, %rs625;
	mul.f64 	%fd1852, %fd1851, 0d3FD322D0E5604189;
	cvt.rn.f64.u16 	%fd1853, %rs624;
	fma.rn.f64 	%fd1854, %fd1853, 0d3FE2C8B439581062, %fd1852;
	cvt.rn.f64.u16 	%fd1855, %rs623;
	fma.rn.f64 	%fd1856, %fd1855, 0d3FBD2F1A9FBE76C9, %fd1854;
	cvt.rzi.u32.f64 	%r3662, %fd1856;
	st.local.u8 	[%rd1292+7], %r3662;
	add.s32 	%r7436, %r7435, 8;
$L__BB1_193:
	ld.param.u8 	%rs1574, [_Z20render_hybrid_kernelPKhjjjiiiihhPhS1_S1_S1__param_8];
	setp.gt.u16 	%p319, %rs1574, 89;
	setp.lt.u16 	%p320, %rs1574, 50;
	selp.b32 	%r3663, 3, 2, %p320;
	selp.b32 	%r3664, 1, %r3663, %p319;
	sub.s32 	%r3665, 5, %r3664;
	setp.ge.u32 	%p321, %r3665, %r3664;
	setp.gt.u32 	%p322, %r7436, 199;
	or.pred  	%p323, %p321, %p322;
	mov.u32 	%r7465, %r7436;
	@%p323 bra 	$L__BB1_203;
	ld.param.u32 	%r7334, [_Z20render_hybrid_kernelPKhjjjiiiihhPhS1_S1_S1__param_6];
	add.s32 	%r3667, %r204, 6;
	setp.lt.s32 	%p324, %r3667, 0;
	setp.ge.s32 	%p325, %r3667, %r7334;
	or.pred  	%p326, %p324, %p325;
	or.pred  	%p327, %p326, %p6;
	mov.u32 	%r7465, %r7436;
	@%p327 bra 	$L__BB1_203;
	ld.param.u8 	%rs1575, [_Z20render_hybrid_kernelPKhjjjiiiihhPhS1_S1_S1__param_8];
	ld.param.u32 	%r7203, [_Z20render_hybrid_kernelPKhjjjiiiihhPhS1_S1_S1__param_5];
	ld.param.u32 	%r7088, [_Z20render_hybrid_kernelPKhjjjiiiihhPhS1_S1_S1__param_4];
	ld.param.u32 	%r6824, [_Z20render_hybrid_kernelPKhjjjiiiihhPhS1_S1_S1__param_3];
	ld.param.u32 	%r6603, [_Z20render_hybrid_kernelPKhjjjiiiihhPhS1_S1_S1__param_2];
	ld.param.u32 	%r6487, [_Z20render_hybrid_kernelPKhjjjiiiihhPhS1_S1_S1__param_1];
	ld.param.u64 	%rd3692, [_Z20render_hybrid_kernelPKhjjjiiiihhPhS1_S1_S1__param_0];
	sub.s32 	%r3670, 199, %r7436;
	min.u32 	%r3671, %r3670, 7;
	add.s32 	%r435, %r3671, 1;
	mul.lo.s32 	%r3672, %r3667, %r6487;
	shl.b32 	%r3673, %r3672, 1;
	div.u32 	%r3674, %r3673, %r7088;
	setp.gt.u16 	%p328, %rs1575, 89;
	setp.lt.u16 	%p329, %rs1575, 50;
	selp.b32 	%r3675, 3, 2, %p329;
	selp.b32 	%r3676, 1, %r3675, %p328;
	mov.u32 	%r3677, %ctaid.y;
	mov.u32 	%r3678, %ntid.y;
	mov.u32 	%r3679, %tid.y;
	mad.lo.s32 	%r3680, %r3677, %r3678, %r3679;
	sub.s32 	%r3681, %r3680, %r3676;
	mad.lo.s32 	%r3682, %r6603, %r3681, %r6603;
	add.s32 	%r3683, %r3682, %r6603;
	shl.b32 	%r436, %r3683, 2;
	div.u32 	%r3684, %r436, %r7203;
	max.s32 	%r3685, %r3674, 0;
	add.s32 	%r3686, %r6487, -1;
	min.s32 	%r437, %r3685, %r3686;
	max.s32 	%r3687, %r3684, 0;
	add.s32 	%r3688, %r6603, -1;
	min.s32 	%r438, %r3687, %r3688;
	mul.lo.s32 	%r3689, %r438, %r6824;
	cvt.u64.u32 	%rd1303, %r3689;
	shl.b32 	%r3690, %r437, 2;
	cvt.s64.s32 	%rd1304, %r3690;
	add.s64 	%rd1305, %rd1303, %rd1304;
	cvta.to.global.u64 	%rd33, %rd3692;
	add.s64 	%rd1306, %rd33, %rd1305;
	ld.global.u8 	%rs626, [%rd1306];
	ld.global.u8 	%rs627, [%rd1306+1];
	ld.global.u8 	%rs628, [%rd1306+2];
	cvt.u32.u16 	%r3691, %rs628;
	cvt.u64.u32 	%rd1307, %r7436;
	mul.wide.u32 	%rd1308, %r7436, 4;
	add.s64 	%rd1309, %rd2, %rd1308;
	st.local.u32 	[%rd1309], %r3691;
	cvt.u32.u16 	%r3692, %rs627;
	add.s64 	%rd1310, %rd3, %rd1308;
	st.local.u32 	[%rd1310], %r3692;
	cvt.u32.u16 	%r3693, %rs626;
	add.s64 	%rd1311, %rd4, %rd1308;
	st.local.u32 	[%rd1311], %r3693;
	cvt.rn.f64.u16 	%fd1857, %rs628;
	mul.f64 	%fd1858, %fd1857, 0d3FD322D0E5604189;
	cvt.rn.f64.u16 	%fd1859, %rs627;
	fma.rn.f64 	%fd1860, %fd1859, 0d3FE2C8B439581062, %fd1858;
	cvt.rn.f64.u16 	%fd1861, %rs626;
	fma.rn.f64 	%fd1862, %fd1861, 0d3FBD2F1A9FBE76C9, %fd1860;
	cvt.rzi.u32.f64 	%r3694, %fd1862;
	add.s64 	%rd1312, %rd5, %rd1307;
	st.local.u8 	[%rd1312], %r3694;
	setp.eq.s32 	%p330, %r7436, 199;
	mov.b32 	%r7465, 200;
	@%p330 bra 	$L__BB1_203;
	ld.param.u32 	%r7204, [_Z20render_hybrid_kernelPKhjjjiiiihhPhS1_S1_S1__param_5];
	ld.param.u32 	%r6825, [_Z20render_hybrid_kernelPKhjjjiiiihhPhS1_S1_S1__param_3];
	ld.param.u32 	%r6604, [_Z20render_hybrid_kernelPKhjjjiiiihhPhS1_S1_S1__param_2];
	add.s32 	%r439, %r436, %r6604;
	div.u32 	%r3695, %r439, %r7204;
	max.s32 	%r3696, %r3695, 0;
	add.s32 	%r3697, %r6604, -1;
	min.s32 	%r440, %r3696, %r3697;
	mul.lo.s32 	%r3698, %r440, %r6825;
	cvt.u64.u32 	%rd1313, %r3698;
	add.s64 	%rd1315, %rd1313, %rd1304;
	add.s64 	%rd1316, %rd33, %rd1315;
	ld.global.u8 	%rs629, [%rd1316];
	ld.global.u8 	%rs630, [%rd1316+1];
	ld.global.u8 	%rs631, [%rd1316+2];
	cvt.u32.u16 	%r3700, %rs631;
	st.local.u32 	[%rd1309+4], %r3700;
	cvt.u32.u16 	%r3701, %rs630;
	add.s64 	%rd1320, %rd3, %rd1308;
	st.local.u32 	[%rd1320+4], %r3701;
	cvt.u32.u16 	%r3702, %rs629;
	add.s64 	%rd1321, %rd4, %rd1308;
	st.local.u32 	[%rd1321+4], %r3702;
	cvt.rn.f64.u16 	%fd1863, %rs631;
	mul.f64 	%fd1864, %fd1863, 0d3FD322D0E5604189;
	cvt.rn.f64.u16 	%fd1865, %rs630;
	fma.rn.f64 	%fd1866, %fd1865, 0d3FE2C8B439581062, %fd1864;
	cvt.rn.f64.u16 	%fd1867, %rs629;
	fma.rn.f64 	%fd1868, %fd1867, 0d3FBD2F1A9FBE76C9, %fd1866;
	cvt.rzi.u32.f64 	%r3703, %fd1868;
	st.local.u8 	[%rd1312+1], %r3703;
	add.s32 	%r7465, %r7436, 2;
	setp.eq.s32 	%p331, %r435, 2;
	@%p331 bra 	$L__BB1_203;
	ld.param.u32 	%r7205, [_Z20render_hybrid_kernelPKhjjjiiiihhPhS1_S1_S1__param_5];
	ld.param.u32 	%r6826, [_Z20render_hybrid_kernelPKhjjjiiiihhPhS1_S1_S1__param_3];
	ld.param.u32 	%r6605, [_Z20render_hybrid_kernelPKhjjjiiiihhPhS1_S1_S1__param_2];
	ld.param.u64 	%rd3693, [_Z20render_hybrid_kernelPKhjjjiiiihhPhS1_S1_S1__param_0];
	add.s32 	%r442, %r439, %r6605;
	div.u32 	%r3704, %r442, %r7205;
	max.s32 	%r3705, %r3704, 0;
	add.s32 	%r443, %r6605, -1;
	min.s32 	%r444, %r3705, %r443;
	mul.lo.s32 	%r3706, %r444, %r6826;
	cvt.u64.u32 	%rd1323, %r3706;
	cvt.s64.s32 	%rd1324, %r3690;
	add.s64 	%rd1325, %rd1323, %rd1324;
	cvta.to.global.u64 	%rd34, %rd3693;
	add.s64 	%rd1326, %rd34, %rd1325;
	ld.global.u8 	%rs632, [%rd1326];
	ld.global.u8 	%rs633, [%rd1326+1];
	ld.global.u8 	%rs634, [%rd1326+2];
	cvt.u32.u16 	%r3708, %rs634;
	cvt.u64.u32 	%rd1327, %r7436;
	mul.wide.u32 	%rd1328, %r7436, 4;
	add.s64 	%rd1329, %rd2, %rd1328;
	st.local.u32 	[%rd1329+8], %r3708;
	cvt.u32.u16 	%r3709, %rs633;
	add.s64 	%rd1330, %rd3, %rd1328;
	st.local.u32 	[%rd1330+8], %r3709;
	cvt.u32.u16 	%r3710, %rs632;
	add.s64 	%rd1331, %rd4, %rd1328;
	st.local.u32 	[%rd1331+8], %r3710;
	cvt.rn.f64.u16 	%fd1869, %rs634;
	mul.f64 	%fd1870, %fd1869, 0d3FD322D0E5604189;
	cvt.rn.f64.u16 	%fd1871, %rs633;
	fma.rn.f64 	%fd1872, %fd1871, 0d3FE2C8B439581062, %fd1870;
	cvt.rn.f64.u16 	%fd1873, %rs632;
	fma.rn.f64 	%fd1874, %fd1873, 0d3FBD2F1A9FBE76C9, %fd1872;
	cvt.rzi.u32.f64 	%r3711, %fd1874;
	add.s64 	%rd1332, %rd5, %rd1327;
	st.local.u8 	[%rd1332+2], %r3711;
	add.s32 	%r7465, %r7436, 3;
	setp.eq.s32 	%p332, %r435, 3;
	@%p332 bra 	$L__BB1_203;
	ld.param.u32 	%r7089, [_Z20render_hybrid_kernelPKhjjjiiiihhPhS1_S1_S1__param_4];
	ld.param.u32 	%r6827, [_Z20render_hybrid_kernelPKhjjjiiiihhPhS1_S1_S1__param_3];
	ld.param.u32 	%r6488, [_Z20render_hybrid_kernelPKhjjjiiiihhPhS1_S1_S1__param_1];
	add.s32 	%r3712, %r204, 6;
	mul.lo.s32 	%r3713, %r3712, %r6488;
	shl.b32 	%r3714, %r3713, 1;
	add.s32 	%r3715, %r3714, %r6488;
	div.u32 	%r3716, %r3715, %r7089;
	max.s32 	%r3717, %r3716, 0;
	add.s32 	%r3718, %r6488, -1;
	min.s32 	%r446, %r3717, %r3718;
	shl.b32 	%r3719, %r446, 2;
	cvt.s64.s32 	%rd1333, %r3719;
	mul.lo.s32 	%r3720, %r438, %r6827;
	cvt.u64.u32 	%rd1334, %r3720;
	add.s64 	%rd1335, %rd1334, %rd1333;
	add.s64 	%rd1336, %rd34, %rd1335;
	ld.global.u8 	%rs635, [%rd1336];
	ld.global.u8 	%rs636, [%rd1336+1];
	ld.global.u8 	%rs637, [%rd1336+2];
	cvt.u32.u16 	%r3721, %rs637;
	mul.wide.u32 	%rd1338, %r7436, 4;
	add.s64 	%rd1339, %rd2, %rd1338;
	st.local.u32 	[%rd1339+12], %r3721;
	cvt.u32.u16 	%r3722, %rs636;
	add.s64 	%rd1340, %rd3, %rd1338;
	st.local.u32 	[%rd1340+12], %r3722;
	cvt.u32.u16 	%r3723, %rs635;
	add.s64 	%rd1341, %rd4, %rd1338;
	st.local.u32 	[%rd1341+12], %r3723;
	cvt.rn.f64.u16 	%fd1875, %rs637;
	mul.f64 	%fd1876, %fd1875, 0d3FD322D0E5604189;
	cvt.rn.f64.u16 	%fd1877, %rs636;
	fma.rn.f64 	%fd1878, %fd1877, 0d3FE2C8B439581062, %fd1876;
	cvt.rn.f64.u16 	%fd1879, %rs635;
	fma.rn.f64 	%fd1880, %fd1879, 0d3FBD2F1A9FBE76C9, %fd1878;
	cvt.rzi.u32.f64 	%r3724, %fd1880;
	st.local.u8 	[%rd1332+3], %r3724;
	add.s32 	%r7465, %r7436, 4;
	setp.eq.s32 	%p333, %r435, 4;
	@%p333 bra 	$L__BB1_203;
	ld.param.u32 	%r6828, [_Z20render_hybrid_kernelPKhjjjiiiihhPhS1_S1_S1__param_3];
	mul.lo.s32 	%r3726, %r440, %r6828;
	cvt.u64.u32 	%rd1344, %r3726;
	add.s64 	%rd1345, %rd1344, %rd1333;
	add.s64 	%rd1346, %rd34, %rd1345;
	ld.global.u8 	%rs638, [%rd1346];
	ld.global.u8 	%rs639, [%rd1346+1];
	ld.global.u8 	%rs640, [%rd1346+2];
	cvt.u32.u16 	%r3727, %rs640;
	cvt.u64.u32 	%rd1347, %r7436;
	add.s64 	%rd1349, %rd2, %rd1338;
	st.local.u32 	[%rd1349+16], %r3727;
	cvt.u32.u16 	%r3728, %rs639;
	add.s64 	%rd1350, %rd3, %rd1338;
	st.local.u32 	[%rd1350+16], %r3728;
	cvt.u32.u16 	%r3729, %rs638;
	add.s64 	%rd1351, %rd4, %rd1338;
	st.local.u32 	[%rd1351+16], %r3729;
	cvt.rn.f64.u16 	%fd1881, %rs640;
	mul.f64 	%fd1882, %fd1881, 0d3FD322D0E5604189;
	cvt.rn.f64.u16 	%fd1883, %rs639;
	fma.rn.f64 	%fd1884, %fd1883, 0d3FE2C8B439581062, %fd1882;
	cvt.rn.f64.u16 	%fd1885, %rs638;
	fma.rn.f64 	%fd1886, %fd1885, 0d3FBD2F1A9FBE76C9, %fd1884;
	cvt.rzi.u32.f64 	%r3730, %fd1886;
	add.s64 	%rd1352, %rd5, %rd1347;
	st.local.u8 	[%rd1352+4], %r3730;
	add.s32 	%r7465, %r7436, 5;
	setp.eq.s32 	%p334, %r435, 5;
	@%p334 bra 	$L__BB1_203;
	ld.param.u32 	%r6829, [_Z20render_hybrid_kernelPKhjjjiiiihhPhS1_S1_S1__param_3];
	mul.lo.s32 	%r3732, %r444, %r6829;
	cvt.u64.u32 	%rd1354, %r3732;
	add.s64 	%rd1355, %rd1354, %rd1333;
	add.s64 	%rd1356, %rd34, %rd1355;
	ld.global.u8 	%rs641, [%rd1356];
	ld.global.u8 	%rs642, [%rd1356+1];
	ld.global.u8 	%rs643, [%rd1356+2];
	cvt.u32.u16 	%r3733, %rs643;
	mul.wide.u32 	%rd1358, %r7436, 4;
	add.s64 	%rd1359, %rd2, %rd1358;
	st.local.u32 	[%rd1359+20], %r3733;
	cvt.u32.u16 	%r3734, %rs642;
	add.s64 	%rd1360, %rd3, %rd1358;
	st.local.u32 	[%rd1360+20], %r3734;
	cvt.u32.u16 	%r3735, %rs641;
	add.s64 	%rd1361, %rd4, %rd1358;
	st.local.u32 	[%rd1361+20], %r3735;
	cvt.rn.f64.u16 	%fd1887, %rs643;
	mul.f64 	%fd1888, %fd1887, 0d3FD322D0E5604189;
	cvt.rn.f64.u16 	%fd1889, %rs642;
	fma.rn.f64 	%fd1890, %fd1889, 0d3FE2C8B439581062, %fd1888;
	cvt.rn.f64.u16 	%fd1891, %rs641;
	fma.rn.f64 	%fd1892, %fd1891, 0d3FBD2F1A9FBE76C9, %fd1890;
	cvt.rzi.u32.f64 	%r3736, %fd1892;
	st.local.u8 	[%rd1352+5], %r3736;
	add.s32 	%r7465, %r7436, 6;
	setp.eq.s32 	%p335, %r435, 6;
	@%p335 bra 	$L__BB1_203;
	ld.param.u32 	%r7206, [_Z20render_hybrid_kernelPKhjjjiiiihhPhS1_S1_S1__param_5];
	ld.param.u32 	%r6830, [_Z20render_hybrid_kernelPKhjjjiiiihhPhS1_S1_S1__param_3];
	ld.param.u32 	%r6606, [_Z20render_hybrid_kernelPKhjjjiiiihhPhS1_S1_S1__param_2];
	add.s32 	%r3737, %r442, %r6606;
	div.u32 	%r3738, %r3737, %r7206;
	max.s32 	%r3739, %r3738, 0;
	min.s32 	%r450, %r3739, %r443;
	mul.lo.s32 	%r3740, %r450, %r6830;
	cvt.u64.u32 	%rd1363, %r3740;
	cvt.s64.s32 	%rd1364, %r3690;
	add.s64 	%rd1365, %rd1363, %rd1364;
	add.s64 	%rd1366, %rd34, %rd1365;
	ld.global.u8 	%rs644, [%rd1366];
	ld.global.u8 	%rs645, [%rd1366+1];
	ld.global.u8 	%rs646, [%rd1366+2];
	cvt.u32.u16 	%r3742, %rs646;
	cvt.u64.u32 	%rd1367, %r7436;
	st.local.u32 	[%rd1359+24], %r3742;
	cvt.u32.u16 	%r3743, %rs645;
	st.local.u32 	[%rd1360+24], %r3743;
	cvt.u32.u16 	%r3744, %rs644;
	add.s64 	%rd1371, %rd4, %rd1358;
	st.local.u32 	[%rd1371+24], %r3744;
	cvt.rn.f64.u16 	%fd1893, %rs646;
	mul.f64 	%fd1894, %fd1893, 0d3FD322D0E5604189;
	cvt.rn.f64.u16 	%fd1895, %rs645;
	fma.rn.f64 	%fd1896, %fd1895, 0d3FE2C8B439581062, %fd1894;
	cvt.rn.f64.u16 	%fd1897, %rs644;
	fma.rn.f64 	%fd1898, %fd1897, 0d3FBD2F1A9FBE76C9, %fd1896;
	cvt.rzi.u32.f64 	%r3745, %fd1898;
	add.s64 	%rd1372, %rd5, %rd1367;
	st.local.u8 	[%rd1372+6], %r3745;
	add.s32 	%r7465, %r7436, 7;
	setp.eq.s32 	%p336, %r435, 7;
	@%p336 bra 	$L__BB1_203;
	ld.param.u32 	%r6831, [_Z20render_hybrid_kernelPKhjjjiiiihhPhS1_S1_S1__param_3];
	cvt.s64.s32 	%rd1373, %r3719;
	mul.lo.s32 	%r3747, %r450, %r6831;
	cvt.u64.u32 	%rd1374, %r3747;
	add.s64 	%rd1375, %rd1374, %rd1373;
	add.s64 	%rd1376, %rd34, %rd1375;
	ld.global.u8 	%rs647, [%rd1376];
	ld.global.u8 	%rs648, [%rd1376+1];
	ld.global.u8 	%rs649, [%rd1376+2];
	cvt.u32.u16 	%r3748, %rs649;
	mul.wide.u32 	%rd1378, %r7436, 4;
	add.s64 	%rd1379, %rd2, %rd1378;
	st.local.u32 	[%rd1379+28], %r3748;
	cvt.u32.u16 	%r3749, %rs648;
	add.s64 	%rd1380, %rd3, %rd1378;
	st.local.u32 	[%rd1380+28], %r3749;
	cvt.u32.u16 	%r3750, %rs647;
	add.s64 	%rd1381, %rd4, %rd1378;
	st.local.u32 	[%rd1381+28], %r3750;
	cvt.rn.f64.u16 	%fd1899, %rs649;
	mul.f64 	%fd1900, %fd1899, 0d3FD322D0E5604189;
	cvt.rn.f64.u16 	%fd1901, %rs648;
	fma.rn.f64 	%fd1902, %fd1901, 0d3FE2C8B439581062, %fd1900;
	cvt.rn.f64.u16 	%fd1903, %rs647;
	fma.rn.f64 	%fd1904, %fd1903, 0d3FBD2F1A9FBE76C9, %fd1902;
	cvt.rzi.u32.f64 	%r3751, %fd1904;
	st.local.u8 	[%rd1372+7], %r3751;
	add.s32 	%r7465, %r7436, 8;
$L__BB1_203:
	ld.param.u8 	%rs1576, [_Z20render_hybrid_kernelPKhjjjiiiihhPhS1_S1_S1__param_8];
	setp.gt.u16 	%p337, %rs1576, 89;
	setp.lt.u16 	%p338, %rs1576, 50;
	selp.b32 	%r3752, 3, 2, %p338;
	selp.b32 	%r454, 1, %r3752, %p337;
	sub.s32 	%r3753, 2, %r454;
	setp.ge.s32 	%p339, %r3753, %r454;
	setp.gt.u32 	%p340, %r7465, 199;
	or.pred  	%p341, %p339, %p340;
	@%p341 bra 	$L__BB1_483;
	xor.b32  	%r3755, %r454, 3;
	mov.u32 	%r3756, %ctaid.y;
	mov.u32 	%r3757, %ntid.y;
	mov.u32 	%r3758, %tid.y;
	mad.lo.s32 	%r3759, %r3756, %r3757, %r3758;
	add.s32 	%r3760, %r3755, %r3759;
	setp.ge.s32 	%p342, %r3760, %r1730;
	or.pred  	%p343, %p2, %p342;
	mov.u32 	%r7438, %r7465;
	@%p343 bra 	$L__BB1_213;
	ld.param.u32 	%r7207, [_Z20render_hybrid_kernelPKhjjjiiiihhPhS1_S1_S1__param_5];
	ld.param.u32 	%r7090, [_Z20render_hybrid_kernelPKhjjjiiiihhPhS1_S1_S1__param_4];
	ld.param.u32 	%r6832, [_Z20render_hybrid_kernelPKhjjjiiiihhPhS1_S1_S1__param_3];
	ld.param.u32 	%r6607, [_Z20render_hybrid_kernelPKhjjjiiiihhPhS1_S1_S1__param_2];
	ld.param.u32 	%r6489, [_Z20render_hybrid_kernelPKhjjjiiiihhPhS1_S1_S1__param_1];
	ld.param.u64 	%rd3694, [_Z20render_hybrid_kernelPKhjjjiiiihhPhS1_S1_S1__param_0];
	sub.s32 	%r3762, 199, %r7465;
	min.u32 	%r3763, %r3762, 7;
	add.s32 	%r456, %r3763, 1;
	mul.lo.s32 	%r3764, %r204, %r6489;
	shl.b32 	%r3765, %r3764, 1;
	div.u32 	%r3766, %r3765, %r7090;
	mul.lo.s32 	%r3767, %r3760, %r6607;
	shl.b32 	%r3768, %r3767, 2;
	div.u32 	%r3769, %r3768, %r7207;
	max.s32 	%r3770, %r3766, 0;
	add.s32 	%r3771, %r6489, -1;
	min.s32 	%r457, %r3770, %r3771;
	max.s32 	%r3772, %r3769, 0;
	add.s32 	%r3773, %r6607, -1;
	min.s32 	%r458, %r3772, %r3773;
	mul.lo.s32 	%r3774, %r458, %r6832;
	cvt.u64.u32 	%rd1383, %r3774;
	shl.b32 	%r3775, %r457, 2;
	cvt.s64.s32 	%rd1384, %r3775;
	add.s64 	%rd1385, %rd1383, %rd1384;
	cvta.to.global.u64 	%rd35, %rd3694;
	add.s64 	%rd1386, %rd35, %rd1385;
	ld.global.u8 	%rs650, [%rd1386];
	ld.global.u8 	%rs651, [%rd1386+1];
	ld.global.u8 	%rs652, [%rd1386+2];
	cvt.u32.u16 	%r3776, %rs652;
	cvt.u64.u32 	%rd1387, %r7465;
	mul.wide.u32 	%rd1388, %r7465, 4;
	add.s64 	%rd1389, %rd2, %rd1388;
	st.local.u32 	[%rd1389], %r3776;
	cvt.u32.u16 	%r3777, %rs651;
	add.s64 	%rd1390, %rd3, %rd1388;
	st.local.u32 	[%rd1390], %r3777;
	cvt.u32.u16 	%r3778, %rs650;
	add.s64 	%rd1391, %rd4, %rd1388;
	st.local.u32 	[%rd1391], %r3778;
	cvt.rn.f64.u16 	%fd1905, %rs652;
	mul.f64 	%fd1906, %fd1905, 0d3FD322D0E5604189;
	cvt.rn.f64.u16 	%fd1907, %rs651;
	fma.rn.f64 	%fd1908, %fd1907, 0d3FE2C8B439581062, %fd1906;
	cvt.rn.f64.u16 	%fd1909, %rs650;
	fma.rn.f64 	%fd1910, %fd1909, 0d3FBD2F1A9FBE76C9, %fd1908;
	cvt.rzi.u32.f64 	%r3779, %fd1910;
	add.s64 	%rd1392, %rd5, %rd1387;
	st.local.u8 	[%rd1392], %r3779;
	setp.eq.s32 	%p344, %r7465, 199;
	mov.b32 	%r7438, 200;
	@%p344 bra 	$L__BB1_213;
	ld.param.u32 	%r7208, [_Z20render_hybrid_kernelPKhjjjiiiihhPhS1_S1_S1__param_5];
	ld.param.u32 	%r6833, [_Z20render_hybrid_kernelPKhjjjiiiihhPhS1_S1_S1__param_3];
	ld.param.u32 	%r6608, [_Z20render_hybrid_kernelPKhjjjiiiihhPhS1_S1_S1__param_2];
	mul.lo.s32 	%r3780, %r3760, %r6608;
	shl.b32 	%r3781, %r3780, 2;
	add.s32 	%r3782, %r3781, %r6608;
	div.u32 	%r3783, %r3782, %r7208;
	max.s32 	%r3784, %r3783, 0;
	add.s32 	%r3785, %r6608, -1;
	min.s32 	%r459, %r3784, %r3785;
	mul.lo.s32 	%r3786, %r459, %r6833;
	cvt.u64.u32 	%rd1393, %r3786;
	add.s64 	%rd1395, %rd1393, %rd1384;
	add.s64 	%rd1396, %rd35, %rd1395;
	ld.global.u8 	%rs653, [%rd1396];
	ld.global.u8 	%rs654, [%rd1396+1];
	ld.global.u8 	%rs655, [%rd1396+2];
	cvt.u32.u16 	%r3788, %rs655;
	st.local.u32 	[%rd1389+4], %r3788;
	cvt.u32.u16 	%r3789, %rs654;
	add.s64 	%rd1400, %rd3, %rd1388;
	st.local.u32 	[%rd1400+4], %r3789;
	cvt.u32.u16 	%r3790, %rs653;
	add.s64 	%rd1401, %rd4, %rd1388;
	st.local.u32 	[%rd1401+4], %r3790;
	cvt.rn.f64.u16 	%fd1911, %rs655;
	mul.f64 	%fd1912, %fd1911, 0d3FD322D0E5604189;
	cvt.rn.f64.u16 	%fd1913, %rs654;
	fma.rn.f64 	%fd1914, %fd1913, 0d3FE2C8B439581062, %fd1912;
	cvt.rn.f64.u16 	%fd1915, %rs653;
	fma.rn.f64 	%fd1916, %fd1915, 0d3FBD2F1A9FBE76C9, %fd1914;
	cvt.rzi.u32.f64 	%r3791, %fd1916;
	st.local.u8 	[%rd1392+1], %r3791;
	add.s32 	%r7438, %r7465, 2;
	setp.eq.s32 	%p345, %r456, 2;
	@%p345 bra 	$L__BB1_213;
	ld.param.u32 	%r7209, [_Z20render_hybrid_kernelPKhjjjiiiihhPhS1_S1_S1__param_5];
	ld.param.u32 	%r6834, [_Z20render_hybrid_kernelPKhjjjiiiihhPhS1_S1_S1__param_3];
	ld.param.u32 	%r6609, [_Z20render_hybrid_kernelPKhjjjiiiihhPhS1_S1_S1__param_2];
	ld.param.u64 	%rd3695, [_Z20render_hybrid_kernelPKhjjjiiiihhPhS1_S1_S1__param_0];
	mul.lo.s32 	%r3792, %r3760, %r6609;
	shl.b32 	%r3793, %r3792, 2;
	add.s32 	%r3794, %r3793, %r6609;
	add.s32 	%r3795, %r3794, %r6609;
	div.u32 	%r3796, %r3795, %r7209;
	max.s32 	%r3797, %r3796, 0;
	add.s32 	%r461, %r6609, -1;
	min.s32 	%r462, %r3797, %r461;
	mul.lo.s32 	%r3798, %r462, %r6834;
	cvt.u64.u32 	%rd1403, %r3798;
	cvt.s64.s32 	%rd1404, %r3775;
	add.s64 	%rd1405, %rd1403, %rd1404;
	cvta.to.global.u64 	%rd36, %rd3695;
	add.s64 	%rd1406, %rd36, %rd1405;
	ld.global.u8 	%rs656, [%rd1406];
	ld.global.u8 	%rs657, [%rd1406+1];
	ld.global.u8 	%rs658, [%rd1406+2];
	cvt.u32.u16 	%r3800, %rs658;
	cvt.u64.u32 	%rd1407, %r7465;
	mul.wide.u32 	%rd1408, %r7465, 4;
	add.s64 	%rd1409, %rd2, %rd1408;
	st.local.u32 	[%rd1409+8], %r3800;
	cvt.u32.u16 	%r3801, %rs657;
	add.s64 	%rd1410, %rd3, %rd1408;
	st.local.u32 	[%rd1410+8], %r3801;
	cvt.u32.u16 	%r3802, %rs656;
	add.s64 	%rd1411, %rd4, %rd1408;
	st.local.u32 	[%rd1411+8], %r3802;
	cvt.rn.f64.u16 	%fd1917, %rs658;
	mul.f64 	%fd1918, %fd1917, 0d3FD322D0E5604189;
	cvt.rn.f64.u16 	%fd1919, %rs657;
	fma.rn.f64 	%fd1920, %fd1919, 0d3FE2C8B439581062, %fd1918;
	cvt.rn.f64.u16 	%fd1921, %rs656;
	fma.rn.f64 	%fd1922, %fd1921, 0d3FBD2F1A9FBE76C9, %fd1920;
	cvt.rzi.u32.f64 	%r3803, %fd1922;
	add.s64 	%rd1412, %rd5, %rd1407;
	st.local.u8 	[%rd1412+2], %r3803;
	add.s32 	%r7438, %r7465, 3;
	setp.eq.s32 	%p346, %r456, 3;
	@%p346 bra 	$L__BB1_213;
	ld.param.u32 	%r7091, [_Z20render_hybrid_kernelPKhjjjiiiihhPhS1_S1_S1__param_4];
	ld.param.u32 	%r6835, [_Z20render_hybrid_kernelPKhjjjiiiihhPhS1_S1_S1__param_3];
	ld.param.u32 	%r6490, [_Z20render_hybrid_kernelPKhjjjiiiihhPhS1_S1_S1__param_1];
	mul.lo.s32 	%r3804, %r204, %r6490;
	shl.b32 	%r3805, %r3804, 1;
	add.s32 	%r3806, %r3805, %r6490;
	div.u32 	%r3807, %r3806, %r7091;
	max.s32 	%r3808, %r3807, 0;
	add.s32 	%r3809, %r6490, -1;
	min.s32 	%r464, %r3808, %r3809;
	shl.b32 	%r3810, %r464, 2;
	cvt.s64.s32 	%rd1413, %r3810;
	mul.lo.s32 	%r3811, %r458, %r6835;
	cvt.u64.u32 	%rd1414, %r3811;
	add.s64 	%rd1415, %rd1414, %rd1413;
	add.s64 	%rd1416, %rd36, %rd1415;
	ld.global.u8 	%rs659, [%rd1416];
	ld.global.u8 	%rs660, [%rd1416+1];
	ld.global.u8 	%rs661, [%rd1416+2];
	cvt.u32.u16 	%r3812, %rs661;
	mul.wide.u32 	%rd1418, %r7465, 4;
	add.s64 	%rd1419, %rd2, %rd1418;
	st.local.u32 	[%rd1419+12], %r3812;
	cvt.u32.u16 	%r3813, %rs660;
	add.s64 	%rd1420, %rd3, %rd1418;
	st.local.u32 	[%rd1420+12], %r3813;
	cvt.u32.u16 	%r3814, %rs659;
	add.s64 	%rd1421, %rd4, %rd1418;
	st.local.u32 	[%rd1421+12], %r3814;
	cvt.rn.f64.u16 	%fd1923, %rs661;
	mul.f64 	%fd1924, %fd1923, 0d3FD322D0E5604189;
	cvt.rn.f64.u16 	%fd1925, %rs660;
	fma.rn.f64 	%fd1926, %fd1925, 0d3FE2C8B439581062, %fd1924;
	cvt.rn.f64.u16 	%fd1927, %rs659;
	fma.rn.f64 	%fd1928, %fd1927, 0d3FBD2F1A9FBE76C9, %fd1926;
	cvt.rzi.u32.f64 	%r3815, %fd1928;
	st.local.u8 	[%rd1412+3], %r3815;
	add.s32 	%r7438, %r7465, 4;
	setp.eq.s32 	%p347, %r456, 4;
	@%p347 bra 	$L__BB1_213;
	ld.param.u32 	%r6836, [_Z20render_hybrid_kernelPKhjjjiiiihhPhS1_S1_S1__param_3];
	mul.lo.s32 	%r3817, %r459, %r6836;
	cvt.u64.u32 	%rd1424, %r3817;
	add.s64 	%rd1425, %rd1424, %rd1413;
	add.s64 	%rd1426, %rd36, %rd1425;
	ld.global.u8 	%rs662, [%rd1426];
	ld.global.u8 	%rs663, [%rd1426+1];
	ld.global.u8 	%rs664, [%rd1426+2];
	cvt.u32.u16 	%r3818, %rs664;
	cvt.u64.u32 	%rd1427, %r7465;
	add.s64 	%rd1429, %rd2, %rd1418;
	st.local.u32 	[%rd1429+16], %r3818;
	cvt.u32.u16 	%r3819, %rs663;
	add.s64 	%rd1430, %rd3, %rd1418;
	st.local.u32 	[%rd1430+16], %r3819;
	cvt.u32.u16 	%r3820, %rs662;
	add.s64 	%rd1431, %rd4, %rd1418;
	st.local.u32 	[%rd1431+16], %r3820;
	cvt.rn.f64.u16 	%fd1929, %rs664;
	mul.f64 	%fd1930, %fd1929, 0d3FD322D0E5604189;
	cvt.rn.f64.u16 	%fd1931, %rs663;
	fma.rn.f64 	%fd1932, %fd1931, 0d3FE2C8B439581062, %fd1930;
	cvt.rn.f64.u16 	%fd1933, %rs662;
	fma.rn.f64 	%fd1934, %fd1933, 0d3FBD2F1A9FBE76C9, %fd1932;
	cvt.rzi.u32.f64 	%r3821, %fd1934;
	add.s64 	%rd1432, %rd5, %rd1427;
	st.local.u8 	[%rd1432+4], %r3821;
	add.s32 	%r7438, %r7465, 5;
	setp.eq.s32 	%p348, %r456, 5;
	@%p348 bra 	$L__BB1_213;
	ld.param.u32 	%r6837, [_Z20render_hybrid_kernelPKhjjjiiiihhPhS1_S1_S1__param_3];
	mul.lo.s32 	%r3823, %r462, %r6837;
	cvt.u64.u32 	%rd1434, %r3823;
	add.s64 	%rd1435, %rd1434, %rd1413;
	add.s64 	%rd1436, %rd36, %rd1435;
	ld.global.u8 	%rs665, [%rd1436];
	ld.global.u8 	%rs666, [%rd1436+1];
	ld.global.u8 	%rs667, [%rd1436+2];
	cvt.u32.u16 	%r3824, %rs667;
	mul.wide.u32 	%rd1438, %r7465, 4;
	add.s64 	%rd1439, %rd2, %rd1438;
	st.local.u32 	[%rd1439+20], %r3824;
	cvt.u32.u16 	%r3825, %rs666;
	add.s64 	%rd1440, %rd3, %rd1438;
	st.local.u32 	[%rd1440+20], %r3825;
	cvt.u32.u16 	%r3826, %rs665;
	add.s64 	%rd1441, %rd4, %rd1438;
	st.local.u32 	[%rd1441+20], %r3826;
	cvt.rn.f64.u16 	%fd1935, %rs667;
	mul.f64 	%fd1936, %fd1935, 0d3FD322D0E5604189;
	cvt.rn.f64.u16 	%fd1937, %rs666;
	fma.rn.f64 	%fd1938, %fd1937, 0d3FE2C8B439581062, %fd1936;
	cvt.rn.f64.u16 	%fd1939, %rs665;
	fma.rn.f64 	%fd1940, %fd1939, 0d3FBD2F1A9FBE76C9, %fd1938;
	cvt.rzi.u32.f64 	%r3827, %fd1940;
	st.local.u8 	[%rd1432+5], %r3827;
	add.s32 	%r7438, %r7465, 6;
	setp.eq.s32 	%p349, %r456, 6;
	@%p349 bra 	$L__BB1_213;
	ld.param.u32 	%r7210, [_Z20render_hybrid_kernelPKhjjjiiiihhPhS1_S1_S1__param_5];
	ld.param.u32 	%r6838, [_Z20render_hybrid_kernelPKhjjjiiiihhPhS1_S1_S1__param_3];
	ld.param.u32 	%r6610, [_Z20render_hybrid_kernelPKhjjjiiiihhPhS1_S1_S1__param_2];
	mul.lo.s32 	%r3828, %r3760, %r6610;
	shl.b32 	%r3829, %r3828, 2;
	add.s32 	%r3830, %r3829, %r6610;
	add.s32 	%r3831, %r3830, %r6610;
	add.s32 	%r3832, %r3831, %r6610;
	div.u32 	%r3833, %r3832, %r7210;
	max.s32 	%r3834, %r3833, 0;
	min.s32 	%r468, %r3834, %r461;
	mul.lo.s32 	%r3835, %r468, %r6838;
	cvt.u64.u32 	%rd1443, %r3835;
	cvt.s64.s32 	%rd1444, %r3775;
	add.s64 	%rd1445, %rd1443, %rd1444;
	add.s64 	%rd1446, %rd36, %rd1445;
	ld.global.u8 	%rs668, [%rd1446];
	ld.global.u8 	%rs669, [%rd1446+1];
	ld.global.u8 	%rs670, [%rd1446+2];
	cvt.u32.u16 	%r3837, %rs670;
	cvt.u64.u32 	%rd1447, %r7465;
	st.local.u32 	[%rd1439+24], %r3837;
	cvt.u32.u16 	%r3838, %rs669;
	st.local.u32 	[%rd1440+24], %r3838;
	cvt.u32.u16 	%r3839, %rs668;
	add.s64 	%rd1451, %rd4, %rd1438;
	st.local.u32 	[%rd1451+24], %r3839;
	cvt.rn.f64.u16 	%fd1941, %rs670;
	mul.f64 	%fd1942, %fd1941, 0d3FD322D0E5604189;
	cvt.rn.f64.u16 	%fd1943, %rs669;
	fma.rn.f64 	%fd1944, %fd1943, 0d3FE2C8B439581062, %fd1942;
	cvt.rn.f64.u16 	%fd1945, %rs668;
	fma.rn.f64 	%fd1946, %fd1945, 0d3FBD2F1A9FBE76C9, %fd1944;
	cvt.rzi.u32.f64 	%r3840, %fd1946;
	add.s64 	%rd1452, %rd5, %rd1447;
	st.local.u8 	[%rd1452+6], %r3840;
	add.s32 	%r7438, %r7465, 7;
	setp.eq.s32 	%p350, %r456, 7;
	@%p350 bra 	$L__BB1_213;
	ld.param.u32 	%r6839, [_Z20render_hybrid_kernelPKhjjjiiiihhPhS1_S1_S1__param_3];
	cvt.s64.s32 	%rd1453, %r3810;
	mul.lo.s32 	%r3842, %r468, %r6839;
	cvt.u64.u32 	%rd1454, %r3842;
	add.s64 	%rd1455, %rd1454, %rd1453;
	add.s64 	%rd1456, %rd36, %rd1455;
	ld.global.u8 	%rs671, [%rd1456];
	ld.global.u8 	%rs672, [%rd1456+1];
	ld.global.u8 	%rs673, [%rd1456+2];
	cvt.u32.u16 	%r3843, %rs673;
	mul.wide.u32 	%rd1458, %r7465, 4;
	add.s64 	%rd1459, %rd2, %rd1458;
	st.local.u32 	[%rd1459+28], %r3843;
	cvt.u32.u16 	%r3844, %rs672;
	add.s64 	%rd1460, %rd3, %rd1458;
	st.local.u32 	[%rd1460+28], %r3844;
	cvt.u32.u16 	%r3845, %rs671;
	add.s64 	%rd1461, %rd4, %rd1458;
	st.local.u32 	[%rd1461+28], %r3845;
	cvt.rn.f64.u16 	%fd1947, %rs673;
	mul.f64 	%fd1948, %fd1947, 0d3FD322D0E5604189;
	cvt.rn.f64.u16 	%fd1949, %rs672;
	fma.rn.f64 	%fd1950, %fd1949, 0d3FE2C8B439581062, %fd1948;
	cvt.rn.f64.u16 	%fd1951, %rs671;
	fma.rn.f64 	%fd1952, %fd1951, 0d3FBD2F1A9FBE76C9, %fd1950;
	cvt.rzi.u32.f64 	%r3846, %fd1952;
	st.local.u8 	[%rd1452+7], %r3846;
	add.s32 	%r7438, %r7465, 8;
$L__BB1_213:
	setp.gt.u32 	%p351, %r7438, 199;
	mov.u32 	%r7465, %r7438;
	@%p351 bra 	$L__BB1_273;
	setp.ge.s32 	%p352, %r3760, %r1730;
	or.pred  	%p353, %p3, %p352;
	mov.u32 	%r7465, %r7438;
	@%p353 bra 	$L__BB1_223;
	ld.param.u32 	%r7211, [_Z20render_hybrid_kernelPKhjjjiiiihhPhS1_S1_S1__param_5];
	ld.param.u32 	%r7092, [_Z20render_hybrid_kernelPKhjjjiiiihhPhS1_S1_S1__param_4];
	ld.param.u32 	%r6840, [_Z20render_hybrid_kernelPKhjjjiiiihhPhS1_S1_S1__param_3];
	ld.param.u32 	%r6611, [_Z20render_hybrid_kernelPKhjjjiiiihhPhS1_S1_S1__param_2];
	ld.param.u32 	%r6491, [_Z20render_hybrid_kernelPKhjjjiiiihhPhS1_S1_S1__param_1];
	ld.param.u64 	%rd3696, [_Z20render_hybrid_kernelPKhjjjiiiihhPhS1_S1_S1__param_0];
	sub.s32 	%r3848, 199, %r7438;
	min.u32 	%r3849, %r3848, 7;
	add.s32 	%r472, %r3849, 1;
	mul.lo.s32 	%r3850, %r206, %r6491;
	shl.b32 	%r3851, %r3850, 1;
	div.u32 	%r3852, %r3851, %r7092;
	mul.lo.s32 	%r3853, %r3760, %r6611;
	shl.b32 	%r3854, %r3853, 2;
	div.u32 	%r3855, %r3854, %r7211;
	max.s32 	%r3856, %r3852, 0;
	add.s32 	%r3857, %r6491, -1;
	min.s32 	%r473, %r3856, %r3857;
	max.s32 	%r3858, %r3855, 0;
	add.s32 	%r3859, %r6611, -1;
	min.s32 	%r474, %r3858, %r3859;
	mul.lo.s32 	%r3860, %r474, %r6840;
	cvt.u64.u32 	%rd1463, %r3860;
	shl.b32 	%r3861, %r473, 2;
	cvt.s64.s32 	%rd1464, %r3861;
	add.s64 	%rd1465, %rd1463, %rd1464;
	cvta.to.global.u64 	%rd37, %rd3696;
	add.s64 	%rd1466, %rd37, %rd1465;
	ld.global.u8 	%rs674, [%rd1466];
	ld.global.u8 	%rs675, [%rd1466+1];
	ld.global.u8 	%rs676, [%rd1466+2];
	cvt.u32.u16 	%r3862, %rs676;
	cvt.u64.u32 	%rd1467, %r7438;
	mul.wide.u32 	%rd1468, %r7438, 4;
	add.s64 	%rd1469, %rd2, %rd1468;
	st.local.u32 	[%rd1469], %r3862;
	cvt.u32.u16 	%r3863, %rs675;
	add.s64 	%rd1470, %rd3, %rd1468;
	st.local.u32 	[%rd1470], %r3863;
	cvt.u32.u16 	%r3864, %rs674;
	add.s64 	%rd1471, %rd4, %rd1468;
	st.local.u32 	[%rd1471], %r3864;
	cvt.rn.f64.u16 	%fd1953, %rs676;
	mul.f64 	%fd1954, %fd1953, 0d3FD322D0E5604189;
	cvt.rn.f64.u16 	%fd1955, %rs675;
	fma.rn.f64 	%fd1956, %fd1955, 0d3FE2C8B439581062, %fd1954;
	cvt.rn.f64.u16 	%fd1957, %rs674;
	fma.rn.f64 	%fd1958, %fd1957, 0d3FBD2F1A9FBE76C9, %fd1956;
	cvt.rzi.u32.f64 	%r3865, %fd1958;
	add.s64 	%rd1472, %rd5, %rd1467;
	st.local.u8 	[%rd1472], %r3865;
	setp.eq.s32 	%p354, %r7438, 199;
	mov.b32 	%r7465, 200;
	@%p354 bra 	$L__BB1_223;
	ld.param.u32 	%r7212, [_Z20render_hybrid_kernelPKhjjjiiiihhPhS1_S1_S1__param_5];
	ld.param.u32 	%r6841, [_Z20render_hybrid_kernelPKhjjjiiiihhPhS1_S1_S1__param_3];
	ld.param.u32 	%r6612, [_Z20render_hybrid_kernelPKhjjjiiiihhPhS1_S1_S1__param_2];
	mul.lo.s32 	%r3866, %r3760, %r6612;
	shl.b32 	%r3867, %r3866, 2;
	add.s32 	%r3868, %r3867, %r6612;
	div.u32 	%r3869, %r3868, %r7212;
	max.s32 	%r3870, %r3869, 0;
	add.s32 	%r3871, %r6612, -1;
	min.s32 	%r475, %r3870, %r3871;
	mul.lo.s32 	%r3872, %r475, %r6841;
	cvt.u64.u32 	%rd1473, %r3872;
	add.s64 	%rd1475, %rd1473, %rd1464;
	add.s64 	%rd1476, %rd37, %rd1475;
	ld.global.u8 	%rs677, [%rd1476];
	ld.global.u8 	%rs678, [%rd1476+1];
	ld.global.u8 	%rs679, [%rd1476+2];
	cvt.u32.u16 	%r3874, %rs679;
	st.local.u32 	[%rd1469+4], %r3874;
	cvt.u32.u16 	%r3875, %rs678;
	add.s64 	%rd1480, %rd3, %rd1468;
	st.local.u32 	[%rd1480+4], %r3875;
	cvt.u32.u16 	%r3876, %rs677;
	add.s64 	%rd1481, %rd4, %rd1468;
	st.local.u32 	[%rd1481+4], %r3876;
	cvt.rn.f64.u16 	%fd1959, %rs679;
	mul.f64 	%fd1960, %fd1959, 0d3FD322D0E5604189;
	cvt.rn.f64.u16 	%fd1961, %rs678;
	fma.rn.f64 	%fd1962, %fd1961, 0d3FE2C8B439581062, %fd1960;
	cvt.rn.f64.u16 	%fd1963, %rs677;
	fma.rn.f64 	%fd1964, %fd1963, 0d3FBD2F1A9FBE76C9, %fd1962;
	cvt.rzi.u32.f64 	%r3877, %fd1964;
	st.local.u8 	[%rd1472+1], %r3877;
	add.s32 	%r7465, %r7438, 2;
	setp.eq.s32 	%p355, %r472, 2;
	@%p355 bra 	$L__BB1_223;
	ld.param.u32 	%r7213, [_Z20render_hybrid_kernelPKhjjjiiiihhPhS1_S1_S1__param_5];
	ld.param.u32 	%r6842, [_Z20render_hybrid_kernelPKhjjjiiiihhPhS1_S1_S1__param_3];
	ld.param.u32 	%r6613, [_Z20render_hybrid_kernelPKhjjjiiiihhPhS1_S1_S1__param_2];
	ld.param.u64 	%rd3697, [_Z20render_hybrid_kernelPKhjjjiiiihhPhS1_S1_S1__param_0];
	mul.lo.s32 	%r3878, %r3760, %r6613;
	shl.b32 	%r3879, %r3878, 2;
	add.s32 	%r3880, %r3879, %r6613;
	add.s32 	%r3881, %r3880, %r6613;
	div.u32 	%r3882, %r3881, %r7213;
	max.s32 	%r3883, %r3882, 0;
	add.s32 	%r477, %r6613, -1;
	min.s32 	%r478, %r3883, %r477;
	mul.lo.s32 	%r3884, %r478, %r6842;
	cvt.u64.u32 	%rd1483, %r3884;
	cvt.s64.s32 	%rd1484, %r3861;
	add.s64 	%rd1485, %rd1483, %rd1484;
	cvta.to.global.u64 	%rd38, %rd3697;
	add.s64 	%rd1486, %rd38, %rd1485;
	ld.global.u8 	%rs680, [%rd1486];
	ld.global.u8 	%rs681, [%rd1486+1];
	ld.global.u8 	%rs682, [%rd1486+2];
	cvt.u32.u16 	%r3886, %rs682;
	cvt.u64.u32 	%rd1487, %r7438;
	mul.wide.u32 	%rd1488, %r7438, 4;
	add.s64 	%rd1489, %rd2, %rd1488;
	st.local.u32 	[%rd1489+8], %r3886;
	cvt.u32.u16 	%r3887, %rs681;
	add.s64 	%rd1490, %rd3, %rd1488;
	st.local.u32 	[%rd1490+8], %r3887;
	cvt.u32.u16 	%r3888, %rs680;
	add.s64 	%rd1491, %rd4, %rd1488;
	st.local.u32 	[%rd1491+8], %r3888;
	cvt.rn.f64.u16 	%fd1965, %rs682;
	mul.f64 	%fd1966, %fd1965, 0d3FD322D0E5604189;
	cvt.rn.f64.u16 	%fd1967, %rs681;
	fma.rn.f64 	%fd1968, %fd1967, 0d3FE2C8B439581062, %fd1966;
	cvt.rn.f64.u16 	%fd1969, %rs680;
	fma.rn.f64 	%fd1970, %fd1969, 0d3FBD2F1A9FBE76C9, %fd1968;
	cvt.rzi.u32.f64 	%r3889, %fd1970;
	add.s64 	%rd1492, %rd5, %rd1487;
	st.local.u8 	[%rd1492+2], %r3889;
	add.s32 	%r7465, %r7438, 3;
	setp.eq.s32 	%p356, %r472, 3;
	@%p356 bra 	$L__BB1_223;
	ld.param.u32 	%r7093, [_Z20render_hybrid_kernelPKhjjjiiiihhPhS1_S1_S1__param_4];
	ld.param.u32 	%r6843, [_Z20render_hybrid_kernelPKhjjjiiiihhPhS1_S1_S1__param_3];
	ld.param.u32 	%r6492, [_Z20render_hybrid_kernelPKhjjjiiiihhPhS1_S1_S1__param_1];
	mul.lo.s32 	%r3890, %r206, %r6492;
	shl.b32 	%r3891, %r3890, 1;
	add.s32 	%r3892, %r3891, %r6492;
	div.u32 	%r3893, %r3892, %r7093;
	max.s32 	%r3894, %r3893, 0;
	add.s32 	%r3895, %r6492, -1;
	min.s32 	%r480, %r3894, %r3895;
	shl.b32 	%r3896, %r480, 2;
	cvt.s64.s32 	%rd1493, %r3896;
	mul.lo.s32 	%r3897, %r474, %r6843;
	cvt.u64.u32 	%rd1494, %r3897;
	add.s64 	%rd1495, %rd1494, %rd1493;
	add.s64 	%rd1496, %rd38, %rd1495;
	ld.global.u8 	%rs683, [%rd1496];
	ld.global.u8 	%rs684, [%rd1496+1];
	ld.global.u8 	%rs685, [%rd1496+2];
	cvt.u32.u16 	%r3898, %rs685;
	mul.wide.u32 	%rd1498, %r7438, 4;
	add.s64 	%rd1499, %rd2, %rd1498;
	st.local.u32 	[%rd1499+12], %r3898;
	cvt.u32.u16 	%r3899, %rs684;
	add.s64 	%rd1500, %rd3, %rd1498;
	st.local.u32 	[%rd1500+12], %r3899;
	cvt.u32.u16 	%r3900, %rs683;
	add.s64 	%rd1501, %rd4, %rd1498;
	st.local.u32 	[%rd1501+12], %r3900;
	cvt.rn.f64.u16 	%fd1971, %rs685;
	mul.f64 	%fd1972, %fd1971, 0d3FD322D0E5604189;
	cvt.rn.f64.u16 	%fd1973, %rs684;
	fma.rn.f64 	%fd1974, %fd1973, 0d3FE2C8B439581062, %fd1972;
	cvt.rn.f64.u16 	%fd1975, %rs683;
	fma.rn.f64 	%fd1976, %fd1975, 0d3FBD2F1A9FBE76C9, %fd1974;
	cvt.rzi.u32.f64 	%r3901, %fd1976;
	st.local.u8 	[%rd1492+3], %r3901;
	add.s32 	%r7465, %r7438, 4;
	setp.eq.s32 	%p357, %r472, 4;
	@%p357 bra 	$L__BB1_223;
	ld.param.u32 	%r6844, [_Z20render_hybrid_kernelPKhjjjiiiihhPhS1_S1_S1__param_3];
	mul.lo.s32 	%r3903, %r475, %r6844;
	cvt.u64.u32 	%rd1504, %r3903;
	add.s64 	%rd1505, %rd1504, %rd1493;
	add.s64 	%rd1506, %rd38, %rd1505;
	ld.global.u8 	%rs686, [%rd1506];
	ld.global.u8 	%rs687, [%rd1506+1];
	ld.global.u8 	%rs688, [%rd1506+2];
	cvt.u32.u16 	%r3904, %rs688;
	cvt.u64.u32 	%rd1507, %r7438;
	add.s64 	%rd1509, %rd2, %rd1498;
	st.local.u32 	[%rd1509+16], %r3904;
	cvt.u32.u16 	%r3905, %rs687;
	add.s64 	%rd1510, %rd3, %rd1498;
	st.local.u32 	[%rd1510+16], %r3905;
	cvt.u32.u16 	%r3906, %rs686;
	add.s64 	%rd1511, %rd4, %rd1498;
	st.local.u32 	[%rd1511+16], %r3906;
	cvt.rn.f64.u16 	%fd1977, %rs688;
	mul.f64 	%fd1978, %fd1977, 0d3FD322D0E5604189;
	cvt.rn.f64.u16 	%fd1979, %rs687;
	fma.rn.f64 	%fd1980, %fd1979, 0d3FE2C8B439581062, %fd1978;
	cvt.rn.f64.u16 	%fd1981, %rs686;
	fma.rn.f64 	%fd1982, %fd1981, 0d3FBD2F1A9FBE76C9, %fd1980;
	cvt.rzi.u32.f64 	%r3907, %fd1982;
	add.s64 	%rd1512, %rd5, %rd1507;
	st.local.u8 	[%rd1512+4], %r3907;
	add.s32 	%r7465, %r7438, 5;
	setp.eq.s32 	%p358, %r472, 5;
	@%p358 bra 	$L__BB1_223;
	ld.param.u32 	%r6845, [_Z20render_hybrid_kernelPKhjjjiiiihhPhS1_S1_S1__param_3];
	mul.lo.s32 	%r3909, %r478, %r6845;
	cvt.u64.u32 	%rd1514, %r3909;
	add.s64 	%rd1515, %rd1514, %rd1493;
	add.s64 	%rd1516, %rd38, %rd1515;
	ld.global.u8 	%rs689, [%rd1516];
	ld.global.u8 	%rs690, [%rd1516+1];
	ld.global.u8 	%rs691, [%rd1516+2];
	cvt.u32.u16 	%r3910, %rs691;
	mul.wide.u32 	%rd1518, %r7438, 4;
	add.s64 	%rd1519, %rd2, %rd1518;
	st.local.u32 	[%rd1519+20], %r3910;
	cvt.u32.u16 	%r3911, %rs690;
	add.s64 	%rd1520, %rd3, %rd1518;
	st.local.u32 	[%rd1520+20], %r3911;
	cvt.u32.u16 	%r3912, %rs689;
	add.s64 	%rd1521, %rd4, %rd1518;
	st.local.u32 	[%rd1521+20], %r3912;
	cvt.rn.f64.u16 	%fd1983, %rs691;
	mul.f64 	%fd1984, %fd1983, 0d3FD322D0E5604189;
	cvt.rn.f64.u16 	%fd1985, %rs690;
	fma.rn.f64 	%fd1986, %fd1985, 0d3FE2C8B439581062, %fd1984;
	cvt.rn.f64.u16 	%fd1987, %rs689;
	fma.rn.f64 	%fd1988, %fd1987, 0d3FBD2F1A9FBE76C9, %fd1986;
	cvt.rzi.u32.f64 	%r3913, %fd1988;
	st.local.u8 	[%rd1512+5], %r3913;
	add.s32 	%r7465, %r7438, 6;
	setp.eq.s32 	%p359, %r472, 6;
	@%p359 bra 	$L__BB1_223;
	ld.param.u32 	%r7214, [_Z20render_hybrid_kernelPKhjjjiiiihhPhS1_S1_S1__param_5];
	ld.param.u32 	%r6846, [_Z20render_hybrid_kernelPKhjjjiiiihhPhS1_S1_S1__param_3];
	ld.param.u32 	%r6614, [_Z20render_hybrid_kernelPKhjjjiiiihhPhS1_S1_S1__param_2];
	mul.lo.s32 	%r3914, %r3760, %r6614;
	shl.b32 	%r3915, %r3914, 2;
	add.s32 	%r3916, %r3915, %r6614;
	add.s32 	%r3917, %r3916, %r6614;
	add.s32 	%r3918, %r3917, %r6614;
	div.u32 	%r3919, %r3918, %r7214;
	max.s32 	%r3920, %r3919, 0;
	min.s32 	%r484, %r3920, %r477;
	mul.lo.s32 	%r3921, %r484, %r6846;
	cvt.u64.u32 	%rd1523, %r3921;
	cvt.s64.s32 	%rd1524, %r3861;
	add.s64 	%rd1525, %rd1523, %rd1524;
	add.s64 	%rd1526, %rd38, %rd1525;
	ld.global.u8 	%rs692, [%rd1526];
	ld.global.u8 	%rs693, [%rd1526+1];
	ld.global.u8 	%rs694, [%rd1526+2];
	cvt.u32.u16 	%r3923, %rs694;
	cvt.u64.u32 	%rd1527, %r7438;
	st.local.u32 	[%rd1519+24], %r3923;
	cvt.u32.u16 	%r3924, %rs693;
	st.local.u32 	[%rd1520+24], %r3924;
	cvt.u32.u16 	%r3925, %rs692;
	add.s64 	%rd1531, %rd4, %rd1518;
	st.local.u32 	[%rd1531+24], %r3925;
	cvt.rn.f64.u16 	%fd1989, %rs694;
	mul.f64 	%fd1990, %fd1989, 0d3FD322D0E5604189;
	cvt.rn.f64.u16 	%fd1991, %rs693;
	fma.rn.f64 	%fd1992, %fd1991, 0d3FE2C8B439581062, %fd1990;
	cvt.rn.f64.u16 	%fd1993, %rs692;
	fma.rn.f64 	%fd1994, %fd1993, 0d3FBD2F1A9FBE76C9, %fd1992;
	cvt.rzi.u32.f64 	%r3926, %fd1994;
	add.s64 	%rd1532, %rd5, %rd1527;
	st.local.u8 	[%rd1532+6], %r3926;
	add.s32 	%r7465, %r7438, 7;
	setp.eq.s32 	%p360, %r472, 7;
	@%p360 bra 	$L__BB1_223;
	ld.param.u32 	%r6847, [_Z20render_hybrid_kernelPKhjjjiiiihhPhS1_S1_S1__param_3];
	cvt.s64.s32 	%rd1533, %r3896;
	mul.lo.s32 	%r3928, %r484, %r6847;
	cvt.u64.u32 	%rd1534, %r3928;
	add.s64 	%rd1535, %rd1534, %rd1533;
	add.s64 	%rd1536, %rd38, %rd1535;
	ld.global.u8 	%rs695, [%rd1536];
	ld.global.u8 	%rs696, [%rd1536+1];
	ld.global.u8 	%rs697, [%rd1536+2];
	cvt.u32.u16 	%r3929, %rs697;
	mul.wide.u32 	%rd1538, %r7438, 4;
	add.s64 	%rd1539, %rd2, %rd1538;
	st.local.u32 	[%rd1539+28], %r3929;
	cvt.u32.u16 	%r3930, %rs696;
	add.s64 	%rd1540, %rd3, %rd1538;
	st.local.u32 	[%rd1540+28], %r3930;
	cvt.u32.u16 	%r3931, %rs695;
	add.s64 	%rd1541, %rd4, %rd1538;
	st.local.u32 	[%rd1541+28], %r3931;
	cvt.rn.f64.u16 	%fd1995, %rs697;
	mul.f64 	%fd1996, %fd1995, 0d3FD322D0E5604189;
	cvt.rn.f64.u16 	%fd1997, %rs696;
	fma.rn.f64 	%fd1998, %fd1997, 0d3FE2C8B439581062, %fd1996;
	cvt.rn.f64.u16 	%fd1999, %rs695;
	fma.rn.f64 	%fd2000, %fd1999, 0d3FBD2F1A9FBE76C9, %fd1998;
	cvt.rzi.u32.f64 	%r3932, %fd2000;
	st.local.u8 	[%rd1532+7], %r3932;
	add.s32 	%r7465, %r7438, 8;
$L__BB1_223:
	setp.gt.u32 	%p361, %r7465, 199;
	@%p361 bra 	$L__BB1_273;
	setp.ge.s32 	%p362, %r3760, %r1730;
	or.pred  	%p363, %p4, %p362;
	mov.u32 	%r7440, %r7465;
	@%p363 bra 	$L__BB1_233;
	ld.param.u32 	%r7215, [_Z20render_hybrid_kernelPKhjjjiiiihhPhS1_S1_S1__param_5];
	ld.param.u32 	%r7094, [_Z20render_hybrid_kernelPKhjjjiiiihhPhS1_S1_S1__param_4];
	ld.param.u32 	%r6848, [_Z20render_hybrid_kernelPKhjjjiiiihhPhS1_S1_S1__param_3];
	ld.param.u32 	%r6615, [_Z20render_hybrid_kernelPKhjjjiiiihhPhS1_S1_S1__param_2];
	ld.param.u32 	%r6493, [_Z20render_hybrid_kernelPKhjjjiiiihhPhS1_S1_S1__param_1];
	ld.param.u64 	%rd3698, [_Z20render_hybrid_kernelPKhjjjiiiihhPhS1_S1_S1__param_0];
	sub.s32 	%r3934, 199, %r7465;
	min.u32 	%r3935, %r3934, 7;
	add.s32 	%r488, %r3935, 1;
	mad.lo.s32 	%r3936, %r6493, %r206, %r6493;
	shl.b32 	%r3937, %r3936, 1;
	div.u32 	%r3938, %r3937, %r7094;
	mul.lo.s32 	%r3939, %r3760, %r6615;
	shl.b32 	%r3940, %r3939, 2;
	div.u32 	%r3941, %r3940, %r7215;
	max.s32 	%r3942, %r3938, 0;
	add.s32 	%r3943, %r6493, -1;
	min.s32 	%r489, %r3942, %r3943;
	max.s32 	%r3944, %r3941, 0;
	add.s32 	%r3945, %r6615, -1;
	min.s32 	%r490, %r3944, %r3945;
	mul.lo.s32 	%r3946, %r490, %r6848;
	cvt.u64.u32 	%rd1543, %r3946;
	shl.b32 	%r3947, %r489, 2;
	cvt.s64.s32 	%rd1544, %r3947;
	add.s64 	%rd1545, %rd1543, %rd1544;
	cvta.to.global.u64 	%rd39, %rd3698;
	add.s64 	%rd1546, %rd39, %rd1545;
	ld.global.u8 	%rs698, [%rd1546];
	ld.global.u8 	%rs699, [%rd1546+1];
	ld.global.u8 	%rs700, [%rd1546+2];
	cvt.u32.u16 	%r3948, %rs700;
	cvt.u64.u32 	%rd1547, %r7465;
	mul.wide.u32 	%rd1548, %r7465, 4;
	add.s64 	%rd1549, %rd2, %rd1548;
	st.local.u32 	[%rd1549], %r3948;
	cvt.u32.u16 	%r3949, %rs699;
	add.s64 	%rd1550, %rd3, %rd1548;
	st.local.u32 	[%rd1550], %r3949;
	cvt.u32.u16 	%r3950, %rs698;
	add.s64 	%rd1551, %rd4, %rd1548;
	st.local.u32 	[%rd1551], %r3950;
	cvt.rn.f64.u16 	%fd2001, %rs700;
	mul.f64 	%fd2002, %fd2001, 0d3FD322D0E5604189;
	cvt.rn.f64.u16 	%fd2003, %rs699;
	fma.rn.f64 	%fd2004, %fd2003, 0d3FE2C8B439581062, %fd2002;
	cvt.rn.f64.u16 	%fd2005, %rs698;
	fma.rn.f64 	%fd2006, %fd2005, 0d3FBD2F1A9FBE76C9, %fd2004;
	cvt.rzi.u32.f64 	%r3951, %fd2006;
	add.s64 	%rd1552, %rd5, %rd1547;
	st.local.u8 	[%rd1552], %r3951;
	setp.eq.s32 	%p364, %r7465, 199;
	mov.b32 	%r7440, 200;
	@%p364 bra 	$L__BB1_233;
	ld.param.u32 	%r7216, [_Z20render_hybrid_kernelPKhjjjiiiihhPhS1_S1_S1__param_5];
	ld.param.u32 	%r6849, [_Z20render_hybrid_kernelPKhjjjiiiihhPhS1_S1_S1__param_3];
	ld.param.u32 	%r6616, [_Z20render_hybrid_kernelPKhjjjiiiihhPhS1_S1_S1__param_2];
	mul.lo.s32 	%r3952, %r3760, %r6616;
	shl.b32 	%r3953, %r3952, 2;
	add.s32 	%r3954, %r3953, %r6616;
	div.u32 	%r3955, %r3954, %r7216;
	max.s32 	%r3956, %r3955, 0;
	add.s32 	%r3957, %r6616, -1;
	min.s32 	%r491, %r3956, %r3957;
	mul.lo.s32 	%r3958, %r491, %r6849;
	cvt.u64.u32 	%rd1553, %r3958;
	add.s64 	%rd1555, %rd1553, %rd1544;
	add.s64 	%rd1556, %rd39, %rd1555;
	ld.global.u8 	%rs701, [%rd1556];
	ld.global.u8 	%rs702, [%rd1556+1];
	ld.global.u8 	%rs703, [%rd1556+2];
	cvt.u32.u16 	%r3960, %rs703;
	st.local.u32 	[%rd1549+4], %r3960;
	cvt.u32.u16 	%r3961, %rs702;
	add.s64 	%rd1560, %rd3, %rd1548;
	st.local.u32 	[%rd1560+4], %r3961;
	cvt.u32.u16 	%r3962, %rs701;
	add.s64 	%rd1561, %rd4, %rd1548;
	st.local.u32 	[%rd1561+4], %r3962;
	cvt.rn.f64.u16 	%fd2007, %rs703;
	mul.f64 	%fd2008, %fd2007, 0d3FD322D0E5604189;
	cvt.rn.f64.u16 	%fd2009, %rs702;
	fma.rn.f64 	%fd2010, %fd2009, 0d3FE2C8B439581062, %fd2008;
	cvt.rn.f64.u16 	%fd2011, %rs701;
	fma.rn.f64 	%fd2012, %fd2011, 0d3FBD2F1A9FBE76C9, %fd2010;
	cvt.rzi.u32.f64 	%r3963, %fd2012;
	st.local.u8 	[%rd1552+1], %r3963;
	add.s32 	%r7440, %r7465, 2;
	setp.eq.s32 	%p365, %r488, 2;
	@%p365 bra 	$L__BB1_233;
	ld.param.u32 	%r7217, [_Z20render_hybrid_kernelPKhjjjiiiihhPhS1_S1_S1__param_5];
	ld.param.u32 	%r6850, [_Z20render_hybrid_kernelPKhjjjiiiihhPhS1_S1_S1__param_3];
	ld.param.u32 	%r6617, [_Z20render_hybrid_kernelPKhjjjiiiihhPhS1_S1_S1__param_2];
	ld.param.u64 	%rd3699, [_Z20render_hybrid_kernelPKhjjjiiiihhPhS1_S1_S1__param_0];
	mul.lo.s32 	%r3964, %r3760, %r6617;
	shl.b32 	%r3965, %r3964, 2;
	add.s32 	%r3966, %r3965, %r6617;
	add.s32 	%r3967, %r3966, %r6617;
	div.u32 	%r3968, %r3967, %r7217;
	max.s32 	%r3969, %r3968, 0;
	add.s32 	%r493, %r6617, -1;
	min.s32 	%r494, %r3969, %r493;
	mul.lo.s32 	%r3970, %r494, %r6850;
	cvt.u64.u32 	%rd1563, %r3970;
	cvt.s64.s32 	%rd1564, %r3947;
	add.s64 	%rd1565, %rd1563, %rd1564;
	cvta.to.global.u64 	%rd40, %rd3699;
	add.s64 	%rd1566, %rd40, %rd1565;
	ld.global.u8 	%rs704, [%rd1566];
	ld.global.u8 	%rs705, [%rd1566+1];
	ld.global.u8 	%rs706, [%rd1566+2];
	cvt.u32.u16 	%r3972, %rs706;
	cvt.u64.u32 	%rd1567, %r7465;
	mul.wide.u32 	%rd1568, %r7465, 4;
	add.s64 	%rd1569, %rd2, %rd1568;
	st.local.u32 	[%rd1569+8], %r3972;
	cvt.u32.u16 	%r3973, %rs705;
	add.s64 	%rd1570, %rd3, %rd1568;
	st.local.u32 	[%rd1570+8], %r3973;
	cvt.u32.u16 	%r3974, %rs704;
	add.s64 	%rd1571, %rd4, %rd1568;
	st.local.u32 	[%rd1571+8], %r3974;
	cvt.rn.f64.u16 	%fd2013, %rs706;
	mul.f64 	%fd2014, %fd2013, 0d3FD322D0E5604189;
	cvt.rn.f64.u16 	%fd2015, %rs705;
	fma.rn.f64 	%fd2016, %fd2015, 0d3FE2C8B439581062, %fd2014;
	cvt.rn.f64.u16 	%fd2017, %rs704;
	fma.rn.f64 	%fd2018, %fd2017, 0d3FBD2F1A9FBE76C9, %fd2016;
	cvt.rzi.u32.f64 	%r3975, %fd2018;
	add.s64 	%rd1572, %rd5, %rd1567;
	st.local.u8 	[%rd1572+2], %r3975;
	add.s32 	%r7440, %r7465, 3;
	setp.eq.s32 	%p366, %r488, 3;
	@%p366 bra 	$L__BB1_233;
	ld.param.u32 	%r7095, [_Z20render_hybrid_kernelPKhjjjiiiihhPhS1_S1_S1__param_4];
	ld.param.u32 	%r6851, [_Z20render_hybrid_kernelPKhjjjiiiihhPhS1_S1_S1__param_3];
	ld.param.u32 	%r6494, [_Z20render_hybrid_kernelPKhjjjiiiihhPhS1_S1_S1__param_1];
	mad.lo.s32 	%r3976, %r6494, %r206, %r6494;
	shl.b32 	%r3977, %r3976, 1;
	add.s32 	%r3978, %r3977, %r6494;
	div.u32 	%r3979, %r3978, %r7095;
	max.s32 	%r3980, %r3979, 0;
	add.s32 	%r3981, %r6494, -1;
	min.s32 	%r496, %r3980, %r3981;
	shl.b32 	%r3982, %r496, 2;
	cvt.s64.s32 	%rd1573, %r3982;
	mul.lo.s32 	%r3983, %r490, %r6851;
	cvt.u64.u32 	%rd1574, %r3983;
	add.s64 	%rd1575, %rd1574, %rd1573;
	add.s64 	%rd1576, %rd40, %rd1575;
	ld.global.u8 	%rs707, [%rd1576];
	ld.global.u8 	%rs708, [%rd1576+1];
	ld.global.u8 	%rs709, [%rd1576+2];
	cvt.u32.u16 	%r3984, %rs709;
	mul.wide.u32 	%rd1578, %r7465, 4;
	add.s64 	%rd1579, %rd2, %rd1578;
	st.local.u32 	[%rd1579+12], %r3984;
	cvt.u32.u16 	%r3985, %rs708;
	add.s64 	%rd1580, %rd3, %rd1578;
	st.local.u32 	[%rd1580+12], %r3985;
	cvt.u32.u16 	%r3986, %rs707;
	add.s64 	%rd1581, %rd4, %rd1578;
	st.local.u32 	[%rd1581+12], %r3986;
	cvt.rn.f64.u16 	%fd2019, %rs709;
	mul.f64 	%fd2020, %fd2019, 0d3FD322D0E5604189;
	cvt.rn.f64.u16 	%fd2021, %rs708;
	fma.rn.f64 	%fd2022, %fd2021, 0d3FE2C8B439581062, %fd2020;
	cvt.rn.f64.u16 	%fd2023, %rs707;
	fma.rn.f64 	%fd2024, %fd2023, 0d3FBD2F1A9FBE76C9, %fd2022;
	cvt.rzi.u32.f64 	%r3987, %fd2024;
	st.local.u8 	[%rd1572+3], %r3987;
	add.s32 	%r7440, %r7465, 4;
	setp.eq.s32 	%p367, %r488, 4;
	@%p367 bra 	$L__BB1_233;
	ld.param.u32 	%r6852, [_Z20render_hybrid_kernelPKhjjjiiiihhPhS1_S1_S1__param_3];
	mul.lo.s32 	%r3989, %r491, %r6852;
	cvt.u64.u32 	%rd1584, %r3989;
	add.s64 	%rd1585, %rd1584, %rd1573;
	add.s64 	%rd1586, %rd40, %rd1585;
	ld.global.u8 	%rs710, [%rd1586];
	ld.global.u8 	%rs711, [%rd1586+1];
	ld.global.u8 	%rs712, [%rd1586+2];
	cvt.u32.u16 	%r3990, %rs712;
	cvt.u64.u32 	%rd1587, %r7465;
	add.s64 	%rd1589, %rd2, %rd1578;
	st.local.u32 	[%rd1589+16], %r3990;
	cvt.u32.u16 	%r3991, %rs711;
	add.s64 	%rd1590, %rd3, %rd1578;
	st.local.u32 	[%rd1590+16], %r3991;
	cvt.u32.u16 	%r3992, %rs710;
	add.s64 	%rd1591, %rd4, %rd1578;
	st.local.u32 	[%rd1591+16], %r3992;
	cvt.rn.f64.u16 	%fd2025, %rs712;
	mul.f64 	%fd2026, %fd2025, 0d3FD322D0E5604189;
	cvt.rn.f64.u16 	%fd2027, %rs711;
	fma.rn.f64 	%fd2028, %fd2027, 0d3FE2C8B439581062, %fd2026;
	cvt.rn.f64.u16 	%fd2029, %rs710;
	fma.rn.f64 	%fd2030, %fd2029, 0d3FBD2F1A9FBE76C9, %fd2028;
	cvt.rzi.u32.f64 	%r3993, %fd2030;
	add.s64 	%rd1592, %rd5, %rd1587;
	st.local.u8 	[%rd1592+4], %r3993;
	add.s32 	%r7440, %r7465, 5;
	setp.eq.s32 	%p368, %r488, 5;
	@%p368 bra 	$L__BB1_233;
	ld.param.u32 	%r6853, [_Z20render_hybrid_kernelPKhjjjiiiihhPhS1_S1_S1__param_3];
	mul.lo.s32 	%r3995, %r494, %r6853;
	cvt.u64.u32 	%rd1594, %r3995;
	add.s64 	%rd1595, %rd1594, %rd1573;
	add.s64 	%rd1596, %rd40, %rd1595;
	ld.global.u8 	%rs713, [%rd1596];
	ld.global.u8 	%rs714, [%rd1596+1];
	ld.global.u8 	%rs715, [%rd1596+2];
	cvt.u32.u16 	%r3996, %rs715;
	mul.wide.u32 	%rd1598, %r7465, 4;
	add.s64 	%rd1599, %rd2, %rd1598;
	st.local.u32 	[%rd1599+20], %r3996;
	cvt.u32.u16 	%r3997, %rs714;
	add.s64 	%rd1600, %rd3, %rd1598;
	st.local.u32 	[%rd1600+20], %r3997;
	cvt.u32.u16 	%r3998, %rs713;
	add.s64 	%rd1601, %rd4, %rd1598;
	st.local.u32 	[%rd1601+20], %r3998;
	cvt.rn.f64.u16 	%fd2031, %rs715;
	mul.f64 	%fd2032, %fd2031, 0d3FD322D0E5604189;
	cvt.rn.f64.u16 	%fd2033, %rs714;
	fma.rn.f64 	%fd2034, %fd2033, 0d3FE2C8B439581062, %fd2032;
	cvt.rn.f64.u16 	%fd2035, %rs713;
	fma.rn.f64 	%fd2036, %fd2035, 0d3FBD2F1A9FBE76C9, %fd2034;
	cvt.rzi.u32.f64 	%r3999, %fd2036;
	st.local.u8 	[%rd1592+5], %r3999;
	add.s32 	%r7440, %r7465, 6;
	setp.eq.s32 	%p369, %r488, 6;
	@%p369 bra 	$L__BB1_233;
	ld.param.u32 	%r7218, [_Z20render_hybrid_kernelPKhjjjiiiihhPhS1_S1_S1__param_5];
	ld.param.u32 	%r6854, [_Z20render_hybrid_kernelPKhjjjiiiihhPhS1_S1_S1__param_3];
	ld.param.u32 	%r6618, [_Z20render_hybrid_kernelPKhjjjiiiihhPhS1_S1_S1__param_2];
	mul.lo.s32 	%r4000, %r3760, %r6618;
	shl.b32 	%r4001, %r4000, 2;
	add.s32 	%r4002, %r4001, %r6618;
	add.s32 	%r4003, %r4002, %r6618;
	add.s32 	%r4004, %r4003, %r6618;
	div.u32 	%r4005, %r4004, %r7218;
	max.s32 	%r4006, %r4005, 0;
	min.s32 	%r500, %r4006, %r493;
	mul.lo.s32 	%r4007, %r500, %r6854;
	cvt.u64.u32 	%rd1603, %r4007;
	cvt.s64.s32 	%rd1604, %r3947;
	add.s64 	%rd1605, %rd1603, %rd1604;
	add.s64 	%rd1606, %rd40, %rd1605;
	ld.global.u8 	%rs716, [%rd1606];
	ld.global.u8 	%rs717, [%rd1606+1];
	ld.global.u8 	%rs718, [%rd1606+2];
	cvt.u32.u16 	%r4009, %rs718;
	cvt.u64.u32 	%rd1607, %r7465;
	st.local.u32 	[%rd1599+24], %r4009;
	cvt.u32.u16 	%r4010, %rs717;
	st.local.u32 	[%rd1600+24], %r4010;
	cvt.u32.u16 	%r4011, %rs716;
	add.s64 	%rd1611, %rd4, %rd1598;
	st.local.u32 	[%rd1611+24], %r4011;
	cvt.rn.f64.u16 	%fd2037, %rs718;
	mul.f64 	%fd2038, %fd2037, 0d3FD322D0E5604189;
	cvt.rn.f64.u16 	%fd2039, %rs717;
	fma.rn.f64 	%fd2040, %fd2039, 0d3FE2C8B439581062, %fd2038;
	cvt.rn.f64.u16 	%fd2041, %rs716;
	fma.rn.f64 	%fd2042, %fd2041, 0d3FBD2F1A9FBE76C9, %fd2040;
	cvt.rzi.u32.f64 	%r4012, %fd2042;
	add.s64 	%rd1612, %rd5, %rd1607;
	st.local.u8 	[%rd1612+6], %r4012;
	add.s32 	%r7440, %r7465, 7;
	setp.eq.s32 	%p370, %r488, 7;
	@%p370 bra 	$L__BB1_233;
	ld.param.u32 	%r6855, [_Z20render_hybrid_kernelPKhjjjiiiihhPhS1_S1_S1__param_3];
	cvt.s64.s32 	%rd1613, %r3982;
	mul.lo.s32 	%r4014, %r500, %r6855;
	cvt.u64.u32 	%rd1614, %r4014;
	add.s64 	%rd1615, %rd1614, %rd1613;
	add.s64 	%rd1616, %rd40, %rd1615;
	ld.global.u8 	%rs719, [%rd1616];
	ld.global.u8 	%rs720, [%rd1616+1];
	ld.global.u8 	%rs721, [%rd1616+2];
	cvt.u32.u16 	%r4015, %rs721;
	mul.wide.u32 	%rd1618, %r7465, 4;
	add.s64 	%rd1619, %rd2, %rd1618;
	st.local.u32 	[%rd1619+28], %r4015;
	cvt.u32.u16 	%r4016, %rs720;
	add.s64 	%rd1620, %rd3, %rd1618;
	st.local.u32 	[%rd1620+28], %r4016;
	cvt.u32.u16 	%r4017, %rs719;
	add.s64 	%rd1621, %rd4, %rd1618;
	st.local.u32 	[%rd1621+28], %r4017;
	cvt.rn.f64.u16 	%fd2043, %rs721;
	mul.f64 	%fd2044, %fd2043, 0d3FD322D0E5604189;
	cvt.rn.f64.u16 	%fd2045, %rs720;
	fma.rn.f64 	%fd2046, %fd2045, 0d3FE2C8B439581062, %fd2044;
	cvt.rn.f64.u16 	%fd2047, %rs719;
	fma.rn.f64 	%fd2048, %fd2047, 0d3FBD2F1A9FBE76C9, %fd2046;
	cvt.rzi.u32.f64 	%r4018, %fd2048;
	st.local.u8 	[%rd1612+7], %r4018;
	add.s32 	%r7440, %r7465, 8;
$L__BB1_233:
	setp.gt.u32 	%p371, %r7440, 199;
	mov.u32 	%r7465, %r7440;
	@%p371 bra 	$L__BB1_273;
	ld.param.u8 	%rs1577, [_Z20render_hybrid_kernelPKhjjjiiiihhPhS1_S1_S1__param_8];
	ld.param.u32 	%r7335, [_Z20render_hybrid_kernelPKhjjjiiiihhPhS1_S1_S1__param_6];
	setp.ge.s32 	%p372, %r3760, %r1730;
	setp.gt.u16 	%p373, %rs1577, 89;
	setp.lt.u16 	%p374, %rs1577, 50;
	selp.b32 	%r4019, 3, 2, %p374;
	selp.b32 	%r4020, 1, %r4019, %p373;
	xor.b32  	%r4021, %r4020, 3;
	mov.u32 	%r4022, %ctaid.x;
	mov.u32 	%r4023, %ntid.x;
	mov.u32 	%r4024, %tid.x;
	mad.lo.s32 	%r4025, %r4022, %r4023, %r4024;
	add.s32 	%r4026, %r4021, %r4025;
	setp.lt.s32 	%p375, %r4026, 0;
	setp.ge.s32 	%p376, %r4026, %r7335;
	or.pred  	%p377, %p376, %p372;
	or.pred  	%p378, %p377, %p375;
	mov.u32 	%r7465, %r7440;
	@%p378 bra 	$L__BB1_243;
	ld.param.u8 	%rs1578, [_Z20render_hybrid_kernelPKhjjjiiiihhPhS1_S1_S1__param_8];
	ld.param.u32 	%r7219, [_Z20render_hybrid_kernelPKhjjjiiiihhPhS1_S1_S1__param_5];
	ld.param.u32 	%r7096, [_Z20render_hybrid_kernelPKhjjjiiiihhPhS1_S1_S1__param_4];
	ld.param.u32 	%r6856, [_Z20render_hybrid_kernelPKhjjjiiiihhPhS1_S1_S1__param_3];
	ld.param.u32 	%r6619, [_Z20render_hybrid_kernelPKhjjjiiiihhPhS1_S1_S1__param_2];
	ld.param.u32 	%r6495, [_Z20render_hybrid_kernelPKhjjjiiiihhPhS1_S1_S1__param_1];
	ld.param.u64 	%rd3700, [_Z20render_hybrid_kernelPKhjjjiiiihhPhS1_S1_S1__param_0];
	setp.gt.u16 	%p379, %rs1578, 89;
	setp.lt.u16 	%p380, %rs1578, 50;
	selp.b32 	%r4028, 3, 2, %p380;
	selp.b32 	%r4029, 1, %r4028, %p379;
	xor.b32  	%r4030, %r4029, 3;
	add.s32 	%r4035, %r4030, %r4025;
	sub.s32 	%r4036, 199, %r7440;
	min.u32 	%r4037, %r4036, 7;
	add.s32 	%r504, %r4037, 1;
	mul.lo.s32 	%r4038, %r4035, %r6495;
	shl.b32 	%r4039, %r4038, 1;
	div.u32 	%r4040, %r4039, %r7096;
	mul.lo.s32 	%r4041, %r3760, %r6619;
	shl.b32 	%r4042, %r4041, 2;
	div.u32 	%r4043, %r4042, %r7219;
	max.s32 	%r4044, %r4040, 0;
	add.s32 	%r4045, %r6495, -1;
	min.s32 	%r505, %r4044, %r4045;
	max.s32 	%r4046, %r4043, 0;
	add.s32 	%r4047, %r6619, -1;
	min.s32 	%r506, %r4046, %r4047;
	mul.lo.s32 	%r4048, %r506, %r6856;
	cvt.u64.u32 	%rd1623, %r4048;
	shl.b32 	%r4049, %r505, 2;
	cvt.s64.s32 	%rd1624, %r4049;
	add.s64 	%rd1625, %rd1623, %rd1624;
	cvta.to.global.u64 	%rd41, %rd3700;
	add.s64 	%rd1626, %rd41, %rd1625;
	ld.global.u8 	%rs722, [%rd1626];
	ld.global.u8 	%rs723, [%rd1626+1];
	ld.global.u8 	%rs724, [%rd1626+2];
	cvt.u32.u16 	%r4050, %rs724;
	cvt.u64.u32 	%rd1627, %r7440;
	mul.wide.u32 	%rd1628, %r7440, 4;
	add.s64 	%rd1629, %rd2, %rd1628;
	st.local.u32 	[%rd1629], %r4050;
	cvt.u32.u16 	%r4051, %rs723;
	add.s64 	%rd1630, %rd3, %rd1628;
	st.local.u32 	[%rd1630], %r4051;
	cvt.u32.u16 	%r4052, %rs722;
	add.s64 	%rd1631, %rd4, %rd1628;
	st.local.u32 	[%rd1631], %r4052;
	cvt.rn.f64.u16 	%fd2049, %rs724;
	mul.f64 	%fd2050, %fd2049, 0d3FD322D0E5604189;
	cvt.rn.f64.u16 	%fd2051, %rs723;
	fma.rn.f64 	%fd2052, %fd2051, 0d3FE2C8B439581062, %fd2050;
	cvt.rn.f64.u16 	%fd2053, %rs722;
	fma.rn.f64 	%fd2054, %fd2053, 0d3FBD2F1A9FBE76C9, %fd2052;
	cvt.rzi.u32.f64 	%r4053, %fd2054;
	add.s64 	%rd1632, %rd5, %rd1627;
	st.local.u8 	[%rd1632], %r4053;
	setp.eq.s32 	%p381, %r7440, 199;
	mov.b32 	%r7465, 200;
	@%p381 bra 	$L__BB1_243;
	ld.param.u32 	%r7220, [_Z20render_hybrid_kernelPKhjjjiiiihhPhS1_S1_S1__param_5];
	ld.param.u32 	%r6857, [_Z20render_hybrid_kernelPKhjjjiiiihhPhS1_S1_S1__param_3];
	ld.param.u32 	%r6620, [_Z20render_hybrid_kernelPKhjjjiiiihhPhS1_S1_S1__param_2];
	mul.lo.s32 	%r4054, %r3760, %r6620;
	shl.b32 	%r4055, %r4054, 2;
	add.s32 	%r4056, %r4055, %r6620;
	div.u32 	%r4057, %r4056, %r7220;
	max.s32 	%r4058, %r4057, 0;
	add.s32 	%r4059, %r6620, -1;
	min.s32 	%r507, %r4058, %r4059;
	mul.lo.s32 	%r4060, %r507, %r6857;
	cvt.u64.u32 	%rd1633, %r4060;
	add.s64 	%rd1635, %rd1633, %rd1624;
	add.s64 	%rd1636, %rd41, %rd1635;
	ld.global.u8 	%rs725, [%rd1636];
	ld.global.u8 	%rs726, [%rd1636+1];
	ld.global.u8 	%rs727, [%rd1636+2];
	cvt.u32.u16 	%r4062, %rs727;
	st.local.u32 	[%rd1629+4], %r4062;
	cvt.u32.u16 	%r4063, %rs726;
	add.s64 	%rd1640, %rd3, %rd1628;
	st.local.u32 	[%rd1640+4], %r4063;
	cvt.u32.u16 	%r4064, %rs725;
	add.s64 	%rd1641, %rd4, %rd1628;
	st.local.u32 	[%rd1641+4], %r4064;
	cvt.rn.f64.u16 	%fd2055, %rs727;
	mul.f64 	%fd2056, %fd2055, 0d3FD322D0E5604189;
	cvt.rn.f64.u16 	%fd2057, %rs726;
	fma.rn.f64 	%fd2058, %fd2057, 0d3FE2C8B439581062, %fd2056;
	cvt.rn.f64.u16 	%fd2059, %rs725;
	fma.rn.f64 	%fd2060, %fd2059, 0d3FBD2F1A9FBE76C9, %fd2058;
	cvt.rzi.u32.f64 	%r4065, %fd2060;
	st.local.u8 	[%rd1632+1], %r4065;
	add.s32 	%r7465, %r7440, 2;
	setp.eq.s32 	%p382, %r504, 2;
	@%p382 bra 	$L__BB1_243;
	ld.param.u32 	%r7221, [_Z20render_hybrid_kernelPKhjjjiiiihhPhS1_S1_S1__param_5];
	ld.param.u32 	%r6858, [_Z20render_hybrid_kernelPKhjjjiiiihhPhS1_S1_S1__param_3];
	ld.param.u32 	%r6621, [_Z20render_hybrid_kernelPKhjjjiiiihhPhS1_S1_S1__param_2];
	ld.param.u64 	%rd3701, [_Z20render_hybrid_kernelPKhjjjiiiihhPhS1_S1_S1__param_0];
	mul.lo.s32 	%r4066, %r3760, %r6621;
	shl.b32 	%r4067, %r4066, 2;
	add.s32 	%r4068, %r4067, %r6621;
	add.s32 	%r4069, %r4068, %r6621;
	div.u32 	%r4070, %r4069, %r7221;
	max.s32 	%r4071, %r4070, 0;
	add.s32 	%r509, %r6621, -1;
	min.s32 	%r510, %r4071, %r509;
	mul.lo.s32 	%r4072, %r510, %r6858;
	cvt.u64.u32 	%rd1643, %r4072;
	cvt.s64.s32 	%rd1644, %r4049;
	add.s64 	%rd1645, %rd1643, %rd1644;
	cvta.to.global.u64 	%rd42, %rd3701;
	add.s64 	%rd1646, %rd42, %rd1645;
	ld.global.u8 	%rs728, [%rd1646];
	ld.global.u8 	%rs729, [%rd1646+1];
	ld.global.u8 	%rs730, [%rd1646+2];
	cvt.u32.u16 	%r4074, %rs730;
	cvt.u64.u32 	%rd1647, %r7440;
	mul.wide.u32 	%rd1648, %r7440, 4;
	add.s64 	%rd1649, %rd2, %rd1648;
	st.local.u32 	[%rd1649+8], %r4074;
	cvt.u32.u16 	%r4075, %rs729;
	add.s64 	%rd1650, %rd3, %rd1648;
	st.local.u32 	[%rd1650+8], %r4075;
	cvt.u32.u16 	%r4076, %rs728;
	add.s64 	%rd1651, %rd4, %rd1648;
	st.local.u32 	[%rd1651+8], %r4076;
	cvt.rn.f64.u16 	%fd2061, %rs730;
	mul.f64 	%fd2062, %fd2061, 0d3FD322D0E5604189;
	cvt.rn.f64.u16 	%fd2063, %rs729;
	fma.rn.f64 	%fd2064, %fd2063, 0d3FE2C8B439581062, %fd2062;
	cvt.rn.f64.u16 	%fd2065, %rs728;
	fma.rn.f64 	%fd2066, %fd2065, 0d3FBD2F1A9FBE76C9, %fd2064;
	cvt.rzi.u32.f64 	%r4077, %fd2066;
	add.s64 	%rd1652, %rd5, %rd1647;
	st.local.u8 	[%rd1652+2], %r4077;
	add.s32 	%r7465, %r7440, 3;
	setp.eq.s32 	%p383, %r504, 3;
	@%p383 bra 	$L__BB1_243;
	ld.param.u8 	%rs1579, [_Z20render_hybrid_kernelPKhjjjiiiihhPhS1_S1_S1__param_8];
	ld.param.u32 	%r7097, [_Z20render_hybrid_kernelPKhjjjiiiihhPhS1_S1_S1__param_4];
	ld.param.u32 	%r6859, [_Z20render_hybrid_kernelPKhjjjiiiihhPhS1_S1_S1__param_3];
	ld.param.u32 	%r6496, [_Z20render_hybrid_kernelPKhjjjiiiihhPhS1_S1_S1__param_1];
	setp.gt.u16 	%p384, %rs1579, 89;
	setp.lt.u16 	%p385, %rs1579, 50;
	selp.b32 	%r4078, 3, 2, %p385;
	selp.b32 	%r4079, 1, %r4078, %p384;
	xor.b32  	%r4080, %r4079, 3;
	mov.u32 	%r4081, %ctaid.x;
	mov.u32 	%r4082, %ntid.x;
	mov.u32 	%r4083, %tid.x;
	mad.lo.s32 	%r4084, %r4081, %r4082, %r4083;
	add.s32 	%r4085, %r4080, %r4084;
	mul.lo.s32 	%r4086, %r4085, %r6496;
	shl.b32 	%r4087, %r4086, 1;
	add.s32 	%r4088, %r4087, %r6496;
	div.u32 	%r4089, %r4088, %r7097;
	max.s32 	%r4090, %r4089, 0;
	add.s32 	%r4091, %r6496, -1;
	min.s32 	%r512, %r4090, %r4091;
	shl.b32 	%r4092, %r512, 2;
	cvt.s64.s32 	%rd1653, %r4092;
	mul.lo.s32 	%r4093, %r506, %r6859;
	cvt.u64.u32 	%rd1654, %r4093;
	add.s64 	%rd1655, %rd1654, %rd1653;
	add.s64 	%rd1656, %rd42, %rd1655;
	ld.global.u8 	%rs731, [%rd1656];
	ld.global.u8 	%rs732, [%rd1656+1];
	ld.global.u8 	%rs733, [%rd1656+2];
	cvt.u32.u16 	%r4094, %rs733;
	mul.wide.u32 	%rd1658, %r7440, 4;
	add.s64 	%rd1659, %rd2, %rd1658;
	st.local.u32 	[%rd1659+12], %r4094;
	cvt.u32.u16 	%r4095, %rs732;
	add.s64 	%rd1660, %rd3, %rd1658;
	st.local.u32 	[%rd1660+12], %r4095;
	cvt.u32.u16 	%r4096, %rs731;
	add.s64 	%rd1661, %rd4, %rd1658;
	st.local.u32 	[%rd1661+12], %r4096;
	cvt.rn.f64.u16 	%fd2067, %rs733;
	mul.f64 	%fd2068, %fd2067, 0d3FD322D0E5604189;
	cvt.rn.f64.u16 	%fd2069, %rs732;
	fma.rn.f64 	%fd2070, %fd2069, 0d3FE2C8B439581062, %fd2068;
	cvt.rn.f64.u16 	%fd2071, %rs731;
	fma.rn.f64 	%fd2072, %fd2071, 0d3FBD2F1A9FBE76C9, %fd2070;
	cvt.rzi.u32.f64 	%r4097, %fd2072;
	st.local.u8 	[%rd1652+3], %r4097;
	add.s32 	%r7465, %r7440, 4;
	setp.eq.s32 	%p386, %r504, 4;
	@%p386 bra 	$L__BB1_243;
	ld.param.u32 	%r6860, [_Z20render_hybrid_kernelPKhjjjiiiihhPhS1_S1_S1__param_3];
	mul.lo.s32 	%r4099, %r507, %r6860;
	cvt.u64.u32 	%rd1664, %r4099;
	add.s64 	%rd1665, %rd1664, %rd1653;
	add.s64 	%rd1666, %rd42, %rd1665;
	ld.global.u8 	%rs734, [%rd1666];
	ld.global.u8 	%rs735, [%rd1666+1];
	ld.global.u8 	%rs736, [%rd1666+2];
	cvt.u32.u16 	%r4100, %rs736;
	cvt.u64.u32 	%rd1667, %r7440;
	add.s64 	%rd1669, %rd2, %rd1658;
	st.local.u32 	[%rd1669+16], %r4100;
	cvt.u32.u16 	%r4101, %rs735;
	add.s64 	%rd1670, %rd3, %rd1658;
	st.local.u32 	[%rd1670+16], %r4101;
	cvt.u32.u16 	%r4102, %rs734;
	add.s64 	%rd1671, %rd4, %rd1658;
	st.local.u32 	[%rd1671+16], %r4102;
	cvt.rn.f64.u16 	%fd2073, %rs736;
	mul.f64 	%fd2074, %fd2073, 0d3FD322D0E5604189;
	cvt.rn.f64.u16 	%fd2075, %rs735;
	fma.rn.f64 	%fd2076, %fd2075, 0d3FE2C8B439581062, %fd2074;
	cvt.rn.f64.u16 	%fd2077, %rs734;
	fma.rn.f64 	%fd2078, %fd2077, 0d3FBD2F1A9FBE76C9, %fd2076;
	cvt.rzi.u32.f64 	%r4103, %fd2078;
	add.s64 	%rd1672, %rd5, %rd1667;
	st.local.u8 	[%rd1672+4], %r4103;
	add.s32 	%r7465, %r7440, 5;
	setp.eq.s32 	%p387, %r504, 5;
	@%p387 bra 	$L__BB1_243;
	ld.param.u32 	%r6861, [_Z20render_hybrid_kernelPKhjjjiiiihhPhS1_S1_S1__param_3];
	mul.lo.s32 	%r4105, %r510, %r6861;
	cvt.u64.u32 	%rd1674, %r4105;
	add.s64 	%rd1675, %rd1674, %rd1653;
	add.s64 	%rd1676, %rd42, %rd1675;
	ld.global.u8 	%rs737, [%rd1676];
	ld.global.u8 	%rs738, [%rd1676+1];
	ld.global.u8 	%rs739, [%rd1676+2];
	cvt.u32.u16 	%r4106, %rs739;
	mul.wide.u32 	%rd1678, %r7440, 4;
	add.s64 	%rd1679, %rd2, %rd1678;
	st.local.u32 	[%rd1679+20], %r4106;
	cvt.u32.u16 	%r4107, %rs738;
	add.s64 	%rd1680, %rd3, %rd1678;
	st.local.u32 	[%rd1680+20], %r4107;
	cvt.u32.u16 	%r4108, %rs737;
	add.s64 	%rd1681, %rd4, %rd1678;
	st.local.u32 	[%rd1681+20], %r4108;
	cvt.rn.f64.u16 	%fd2079, %rs739;
	mul.f64 	%fd2080, %fd2079, 0d3FD322D0E5604189;
	cvt.rn.f64.u16 	%fd2081, %rs738;
	fma.rn.f64 	%fd2082, %fd2081, 0d3FE2C8B439581062, %fd2080;
	cvt.rn.f64.u16 	%fd2083, %rs737;
	fma.rn.f64 	%fd2084, %fd2083, 0d3FBD2F1A9FBE76C9, %fd2082;
	cvt.rzi.u32.f64 	%r4109, %fd2084;
	st.local.u8 	[%rd1672+5], %r4109;
	add.s32 	%r7465, %r7440, 6;
	setp.eq.s32 	%p388, %r504, 6;
	@%p388 bra 	$L__BB1_243;
	ld.param.u32 	%r7222, [_Z20render_hybrid_kernelPKhjjjiiiihhPhS1_S1_S1__param_5];
	ld.param.u32 	%r6862, [_Z20render_hybrid_kernelPKhjjjiiiihhPhS1_S1_S1__param_3];
	ld.param.u32 	%r6622, [_Z20render_hybrid_kernelPKhjjjiiiihhPhS1_S1_S1__param_2];
	mul.lo.s32 	%r4110, %r3760, %r6622;
	shl.b32 	%r4111, %r4110, 2;
	add.s32 	%r4112, %r4111, %r6622;
	add.s32 	%r4113, %r4112, %r6622;
	add.s32 	%r4114, %r4113, %r6622;
	div.u32 	%r4115, %r4114, %r7222;
	max.s32 	%r4116, %r4115, 0;
	min.s32 	%r516, %r4116, %r509;
	mul.lo.s32 	%r4117, %r516, %r6862;
	cvt.u64.u32 	%rd1683, %r4117;
	cvt.s64.s32 	%rd1684, %r4049;
	add.s64 	%rd1685, %rd1683, %rd1684;
	add.s64 	%rd1686, %rd42, %rd1685;
	ld.global.u8 	%rs740, [%rd1686];
	ld.global.u8 	%rs741, [%rd1686+1];
	ld.global.u8 	%rs742, [%rd1686+2];
	cvt.u32.u16 	%r4119, %rs742;
	cvt.u64.u32 	%rd1687, %r7440;
	st.local.u32 	[%rd1679+24], %r4119;
	cvt.u32.u16 	%r4120, %rs741;
	st.local.u32 	[%rd1680+24], %r4120;
	cvt.u32.u16 	%r4121, %rs740;
	add.s64 	%rd1691, %rd4, %rd1678;
	st.local.u32 	[%rd1691+24], %r4121;
	cvt.rn.f64.u16 	%fd2085, %rs742;
	mul.f64 	%fd2086, %fd2085, 0d3FD322D0E5604189;
	cvt.rn.f64.u16 	%fd2087, %rs741;
	fma.rn.f64 	%fd2088, %fd2087, 0d3FE2C8B439581062, %fd2086;
	cvt.rn.f64.u16 	%fd2089, %rs740;
	fma.rn.f64 	%fd2090, %fd2089, 0d3FBD2F1A9FBE76C9, %fd2088;
	cvt.rzi.u32.f64 	%r4122, %fd2090;
	add.s64 	%rd1692, %rd5, %rd1687;
	st.local.u8 	[%rd1692+6], %r4122;
	add.s32 	%r7465, %r7440, 7;
	setp.eq.s32 	%p389, %r504, 7;
	@%p389 bra 	$L__BB1_243;
	ld.param.u32 	%r6863, [_Z20render_hybrid_kernelPKhjjjiiiihhPhS1_S1_S1__param_3];
	cvt.s64.s32 	%rd1693, %r4092;
	mul.lo.s32 	%r4124, %r516, %r6863;
	cvt.u64.u32 	%rd1694, %r4124;
	add.s64 	%rd1695, %rd1694, %rd1693;
	add.s64 	%rd1696, %rd42, %rd1695;
	ld.global.u8 	%rs743, [%rd1696];
	ld.global.u8 	%rs744, [%rd1696+1];
	ld.global.u8 	%rs745, [%rd1696+2];
	cvt.u32.u16 	%r4125, %rs745;
	mul.wide.u32 	%rd1698, %r7440, 4;
	add.s64 	%rd1699, %rd2, %rd1698;
	st.local.u32 	[%rd1699+28], %r4125;
	cvt.u32.u16 	%r4126, %rs744;
	add.s64 	%rd1700, %rd3, %rd1698;
	st.local.u32 	[%rd1700+28], %r4126;
	cvt.u32.u16 	%r4127, %rs743;
	add.s64 	%rd1701, %rd4, %rd1698;
	st.local.u32 	[%rd1701+28], %r4127;
	cvt.rn.f64.u16 	%fd2091, %rs745;
	mul.f64 	%fd2092, %fd2091, 0d3FD322D0E5604189;
	cvt.rn.f64.u16 	%fd2093, %rs744;
	fma.rn.f64 	%fd2094, %fd2093, 0d3FE2C8B439581062, %fd2092;
	cvt.rn.f64.u16 	%fd2095, %rs743;
	fma.rn.f64 	%fd2096, %fd2095, 0d3FBD2F1A9FBE76C9, %fd2094;
	cvt.rzi.u32.f64 	%r4128, %fd2096;
	st.local.u8 	[%rd1692+7], %r4128;
	add.s32 	%r7465, %r7440, 8;
$L__BB1_243:
	ld.param.u8 	%rs1580, [_Z20render_hybrid_kernelPKhjjjiiiihhPhS1_S1_S1__param_8];
	setp.gt.u16 	%p390, %rs1580, 89;
	setp.lt.u16 	%p391, %rs1580, 50;
	selp.b32 	%r4129, 3, 2, %p391;
	selp.b32 	%r4130, 1, %r4129, %p390;
	xor.b32  	%r4131, %r4130, 3;
	setp.ge.u32 	%p392, %r4131, %r4130;
	setp.gt.u32 	%p393, %r7465, 199;
	or.pred  	%p394, %p392, %p393;
	@%p394 bra 	$L__BB1_273;
	ld.param.u32 	%r7336, [_Z20render_hybrid_kernelPKhjjjiiiihhPhS1_S1_S1__param_6];
	setp.ge.s32 	%p395, %r3760, %r1730;
	add.s32 	%r4133, %r206, 3;
	setp.lt.s32 	%p396, %r4133, 0;
	setp.ge.s32 	%p397, %r4133, %r7336;
	or.pred  	%p398, %p397, %p395;
	or.pred  	%p399, %p398, %p396;
	mov.u32 	%r7442, %r7465;
	@%p399 bra 	$L__BB1_253;
	ld.param.u32 	%r7223, [_Z20render_hybrid_kernelPKhjjjiiiihhPhS1_S1_S1__param_5];
	ld.param.u32 	%r7098, [_Z20render_hybrid_kernelPKhjjjiiiihhPhS1_S1_S1__param_4];
	ld.param.u32 	%r6864, [_Z20render_hybrid_kernelPKhjjjiiiihhPhS1_S1_S1__param_3];
	ld.param.u32 	%r6623, [_Z20render_hybrid_kernelPKhjjjiiiihhPhS1_S1_S1__param_2];
	ld.param.u32 	%r6497, [_Z20render_hybrid_kernelPKhjjjiiiihhPhS1_S1_S1__param_1];
	ld.param.u64 	%rd3702, [_Z20render_hybrid_kernelPKhjjjiiiihhPhS1_S1_S1__param_0];
	sub.s32 	%r4136, 199, %r7465;
	min.u32 	%r4137, %r4136, 7;
	add.s32 	%r520, %r4137, 1;
	mul.lo.s32 	%r4138, %r4133, %r6497;
	shl.b32 	%r4139, %r4138, 1;
	div.u32 	%r4140, %r4139, %r7098;
	mul.lo.s32 	%r4141, %r3760, %r6623;
	shl.b32 	%r4142, %r4141, 2;
	div.u32 	%r4143, %r4142, %r7223;
	max.s32 	%r4144, %r4140, 0;
	add.s32 	%r4145, %r6497, -1;
	min.s32 	%r521, %r4144, %r4145;
	max.s32 	%r4146, %r4143, 0;
	add.s32 	%r4147, %r6623, -1;
	min.s32 	%r522, %r4146, %r4147;
	mul.lo.s32 	%r4148, %r522, %r6864;
	cvt.u64.u32 	%rd1703, %r4148;
	shl.b32 	%r4149, %r521, 2;
	cvt.s64.s32 	%rd1704, %r4149;
	add.s64 	%rd1705, %rd1703, %rd1704;
	cvta.to.global.u64 	%rd43, %rd3702;
	add.s64 	%rd1706, %rd43, %rd1705;
	ld.global.u8 	%rs746, [%rd1706];
	ld.global.u8 	%rs747, [%rd1706+1];
	ld.global.u8 	%rs748, [%rd1706+2];
	cvt.u32.u16 	%r4150, %rs748;
	cvt.u64.u32 	%rd1707, %r7465;
	mul.wide.u32 	%rd1708, %r7465, 4;
	add.s64 	%rd1709, %rd2, %rd1708;
	st.local.u32 	[%rd1709], %r4150;
	cvt.u32.u16 	%r4151, %rs747;
	add.s64 	%rd1710, %rd3, %rd1708;
	st.local.u32 	[%rd1710], %r4151;
	cvt.u32.u16 	%r4152, %rs746;
	add.s64 	%rd1711, %rd4, %rd1708;
	st.local.u32 	[%rd1711], %r4152;
	cvt.rn.f64.u16 	%fd2097, %rs748;
	mul.f64 	%fd2098, %fd2097, 0d3FD322D0E5604189;
	cvt.rn.f64.u16 	%fd2099, %rs747;
	fma.rn.f64 	%fd2100, %fd2099, 0d3FE2C8B439581062, %fd2098;
	cvt.rn.f64.u16 	%fd2101, %rs746;
	fma.rn.f64 	%fd2102, %fd2101, 0d3FBD2F1A9FBE76C9, %fd2100;
	cvt.rzi.u32.f64 	%r4153, %fd2102;
	add.s64 	%rd1712, %rd5, %rd1707;
	st.local.u8 	[%rd1712], %r4153;
	setp.eq.s32 	%p400, %r7465, 199;
	mov.b32 	%r7442, 200;
	@%p400 bra 	$L__BB1_253;
	ld.param.u32 	%r7224, [_Z20render_hybrid_kernelPKhjjjiiiihhPhS1_S1_S1__param_5];
	ld.param.u32 	%r6865, [_Z20render_hybrid_kernelPKhjjjiiiihhPhS1_S1_S1__param_3];
	ld.param.u32 	%r6624, [_Z20render_hybrid_kernelPKhjjjiiiihhPhS1_S1_S1__param_2];
	mul.lo.s32 	%r4154, %r3760, %r6624;
	shl.b32 	%r4155, %r4154, 2;
	add.s32 	%r4156, %r4155, %r6624;
	div.u32 	%r4157, %r4156, %r7224;
	max.s32 	%r4158, %r4157, 0;
	add.s32 	%r4159, %r6624, -1;
	min.s32 	%r523, %r4158, %r4159;
	mul.lo.s32 	%r4160, %r523, %r6865;
	cvt.u64.u32 	%rd1713, %r4160;
	add.s64 	%rd1715, %rd1713, %rd1704;
	add.s64 	%rd1716, %rd43, %rd1715;
	ld.global.u8 	%rs749, [%rd1716];
	ld.global.u8 	%rs750, [%rd1716+1];
	ld.global.u8 	%rs751, [%rd1716+2];
	cvt.u32.u16 	%r4162, %rs751;
	st.local.u32 	[%rd1709+4], %r4162;
	cvt.u32.u16 	%r4163, %rs750;
	add.s64 	%rd1720, %rd3, %rd1708;
	st.local.u32 	[%rd1720+4], %r4163;
	cvt.u32.u16 	%r4164, %rs749;
	add.s64 	%rd1721, %rd4, %rd1708;
	st.local.u32 	[%rd1721+4], %r4164;
	cvt.rn.f64.u16 	%fd2103, %rs751;
	mul.f64 	%fd2104, %fd2103, 0d3FD322D0E5604189;
	cvt.rn.f64.u16 	%fd2105, %rs750;
	fma.rn.f64 	%fd2106, %fd2105, 0d3FE2C8B439581062, %fd2104;
	cvt.rn.f64.u16 	%fd2107, %rs749;
	fma.rn.f64 	%fd2108, %fd2107, 0d3FBD2F1A9FBE76C9, %fd2106;
	cvt.rzi.u32.f64 	%r4165, %fd2108;
	st.local.u8 	[%rd1712+1], %r4165;
	add.s32 	%r7442, %r7465, 2;
	setp.eq.s32 	%p401, %r520, 2;
	@%p401 bra 	$L__BB1_253;
	ld.param.u32 	%r7225, [_Z20render_hybrid_kernelPKhjjjiiiihhPhS1_S1_S1__param_5];
	ld.param.u32 	%r6866, [_Z20render_hybrid_kernelPKhjjjiiiihhPhS1_S1_S1__param_3];
	ld.param.u32 	%r6625, [_Z20render_hybrid_kernelPKhjjjiiiihhPhS1_S1_S1__param_2];
	ld.param.u64 	%rd3703, [_Z20render_hybrid_kernelPKhjjjiiiihhPhS1_S1_S1__param_0];
	mul.lo.s32 	%r4166, %r3760, %r6625;
	shl.b32 	%r4167, %r4166, 2;
	add.s32 	%r4168, %r4167, %r6625;
	add.s32 	%r4169, %r4168, %r6625;
	div.u32 	%r4170, %r4169, %r7225;
	max.s32 	%r4171, %r4170, 0;
	add.s32 	%r525, %r6625, -1;
	min.s32 	%r526, %r4171, %r525;
	mul.lo.s32 	%r4172, %r526, %r6866;
	cvt.u64.u32 	%rd1723, %r4172;
	cvt.s64.s32 	%rd1724, %r4149;
	add.s64 	%rd1725, %rd1723, %rd1724;
	cvta.to.global.u64 	%rd44, %rd3703;
	add.s64 	%rd1726, %rd44, %rd1725;
	ld.global.u8 	%rs752, [%rd1726];
	ld.global.u8 	%rs753, [%rd1726+1];
	ld.global.u8 	%rs754, [%rd1726+2];
	cvt.u32.u16 	%r4174, %rs754;
	cvt.u64.u32 	%rd1727, %r7465;
	mul.wide.u32 	%rd1728, %r7465, 4;
	add.s64 	%rd1729, %rd2, %rd1728;
	st.local.u32 	[%rd1729+8], %r4174;
	cvt.u32.u16 	%r4175, %rs753;
	add.s64 	%rd1730, %rd3, %rd1728;
	st.local.u32 	[%rd1730+8], %r4175;
	cvt.u32.u16 	%r4176, %rs752;
	add.s64 	%rd1731, %rd4, %rd1728;
	st.local.u32 	[%rd1731+8], %r4176;
	cvt.rn.f64.u16 	%fd2109, %rs754;
	mul.f64 	%fd2110, %fd2109, 0d3FD322D0E5604189;
	cvt.rn.f64.u16 	%fd2111, %rs753;
	fma.rn.f64 	%fd2112, %fd2111, 0d3FE2C8B439581062, %fd2110;
	cvt.rn.f64.u16 	%fd2113, %rs752;
	fma.rn.f64 	%fd2114, %fd2113, 0d3FBD2F1A9FBE76C9, %fd2112;
	cvt.rzi.u32.f64 	%r4177, %fd2114;
	add.s64 	%rd1732, %rd5, %rd1727;
	st.local.u8 	[%rd1732+2], %r4177;
	add.s32 	%r7442, %r7465, 3;
	setp.eq.s32 	%p402, %r520, 3;
	@%p402 bra 	$L__BB1_253;
	ld.param.u32 	%r7099, [_Z20render_hybrid_kernelPKhjjjiiiihhPhS1_S1_S1__param_4];
	ld.param.u32 	%r6867, [_Z20render_hybrid_kernelPKhjjjiiiihhPhS1_S1_S1__param_3];
	ld.param.u32 	%r6498, [_Z20render_hybrid_kernelPKhjjjiiiihhPhS1_S1_S1__param_1];
	add.s32 	%r4178, %r206, 3;
	mul.lo.s32 	%r4179, %r4178, %r6498;
	shl.b32 	%r4180, %r4179, 1;
	add.s32 	%r4181, %r4180, %r6498;
	div.u32 	%r4182, %r4181, %r7099;
	max.s32 	%r4183, %r4182, 0;
	add.s32 	%r4184, %r6498, -1;
	min.s32 	%r528, %r4183, %r4184;
	shl.b32 	%r4185, %r528, 2;
	cvt.s64.s32 	%rd1733, %r4185;
	mul.lo.s32 	%r4186, %r522, %r6867;
	cvt.u64.u32 	%rd1734, %r4186;
	add.s64 	%rd1735, %rd1734, %rd1733;
	add.s64 	%rd1736, %rd44, %rd1735;
	ld.global.u8 	%rs755, [%rd1736];
	ld.global.u8 	%rs756, [%rd1736+1];
	ld.global.u8 	%rs757, [%rd1736+2];
	cvt.u32.u16 	%r4187, %rs757;
	mul.wide.u32 	%rd1738, %r7465, 4;
	add.s64 	%rd1739, %rd2, %rd1738;
	st.local.u32 	[%rd1739+12], %r4187;
	cvt.u32.u16 	%r4188, %rs756;
	add.s64 	%rd1740, %rd3, %rd1738;
	st.local.u32 	[%rd1740+12], %r4188;
	cvt.u32.u16 	%r4189, %rs755;
	add.s64 	%rd1741, %rd4, %rd1738;
	st.local.u32 	[%rd1741+12], %r4189;
	cvt.rn.f64.u16 	%fd2115, %rs757;
	mul.f64 	%fd2116, %fd2115, 0d3FD322D0E5604189;
	cvt.rn.f64.u16 	%fd2117, %rs756;
	fma.rn.f64 	%fd2118, %fd2117, 0d3FE2C8B439581062, %fd2116;
	cvt.rn.f64.u16 	%fd2119, %rs755;
	fma.rn.f64 	%fd2120, %fd2119, 0d3FBD2F1A9FBE76C9, %fd2118;
	cvt.rzi.u32.f64 	%r4190, %fd2120;
	st.local.u8 	[%rd1732+3], %r4190;
	add.s32 	%r7442, %r7465, 4;
	setp.eq.s32 	%p403, %r520, 4;
	@%p403 bra 	$L__BB1_253;
	ld.param.u32 	%r6868, [_Z20render_hybrid_kernelPKhjjjiiiihhPhS1_S1_S1__param_3];
	mul.lo.s32 	%r4192, %r523, %r6868;
	cvt.u64.u32 	%rd1744, %r4192;
	add.s64 	%rd1745, %rd1744, %rd1733;
	add.s64 	%rd1746, %rd44, %rd1745;
	ld.global.u8 	%rs758, [%rd1746];
	ld.global.u8 	%rs759, [%rd1746+1];
	ld.global.u8 	%rs760, [%rd1746+2];
	cvt.u32.u16 	%r4193, %rs760;
	cvt.u64.u32 	%rd1747, %r7465;
	add.s64 	%rd1749, %rd2, %rd1738;
	st.local.u32 	[%rd1749+16], %r4193;
	cvt.u32.u16 	%r4194, %rs759;
	add.s64 	%rd1750, %rd3, %rd1738;
	st.local.u32 	[%rd1750+16], %r4194;
	cvt.u32.u16 	%r4195, %rs758;
	add.s64 	%rd1751, %rd4, %rd1738;
	st.local.u32 	[%rd1751+16], %r4195;
	cvt.rn.f64.u16 	%fd2121, %rs760;
	mul.f64 	%fd2122, %fd2121, 0d3FD322D0E5604189;
	cvt.rn.f64.u16 	%fd2123, %rs759;
	fma.rn.f64 	%fd2124, %fd2123, 0d3FE2C8B439581062, %fd2122;
	cvt.rn.f64.u16 	%fd2125, %rs758;
	fma.rn.f64 	%fd2126, %fd2125, 0d3FBD2F1A9FBE76C9, %fd2124;
	cvt.rzi.u32.f64 	%r4196, %fd2126;
	add.s64 	%rd1752, %rd5, %rd1747;
	st.local.u8 	[%rd1752+4], %r4196;
	add.s32 	%r7442, %r7465, 5;
	setp.eq.s32 	%p404, %r520, 5;
	@%p404 bra 	$L__BB1_253;
	ld.param.u32 	%r6869, [_Z20render_hybrid_kernelPKhjjjiiiihhPhS1_S1_S1__param_3];
	mul.lo.s32 	%r4198, %r526, %r6869;
	cvt.u64.u32 	%rd1754, %r4198;
	add.s64 	%rd1755, %rd1754, %rd1733;
	add.s64 	%rd1756, %rd44, %rd1755;
	ld.global.u8 	%rs761, [%rd1756];
	ld.global.u8 	%rs762, [%rd1756+1];
	ld.global.u8 	%rs763, [%rd1756+2];
	cvt.u32.u16 	%r4199, %rs763;
	mul.wide.u32 	%rd1758, %r7465, 4;
	add.s64 	%rd1759, %rd2, %rd1758;
	st.local.u32 	[%rd1759+20], %r4199;
	cvt.u32.u16 	%r4200, %rs762;
	add.s64 	%rd1760, %rd3, %rd1758;
	st.local.u32 	[%rd1760+20], %r4200;
	cvt.u32.u16 	%r4201, %rs761;
	add.s64 	%rd1761, %rd4, %rd1758;
	st.local.u32 	[%rd1761+20], %r4201;
	cvt.rn.f64.u16 	%fd2127, %rs763;
	mul.f64 	%fd2128, %fd2127, 0d3FD322D0E5604189;
	cvt.rn.f64.u16 	%fd2129, %rs762;
	fma.rn.f64 	%fd2130, %fd2129, 0d3FE2C8B439581062, %fd2128;
	cvt.rn.f64.u16 	%fd2131, %rs761;
	fma.rn.f64 	%fd2132, %fd2131, 0d3FBD2F1A9FBE76C9, %fd2130;
	cvt.rzi.u32.f64 	%r4202, %fd2132;
	st.local.u8 	[%rd1752+5], %r4202;
	add.s32 	%r7442, %r7465, 6;
	setp.eq.s32 	%p405, %r520, 6;
	@%p405 bra 	$L__BB1_253;
	ld.param.u32 	%r7226, [_Z20render_hybrid_kernelPKhjjjiiiihhPhS1_S1_S1__param_5];
	ld.param.u32 	%r6870, [_Z20render_hybrid_kernelPKhjjjiiiihhPhS1_S1_S1__param_3];
	ld.param.u32 	%r6626, [_Z20render_hybrid_kernelPKhjjjiiiihhPhS1_S1_S1__param_2];
	mul.lo.s32 	%r4203, %r3760, %r6626;
	shl.b32 	%r4204, %r4203, 2;
	add.s32 	%r4205, %r4204, %r6626;
	add.s32 	%r4206, %r4205, %r6626;
	add.s32 	%r4207, %r4206, %r6626;
	div.u32 	%r4208, %r4207, %r7226;
	max.s32 	%r4209, %r4208, 0;
	min.s32 	%r532, %r4209, %r525;
	mul.lo.s32 	%r4210, %r532, %r6870;
	cvt.u64.u32 	%rd1763, %r4210;
	cvt.s64.s32 	%rd1764, %r4149;
	add.s64 	%rd1765, %rd1763, %rd1764;
	add.s64 	%rd1766, %rd44, %rd1765;
	ld.global.u8 	%rs764, [%rd1766];
	ld.global.u8 	%rs765, [%rd1766+1];
	ld.global.u8 	%rs766, [%rd1766+2];
	cvt.u32.u16 	%r4212, %rs766;
	cvt.u64.u32 	%rd1767, %r7465;
	st.local.u32 	[%rd1759+24], %r4212;
	cvt.u32.u16 	%r4213, %rs765;
	st.local.u32 	[%rd1760+24], %r4213;
	cvt.u32.u16 	%r4214, %rs764;
	add.s64 	%rd1771, %rd4, %rd1758;
	st.local.u32 	[%rd1771+24], %r4214;
	cvt.rn.f64.u16 	%fd2133, %rs766;
	mul.f64 	%fd2134, %fd2133, 0d3FD322D0E5604189;
	cvt.rn.f64.u16 	%fd2135, %rs765;
	fma.rn.f64 	%fd2136, %fd2135, 0d3FE2C8B439581062, %fd2134;
	cvt.rn.f64.u16 	%fd2137, %rs764;
	fma.rn.f64 	%fd2138, %fd2137, 0d3FBD2F1A9FBE76C9, %fd2136;
	cvt.rzi.u32.f64 	%r4215, %fd2138;
	add.s64 	%rd1772, %rd5, %rd1767;
	st.local.u8 	[%rd1772+6], %r4215;
	add.s32 	%r7442, %r7465, 7;
	setp.eq.s32 	%p406, %r520, 7;
	@%p406 bra 	$L__BB1_253;
	ld.param.u32 	%r6871, [_Z20render_hybrid_kernelPKhjjjiiiihhPhS1_S1_S1__param_3];
	cvt.s64.s32 	%rd1773, %r4185;
	mul.lo.s32 	%r4217, %r532, %r6871;
	cvt.u64.u32 	%rd1774, %r4217;
	add.s64 	%rd1775, %rd1774, %rd1773;
	add.s64 	%rd1776, %rd44, %rd1775;
	ld.global.u8 	%rs767, [%rd1776];
	ld.global.u8 	%rs768, [%rd1776+1];
	ld.global.u8 	%rs769, [%rd1776+2];
	cvt.u32.u16 	%r4218, %rs769;
	mul.wide.u32 	%rd1778, %r7465, 4;
	add.s64 	%rd1779, %rd2, %rd1778;
	st.local.u32 	[%rd1779+28], %r4218;
	cvt.u32.u16 	%r4219, %rs768;
	add.s64 	%rd1780, %rd3, %rd1778;
	st.local.u32 	[%rd1780+28], %r4219;
	cvt.u32.u16 	%r4220, %rs767;
	add.s64 	%rd1781, %rd4, %rd1778;
	st.local.u32 	[%rd1781+28], %r4220;
	cvt.rn.f64.u16 	%fd2139, %rs769;
	mul.f64 	%fd2140, %fd2139, 0d3FD322D0E5604189;
	cvt.rn.f64.u16 	%fd2141, %rs768;
	fma.rn.f64 	%fd2142, %fd2141, 0d3FE2C8B439581062, %fd2140;
	cvt.rn.f64.u16 	%fd2143, %rs767;
	fma.rn.f64 	%fd2144, %fd2143, 0d3FBD2F1A9FBE76C9, %fd2142;
	cvt.rzi.u32.f64 	%r4221, %fd2144;
	st.local.u8 	[%rd1772+7], %r4221;
	add.s32 	%r7442, %r7465, 8;
$L__BB1_253:
	ld.param.u8 	%rs1581, [_Z20render_hybrid_kernelPKhjjjiiiihhPhS1_S1_S1__param_8];
	setp.gt.u16 	%p407, %rs1581, 89;
	setp.lt.u16 	%p408, %rs1581, 50;
	selp.b32 	%r4222, 3, 2, %p408;
	selp.b32 	%r4223, 1, %r4222, %p407;
	sub.s32 	%r4224, 4, %r4223;
	setp.ge.u32 	%p409, %r4224, %r4223;
	setp.gt.u32 	%p410, %r7442, 199;
	or.pred  	%p411, %p409, %p410;
	mov.u32 	%r7465, %r7442;
	@%p411 bra 	$L__BB1_273;
	ld.param.u32 	%r7337, [_Z20render_hybrid_kernelPKhjjjiiiihhPhS1_S1_S1__param_6];
	setp.ge.s32 	%p412, %r3760, %r1730;
	add.s32 	%r4226, %r206, 4;
	setp.lt.s32 	%p413, %r4226, 0;
	setp.ge.s32 	%p414, %r4226, %r7337;
	or.pred  	%p415, %p414, %p412;
	or.pred  	%p416, %p415, %p413;
	mov.u32 	%r7443, %r7442;
	@%p416 bra 	$L__BB1_263;
	ld.param.u32 	%r7227, [_Z20render_hybrid_kernelPKhjjjiiiihhPhS1_S1_S1__param_5];
	ld.param.u32 	%r7100, [_Z20render_hybrid_kernelPKhjjjiiiihhPhS1_S1_S1__param_4];
	ld.param.u32 	%r6872, [_Z20render_hybrid_kernelPKhjjjiiiihhPhS1_S1_S1__param_3];
	ld.param.u32 	%r6627, [_Z20render_hybrid_kernelPKhjjjiiiihhPhS1_S1_S1__param_2];
	ld.param.u32 	%r6499, [_Z20render_hybrid_kernelPKhjjjiiiihhPhS1_S1_S1__param_1];
	ld.param.u64 	%rd3704, [_Z20render_hybrid_kernelPKhjjjiiiihhPhS1_S1_S1__param_0];
	sub.s32 	%r4229, 199, %r7442;
	min.u32 	%r4230, %r4229, 7;
	add.s32 	%r536, %r4230, 1;
	mul.lo.s32 	%r4231, %r4226, %r6499;
	shl.b32 	%r4232, %r4231, 1;
	div.u32 	%r4233, %r4232, %r7100;
	mul.lo.s32 	%r4234, %r3760, %r6627;
	shl.b32 	%r4235, %r4234, 2;
	div.u32 	%r4236, %r4235, %r7227;
	max.s32 	%r4237, %r4233, 0;
	add.s32 	%r4238, %r6499, -1;
	min.s32 	%r537, %r4237, %r4238;
	max.s32 	%r4239, %r4236, 0;
	add.s32 	%r4240, %r6627, -1;
	min.s32 	%r538, %r4239, %r4240;
	mul.lo.s32 	%r4241, %r538, %r6872;
	cvt.u64.u32 	%rd1783, %r4241;
	shl.b32 	%r4242, %r537, 2;
	cvt.s64.s32 	%rd1784, %r4242;
	add.s64 	%rd1785, %rd1783, %rd1784;
	cvta.to.global.u64 	%rd45, %rd3704;
	add.s64 	%rd1786, %rd45, %rd1785;
	ld.global.u8 	%rs770, [%rd1786];
	ld.global.u8 	%rs771, [%rd1786+1];
	ld.global.u8 	%rs772, [%rd1786+2];
	cvt.u32.u16 	%r4243, %rs772;
	cvt.u64.u32 	%rd1787, %r7442;
	mul.wide.u32 	%rd1788, %r7442, 4;
	add.s64 	%rd1789, %rd2, %rd1788;
	st.local.u32 	[%rd1789], %r4243;
	cvt.u32.u16 	%r4244, %rs771;
	add.s64 	%rd1790, %rd3, %rd1788;
	st.local.u32 	[%rd1790], %r4244;
	cvt.u32.u16 	%r4245, %rs770;
	add.s64 	%rd1791, %rd4, %rd1788;
	st.local.u32 	[%rd1791], %r4245;
	cvt.rn.f64.u16 	%fd2145, %rs772;
	mul.f64 	%fd2146, %fd2145, 0d3FD322D0E5604189;
	cvt.rn.f64.u16 	%fd2147, %rs771;
	fma.rn.f64 	%fd2148, %fd2147, 0d3FE2C8B439581062, %fd2146;
	cvt.rn.f64.u16 	%fd2149, %rs770;
	fma.rn.f64 	%fd2150, %fd2149, 0d3FBD2F1A9FBE76C9, %fd2148;
	cvt.rzi.u32.f64 	%r4246, %fd2150;
	add.s64 	%rd1792, %rd5, %rd1787;
	st.local.u8 	[%rd1792], %r4246;
	setp.eq.s32 	%p417, %r7442, 199;
	mov.b32 	%r7443, 200;
	@%p417 bra 	$L__BB1_263;
	ld.param.u32 	%r7228, [_Z20render_hybrid_kernelPKhjjjiiiihhPhS1_S1_S1__param_5];
	ld.param.u32 	%r6873, [_Z20render_hybrid_kernelPKhjjjiiiihhPhS1_S1_S1__param_3];
	ld.param.u32 	%r6628, [_Z20render_hybrid_kernelPKhjjjiiiihhPhS1_S1_S1__param_2];
	mul.lo.s32 	%r4247, %r3760, %r6628;
	shl.b32 	%r4248, %r4247, 2;
	add.s32 	%r4249, %r4248, %r6628;
	div.u32 	%r4250, %r4249, %r7228;
	max.s32 	%r4251, %r4250, 0;
	add.s32 	%r4252, %r6628, -1;
	min.s32 	%r539, %r4251, %r4252;
	mul.lo.s32 	%r4253, %r539, %r6873;
	cvt.u64.u32 	%rd1793, %r4253;
	add.s64 	%rd1795, %rd1793, %rd1784;
	add.s64 	%rd1796, %rd45, %rd1795;
	ld.global.u8 	%rs773, [%rd1796];
	ld.global.u8 	%rs774, [%rd1796+1];
	ld.global.u8 	%rs775, [%rd1796+2];
	cvt.u32.u16 	%r4255, %rs775;
	st.local.u32 	[%rd1789+4], %r4255;
	cvt.u32.u16 	%r4256, %rs774;
	add.s64 	%rd1800, %rd3, %rd1788;
	st.local.u32 	[%rd1800+4], %r4256;
	cvt.u32.u16 	%r4257, %rs773;
	add.s64 	%rd1801, %rd4, %rd1788;
	st.local.u32 	[%rd1801+4], %r4257;
	cvt.rn.f64.u16 	%fd2151, %rs775;
	mul.f64 	%fd2152, %fd2151, 0d3FD322D0E5604189;
	cvt.rn.f64.u16 	%fd2153, %rs774;
	fma.rn.f64 	%fd2154, %fd2153, 0d3FE2C8B439581062, %fd2152;
	cvt.rn.f64.u16 	%fd2155, %rs773;
	fma.rn.f64 	%fd2156, %fd2155, 0d3FBD2F1A9FBE76C9, %fd2154;
	cvt.rzi.u32.f64 	%r4258, %fd2156;
	st.local.u8 	[%rd1792+1], %r4258;
	add.s32 	%r7443, %r7442, 2;
	setp.eq.s32 	%p418, %r536, 2;
	@%p418 bra 	$L__BB1_263;
	ld.param.u32 	%r7229, [_Z20render_hybrid_kernelPKhjjjiiiihhPhS1_S1_S1__param_5];
	ld.param.u32 	%r6874, [_Z20render_hybrid_kernelPKhjjjiiiihhPhS1_S1_S1__param_3];
	ld.param.u32 	%r6629, [_Z20render_hybrid_kernelPKhjjjiiiihhPhS1_S1_S1__param_2];
	ld.param.u64 	%rd3705, [_Z20render_hybrid_kernelPKhjjjiiiihhPhS1_S1_S1__param_0];
	mul.lo.s32 	%r4259, %r3760, %r6629;
	shl.b32 	%r4260, %r4259, 2;
	add.s32 	%r4261, %r4260, %r6629;
	add.s32 	%r4262, %r4261, %r6629;
	div.u32 	%r4263, %r4262, %r7229;
	max.s32 	%r4264, %r4263, 0;
	add.s32 	%r541, %r6629, -1;
	min.s32 	%r542, %r4264, %r541;
	mul.lo.s32 	%r4265, %r542, %r6874;
	cvt.u64.u32 	%rd1803, %r4265;
	cvt.s64.s32 	%rd1804, %r4242;
	add.s64 	%rd1805, %rd1803, %rd1804;
	cvta.to.global.u64 	%rd46, %rd3705;
	add.s64 	%rd1806, %rd46, %rd1805;
	ld.global.u8 	%rs776, [%rd1806];
	ld.global.u8 	%rs777, [%rd1806+1];
	ld.global.u8 	%rs778, [%rd1806+2];
	cvt.u32.u16 	%r4267, %rs778;
	cvt.u64.u32 	%rd1807, %r7442;
	mul.wide.u32 	%rd1808, %r7442, 4;
	add.s64 	%rd1809, %rd2, %rd1808;
	st.local.u32 	[%rd1809+8], %r4267;
	cvt.u32.u16 	%r4268, %rs777;
	add.s64 	%rd1810, %rd3, %rd1808;
	st.local.u32 	[%rd1810+8], %r4268;
	cvt.u32.u16 	%r4269, %rs776;
	add.s64 	%rd1811, %rd4, %rd1808;
	st.local.u32 	[%rd1811+8], %r4269;
	cvt.rn.f64.u16 	%fd2157, %rs778;
	mul.f64 	%fd2158, %fd2157, 0d3FD322D0E5604189;
	cvt.rn.f64.u16 	%fd2159, %rs777;
	fma.rn.f64 	%fd2160, %fd2159, 0d3FE2C8B439581062, %fd2158;
	cvt.rn.f64.u16 	%fd2161, %rs776;
	fma.rn.f64 	%fd2162, %fd2161, 0d3FBD2F1A9FBE76C9, %fd2160;
	cvt.rzi.u32.f64 	%r4270, %fd2162;
	add.s64 	%rd1812, %rd5, %rd1807;
	st.local.u8 	[%rd1812+2], %r4270;
	add.s32 	%r7443, %r7442, 3;
	setp.eq.s32 	%p419, %r536, 3;
	@%p419 bra 	$L__BB1_263;
	ld.param.u32 	%r7101, [_Z20render_hybrid_kernelPKhjjjiiiihhPhS1_S1_S1__param_4];
	ld.param.u32 	%r6875, [_Z20render_hybrid_kernelPKhjjjiiiihhPhS1_S1_S1__param_3];
	ld.param.u32 	%r6500, [_Z20render_hybrid_kernelPKhjjjiiiihhPhS1_S1_S1__param_1];
	add.s32 	%r4271, %r206, 4;
	mul.lo.s32 	%r4272, %r4271, %r6500;
	shl.b32 	%r4273, %r4272, 1;
	add.s32 	%r4274, %r4273, %r6500;
	div.u32 	%r4275, %r4274, %r7101;
	max.s32 	%r4276, %r4275, 0;
	add.s32 	%r4277, %r6500, -1;
	min.s32 	%r544, %r4276, %r4277;
	shl.b32 	%r4278, %r544, 2;
	cvt.s64.s32 	%rd1813, %r4278;
	mul.lo.s32 	%r4279, %r538, %r6875;
	cvt.u64.u32 	%rd1814, %r4279;
	add.s64 	%rd1815, %rd1814, %rd1813;
	add.s64 	%rd1816, %rd46, %rd1815;
	ld.global.u8 	%rs779, [%rd1816];
	ld.global.u8 	%rs780, [%rd1816+1];
	ld.global.u8 	%rs781, [%rd1816+2];
	cvt.u32.u16 	%r4280, %rs781;
	mul.wide.u32 	%rd1818, %r7442, 4;
	add.s64 	%rd1819, %rd2, %rd1818;
	st.local.u32 	[%rd1819+12], %r4280;
	cvt.u32.u16 	%r4281, %rs780;
	add.s64 	%rd1820, %rd3, %rd1818;
	st.local.u32 	[%rd1820+12], %r4281;
	cvt.u32.u16 	%r4282, %rs779;
	add.s64 	%rd1821, %rd4, %rd1818;
	st.local.u32 	[%rd1821+12], %r4282;
	cvt.rn.f64.u16 	%fd2163, %rs781;
	mul.f64 	%fd2164, %fd2163, 0d3FD322D0E5604189;
	cvt.rn.f64.u16 	%fd2165, %rs780;
	fma.rn.f64 	%fd2166, %fd2165, 0d3FE2C8B439581062, %fd2164;
	cvt.rn.f64.u16 	%fd2167, %rs779;
	fma.rn.f64 	%fd2168, %fd2167, 0d3FBD2F1A9FBE76C9, %fd2166;
	cvt.rzi.u32.f64 	%r4283, %fd2168;
	st.local.u8 	[%rd1812+3], %r4283;
	add.s32 	%r7443, %r7442, 4;
	setp.eq.s32 	%p420, %r536, 4;
	@%p420 bra 	$L__BB1_263;
	ld.param.u32 	%r6876, [_Z20render_hybrid_kernelPKhjjjiiiihhPhS1_S1_S1__param_3];
	mul.lo.s32 	%r4285, %r539, %r6876;
	cvt.u64.u32 	%rd1824, %r4285;
	add.s64 	%rd1825, %rd1824, %rd1813;
	add.s64 	%rd1826, %rd46, %rd1825;
	ld.global.u8 	%rs782, [%rd1826];
	ld.global.u8 	%rs783, [%rd1826+1];
	ld.global.u8 	%rs784, [%rd1826+2];
	cvt.u32.u16 	%r4286, %rs784;
	cvt.u64.u32 	%rd1827, %r7442;
	add.s64 	%rd1829, %rd2, %rd1818;
	st.local.u32 	[%rd1829+16], %r4286;
	cvt.u32.u16 	%r4287, %rs783;
	add.s64 	%rd1830, %rd3, %rd1818;
	st.local.u32 	[%rd1830+16], %r4287;
	cvt.u32.u16 	%r4288, %rs782;
	add.s64 	%rd1831, %rd4, %rd1818;
	st.local.u32 	[%rd1831+16], %r4288;
	cvt.rn.f64.u16 	%fd2169, %rs784;
	mul.f64 	%fd2170, %fd2169, 0d3FD322D0E5604189;
	cvt.rn.f64.u16 	%fd2171, %rs783;
	fma.rn.f64 	%fd2172, %fd2171, 0d3FE2C8B439581062, %fd2170;
	cvt.rn.f64.u16 	%fd2173, %rs782;
	fma.rn.f64 	%fd2174, %fd2173, 0d3FBD2F1A9FBE76C9, %fd2172;
	cvt.rzi.u32.f64 	%r4289, %fd2174;
	add.s64 	%rd1832, %rd5, %rd1827;
	st.local.u8 	[%rd1832+4], %r4289;
	add.s32 	%r7443, %r7442, 5;
	setp.eq.s32 	%p421, %r536, 5;
	@%p421 bra 	$L__BB1_263;
	ld.param.u32 	%r6877, [_Z20render_hybrid_kernelPKhjjjiiiihhPhS1_S1_S1__param_3];
	mul.lo.s32 	%r4291, %r542, %r6877;
	cvt.u64.u32 	%rd1834, %r4291;
	add.s64 	%rd1835, %rd1834, %rd1813;
	add.s64 	%rd1836, %rd46, %rd1835;
	ld.global.u8 	%rs785, [%rd1836];
	ld.global.u8 	%rs786, [%rd1836+1];
	ld.global.u8 	%rs787, [%rd1836+2];
	cvt.u32.u16 	%r4292, %rs787;
	mul.wide.u32 	%rd1838, %r7442, 4;
	add.s64 	%rd1839, %rd2, %rd1838;
	st.local.u32 	[%rd1839+20], %r4292;
	cvt.u32.u16 	%r4293, %rs786;
	add.s64 	%rd1840, %rd3, %rd1838;
	st.local.u32 	[%rd1840+20], %r4293;
	cvt.u32.u16 	%r4294, %rs785;
	add.s64 	%rd1841, %rd4, %rd1838;
	st.local.u32 	[%rd1841+20], %r4294;
	cvt.rn.f64.u16 	%fd2175, %rs787;
	mul.f64 	%fd2176, %fd2175, 0d3FD322D0E5604189;
	cvt.rn.f64.u16 	%fd2177, %rs786;
	fma.rn.f64 	%fd2178, %fd2177, 0d3FE2C8B439581062, %fd2176;
	cvt.rn.f64.u16 	%fd2179, %rs785;
	fma.rn.f64 	%fd2180, %fd2179, 0d3FBD2F1A9FBE76C9, %fd2178;
	cvt.rzi.u32.f64 	%r4295, %fd2180;
	st.local.u8 	[%rd1832+5], %r4295;
	add.s32 	%r7443, %r7442, 6;
	setp.eq.s32 	%p422, %r536, 6;
	@%p422 bra 	$L__BB1_263;
	ld.param.u32 	%r7230, [_Z20render_hybrid_kernelPKhjjjiiiihhPhS1_S1_S1__param_5];
	ld.param.u32 	%r6878, [_Z20render_hybrid_kernelPKhjjjiiiihhPhS1_S1_S1__param_3];
	ld.param.u32 	%r6630, [_Z20render_hybrid_kernelPKhjjjiiiihhPhS1_S1_S1__param_2];
	mul.lo.s32 	%r4296, %r3760, %r6630;
	shl.b32 	%r4297, %r4296, 2;
	add.s32 	%r4298, %r4297, %r6630;
	add.s32 	%r4299, %r4298, %r6630;
	add.s32 	%r4300, %r4299, %r6630;
	div.u32 	%r4301, %r4300, %r7230;
	max.s32 	%r4302, %r4301, 0;
	min.s32 	%r548, %r4302, %r541;
	mul.lo.s32 	%r4303, %r548, %r6878;
	cvt.u64.u32 	%rd1843, %r4303;
	cvt.s64.s32 	%rd1844, %r4242;
	add.s64 	%rd1845, %rd1843, %rd1844;
	add.s64 	%rd1846, %rd46, %rd1845;
	ld.global.u8 	%rs788, [%rd1846];
	ld.global.u8 	%rs789, [%rd1846+1];
	ld.global.u8 	%rs790, [%rd1846+2];
	cvt.u32.u16 	%r4305, %rs790;
	cvt.u64.u32 	%rd1847, %r7442;
	st.local.u32 	[%rd1839+24], %r4305;
	cvt.u32.u16 	%r4306, %rs789;
	st.local.u32 	[%rd1840+24], %r4306;
	cvt.u32.u16 	%r4307, %rs788;
	add.s64 	%rd1851, %rd4, %rd1838;
	st.local.u32 	[%rd1851+24], %r4307;
	cvt.rn.f64.u16 	%fd2181, %rs790;
	mul.f64 	%fd2182, %fd2181, 0d3FD322D0E5604189;
	cvt.rn.f64.u16 	%fd2183, %rs789;
	fma.rn.f64 	%fd2184, %fd2183, 0d3FE2C8B439581062, %fd2182;
	cvt.rn.f64.u16 	%fd2185, %rs788;
	fma.rn.f64 	%fd2186, %fd2185, 0d3FBD2F1A9FBE76C9, %fd2184;
	cvt.rzi.u32.f64 	%r4308, %fd2186;
	add.s64 	%rd1852, %rd5, %rd1847;
	st.local.u8 	[%rd1852+6], %r4308;
	add.s32 	%r7443, %r7442, 7;
	setp.eq.s32 	%p423, %r536, 7;
	@%p423 bra 	$L__BB1_263;
	ld.param.u32 	%r6879, [_Z20render_hybrid_kernelPKhjjjiiiihhPhS1_S1_S1__param_3];
	cvt.s64.s32 	%rd1853, %r4278;
	mul.lo.s32 	%r4310, %r548, %r6879;
	cvt.u64.u32 	%rd1854, %r4310;
	add.s64 	%rd1855, %rd1854, %rd1853;
	add.s64 	%rd1856, %rd46, %rd1855;
	ld.global.u8 	%rs791, [%rd1856];
	ld.global.u8 	%rs792, [%rd1856+1];
	ld.global.u8 	%rs793, [%rd1856+2];
	cvt.u32.u16 	%r4311, %rs793;
	mul.wide.u32 	%rd1858, %r7442, 4;
	add.s64 	%rd1859, %rd2, %rd1858;
	st.local.u32 	[%rd1859+28], %r4311;
	cvt.u32.u16 	%r4312, %rs792;
	add.s64 	%rd1860, %rd3, %rd1858;
	st.local.u32 	[%rd1860+28], %r4312;
	cvt.u32.u16 	%r4313, %rs791;
	add.s64 	%rd1861, %rd4, %rd1858;
	st.local.u32 	[%rd1861+28], %r4313;
	cvt.rn.f64.u16 	%fd2187, %rs793;
	mul.f64 	%fd2188, %fd2187, 0d3FD322D0E5604189;
	cvt.rn.f64.u16 	%fd2189, %rs792;
	fma.rn.f64 	%fd2190, %fd2189, 0d3FE2C8B439581062, %fd2188;
	cvt.rn.f64.u16 	%fd2191, %rs791;
	fma.rn.f64 	%fd2192, %fd2191, 0d3FBD2F1A9FBE76C9, %fd2190;
	cvt.rzi.u32.f64 	%r4314, %fd2192;
	st.local.u8 	[%rd1852+7], %r4314;
	add.s32 	%r7443, %r7442, 8;
$L__BB1_263:
	ld.param.u8 	%rs1582, [_Z20render_hybrid_kernelPKhjjjiiiihhPhS1_S1_S1__param_8];
	setp.gt.u16 	%p424, %rs1582, 89;
	setp.lt.u16 	%p425, %rs1582, 50;
	selp.b32 	%r4315, 3, 2, %p425;
	selp.b32 	%r4316, 1, %r4315, %p424;
	sub.s32 	%r4317, 5, %r4316;
	setp.ge.u32 	%p426, %r4317, %r4316;
	setp.gt.u32 	%p427, %r7443, 199;
	or.pred  	%p428, %p426, %p427;
	mov.u32 	%r7465, %r7443;
	@%p428 bra 	$L__BB1_273;
	ld.param.u32 	%r7338, [_Z20render_hybrid_kernelPKhjjjiiiihhPhS1_S1_S1__param_6];
	setp.ge.s32 	%p429, %r3760, %r1730;
	add.s32 	%r4319, %r204, 6;
	setp.lt.s32 	%p430, %r4319, 0;
	setp.ge.s32 	%p431, %r4319, %r7338;
	or.pred  	%p432, %p431, %p429;
	or.pred  	%p433, %p432, %p430;
	mov.u32 	%r7465, %r7443;
	@%p433 bra 	$L__BB1_273;
	ld.param.u8 	%rs1583, [_Z20render_hybrid_kernelPKhjjjiiiihhPhS1_S1_S1__param_8];
	ld.param.u32 	%r7231, [_Z20render_hybrid_kernelPKhjjjiiiihhPhS1_S1_S1__param_5];
	ld.param.u32 	%r7102, [_Z20render_hybrid_kernelPKhjjjiiiihhPhS1_S1_S1__param_4];
	ld.param.u32 	%r6880, [_Z20render_hybrid_kernelPKhjjjiiiihhPhS1_S1_S1__param_3];
	ld.param.u32 	%r6631, [_Z20render_hybrid_kernelPKhjjjiiiihhPhS1_S1_S1__param_2];
	ld.param.u32 	%r6501, [_Z20render_hybrid_kernelPKhjjjiiiihhPhS1_S1_S1__param_1];
	ld.param.u64 	%rd3706, [_Z20render_hybrid_kernelPKhjjjiiiihhPhS1_S1_S1__param_0];
	sub.s32 	%r4322, 199, %r7443;
	min.u32 	%r4323, %r4322, 7;
	add.s32 	%r552, %r4323, 1;
	mul.lo.s32 	%r4324, %r4319, %r6501;
	shl.b32 	%r4325, %r4324, 1;
	div.u32 	%r4326, %r4325, %r7102;
	setp.gt.u16 	%p434, %rs1583, 89;
	setp.lt.u16 	%p435, %rs1583, 50;
	selp.b32 	%r4327, 3, 2, %p435;
	selp.b32 	%r4328, 1, %r4327, %p434;
	xor.b32  	%r4329, %r4328, 3;
	mov.u32 	%r4330, %ctaid.y;
	mov.u32 	%r4331, %ntid.y;
	mov.u32 	%r4332, %tid.y;
	mad.lo.s32 	%r4333, %r4330, %r4331, %r4332;
	add.s32 	%r4334, %r4329, %r4333;
	mul.lo.s32 	%r4335, %r4334, %r6631;
	shl.b32 	%r553, %r4335, 2;
	div.u32 	%r4336, %r553, %r7231;
	max.s32 	%r4337, %r4326, 0;
	add.s32 	%r4338, %r6501, -1;
	min.s32 	%r554, %r4337, %r4338;
	max.s32 	%r4339, %r4336, 0;
	add.s32 	%r4340, %r6631, -1;
	min.s32 	%r555, %r4339, %r4340;
	mul.lo.s32 	%r4341, %r555, %r6880;
	cvt.u64.u32 	%rd1863, %r4341;
	shl.b32 	%r4342, %r554, 2;
	cvt.s64.s32 	%rd1864, %r4342;
	add.s64 	%rd1865, %rd1863, %rd1864;
	cvta.to.global.u64 	%rd47, %rd3706;
	add.s64 	%rd1866, %rd47, %rd1865;
	ld.global.u8 	%rs794, [%rd1866];
	ld.global.u8 	%rs795, [%rd1866+1];
	ld.global.u8 	%rs796, [%rd1866+2];
	cvt.u32.u16 	%r4343, %rs796;
	cvt.u64.u32 	%rd1867, %r7443;
	mul.wide.u32 	%rd1868, %r7443, 4;
	add.s64 	%rd1869, %rd2, %rd1868;
	st.local.u32 	[%rd1869], %r4343;
	cvt.u32.u16 	%r4344, %rs795;
	add.s64 	%rd1870, %rd3, %rd1868;
	st.local.u32 	[%rd1870], %r4344;
	cvt.u32.u16 	%r4345, %rs794;
	add.s64 	%rd1871, %rd4, %rd1868;
	st.local.u32 	[%rd1871], %r4345;
	cvt.rn.f64.u16 	%fd2193, %rs796;
	mul.f64 	%fd2194, %fd2193, 0d3FD322D0E5604189;
	cvt.rn.f64.u16 	%fd2195, %rs795;
	fma.rn.f64 	%fd2196, %fd2195, 0d3FE2C8B439581062, %fd2194;
	cvt.rn.f64.u16 	%fd2197, %rs794;
	fma.rn.f64 	%fd2198, %fd2197, 0d3FBD2F1A9FBE76C9, %fd2196;
	cvt.rzi.u32.f64 	%r4346, %fd2198;
	add.s64 	%rd1872, %rd5, %rd1867;
	st.local.u8 	[%rd1872], %r4346;
	setp.eq.s32 	%p436, %r7443, 199;
	mov.b32 	%r7465, 200;
	@%p436 bra 	$L__BB1_273;
	ld.param.u32 	%r7232, [_Z20render_hybrid_kernelPKhjjjiiiihhPhS1_S1_S1__param_5];
	ld.param.u32 	%r6881, [_Z20render_hybrid_kernelPKhjjjiiiihhPhS1_S1_S1__param_3];
	ld.param.u32 	%r6632, [_Z20render_hybrid_kernelPKhjjjiiiihhPhS1_S1_S1__param_2];
	add.s32 	%r556, %r553, %r6632;
	div.u32 	%r4347, %r556, %r7232;
	max.s32 	%r4348, %r4347, 0;
	add.s32 	%r4349, %r6632, -1;
	min.s32 	%r557, %r4348, %r4349;
	mul.lo.s32 	%r4350, %r557, %r6881;
	cvt.u64.u32 	%rd1873, %r4350;
	add.s64 	%rd1875, %rd1873, %rd1864;
	add.s64 	%rd1876, %rd47, %rd1875;
	ld.global.u8 	%rs797, [%rd1876];
	ld.global.u8 	%rs798, [%rd1876+1];
	ld.global.u8 	%rs799, [%rd1876+2];
	cvt.u32.u16 	%r4352, %rs799;
	st.local.u32 	[%rd1869+4], %r4352;
	cvt.u32.u16 	%r4353, %rs798;
	add.s64 	%rd1880, %rd3, %rd1868;
	st.local.u32 	[%rd1880+4], %r4353;
	cvt.u32.u16 	%r4354, %rs797;
	add.s64 	%rd1881, %rd4, %rd1868;
	st.local.u32 	[%rd1881+4], %r4354;
	cvt.rn.f64.u16 	%fd2199, %rs799;
	mul.f64 	%fd2200, %fd2199, 0d3FD322D0E5604189;
	cvt.rn.f64.u16 	%fd2201, %rs798;
	fma.rn.f64 	%fd2202, %fd2201, 0d3FE2C8B439581062, %fd2200;
	cvt.rn.f64.u16 	%fd2203, %rs797;
	fma.rn.f64 	%fd2204, %fd2203, 0d3FBD2F1A9FBE76C9, %fd2202;
	cvt.rzi.u32.f64 	%r4355, %fd2204;
	st.local.u8 	[%rd1872+1], %r4355;
	add.s32 	%r7465, %r7443, 2;
	setp.eq.s32 	%p437, %r552, 2;
	@%p437 bra 	$L__BB1_273;
	ld.param.u32 	%r7233, [_Z20render_hybrid_kernelPKhjjjiiiihhPhS1_S1_S1__param_5];
	ld.param.u32 	%r6882, [_Z20render_hybrid_kernelPKhjjjiiiihhPhS1_S1_S1__param_3];
	ld.param.u32 	%r6633, [_Z20render_hybrid_kernelPKhjjjiiiihhPhS1_S1_S1__param_2];
	ld.param.u64 	%rd3707, [_Z20render_hybrid_kernelPKhjjjiiiihhPhS1_S1_S1__param_0];
	add.s32 	%r559, %r556, %r6633;
	div.u32 	%r4356, %r559, %r7233;
	max.s32 	%r4357, %r4356, 0;
	add.s32 	%r560, %r6633, -1;
	min.s32 	%r561, %r4357, %r560;
	mul.lo.s32 	%r4358, %r561, %r6882;
	cvt.u64.u32 	%rd1883, %r4358;
	cvt.s64.s32 	%rd1884, %r4342;
	add.s64 	%rd1885, %rd1883, %rd1884;
	cvta.to.global.u64 	%rd48, %rd3707;
	add.s64 	%rd1886, %rd48, %rd1885;
	ld.global.u8 	%rs800, [%rd1886];
	ld.global.u8 	%rs801, [%rd1886+1];
	ld.global.u8 	%rs802, [%rd1886+2];
	cvt.u32.u16 	%r4360, %rs802;
	cvt.u64.u32 	%rd1887, %r7443;
	mul.wide.u32 	%rd1888, %r7443, 4;
	add.s64 	%rd1889, %rd2, %rd1888;
	st.local.u32 	[%rd1889+8], %r4360;
	cvt.u32.u16 	%r4361, %rs801;
	add.s64 	%rd1890, %rd3, %rd1888;
	st.local.u32 	[%rd1890+8], %r4361;
	cvt.u32.u16 	%r4362, %rs800;
	add.s64 	%rd1891, %rd4, %rd1888;
	st.local.u32 	[%rd1891+8], %r4362;
	cvt.rn.f64.u16 	%fd2205, %rs802;
	mul.f64 	%fd2206, %fd2205, 0d3FD322D0E5604189;
	cvt.rn.f64.u16 	%fd2207, %rs801;
	fma.rn.f64 	%fd2208, %fd2207, 0d3FE2C8B439581062, %fd2206;
	cvt.rn.f64.u16 	%fd2209, %rs800;
	fma.rn.f64 	%fd2210, %fd2209, 0d3FBD2F1A9FBE76C9, %fd2208;
	cvt.rzi.u32.f64 	%r4363, %fd2210;
	add.s64 	%rd1892, %rd5, %rd1887;
	st.local.u8 	[%rd1892+2], %r4363;
	add.s32 	%r7465, %r7443, 3;
	setp.eq.s32 	%p438, %r552, 3;
	@%p438 bra 	$L__BB1_273;
	ld.param.u32 	%r7103, [_Z20render_hybrid_kernelPKhjjjiiiihhPhS1_S1_S1__param_4];
	ld.param.u32 	%r6883, [_Z20render_hybrid_kernelPKhjjjiiiihhPhS1_S1_S1__param_3];
	ld.param.u32 	%r6502, [_Z20render_hybrid_kernelPKhjjjiiiihhPhS1_S1_S1__param_1];
	add.s32 	%r4364, %r204, 6;
	mul.lo.s32 	%r4365, %r4364, %r6502;
	shl.b32 	%r4366, %r4365, 1;
	add.s32 	%r4367, %r4366, %r6502;
	div.u32 	%r4368, %r4367, %r7103;
	max.s32 	%r4369, %r4368, 0;
	add.s32 	%r4370, %r6502, -1;
	min.s32 	%r563, %r4369, %r4370;
	shl.b32 	%r4371, %r563, 2;
	cvt.s64.s32 	%rd1893, %r4371;
	mul.lo.s32 	%r4372, %r555, %r6883;
	cvt.u64.u32 	%rd1894, %r4372;
	add.s64 	%rd1895, %rd1894, %rd1893;
	add.s64 	%rd1896, %rd48, %rd1895;
	ld.global.u8 	%rs803, [%rd1896];
	ld.global.u8 	%rs804, [%rd1896+1];
	ld.global.u8 	%rs805, [%rd1896+2];
	cvt.u32.u16 	%r4373, %rs805;
	mul.wide.u32 	%rd1898, %r7443, 4;
	add.s64 	%rd1899, %rd2, %rd1898;
	st.local.u32 	[%rd1899+12], %r4373;
	cvt.u32.u16 	%r4374, %rs804;
	add.s64 	%rd1900, %rd3, %rd1898;
	st.local.u32 	[%rd1900+12], %r4374;
	cvt.u32.u16 	%r4375, %rs803;
	add.s64 	%rd1901, %rd4, %rd1898;
	st.local.u32 	[%rd1901+12], %r4375;
	cvt.rn.f64.u16 	%fd2211, %rs805;
	mul.f64 	%fd2212, %fd2211, 0d3FD322D0E5604189;
	cvt.rn.f64.u16 	%fd2213, %rs804;
	fma.rn.f64 	%fd2214, %fd2213, 0d3FE2C8B439581062, %fd2212;
	cvt.rn.f64.u16 	%fd2215, %rs803;
	fma.rn.f64 	%fd2216, %fd2215, 0d3FBD2F1A9FBE76C9, %fd2214;
	cvt.rzi.u32.f64 	%r4376, %fd2216;
	st.local.u8 	[%rd1892+3], %r4376;
	add.s32 	%r7465, %r7443, 4;
	setp.eq.s32 	%p439, %r552, 4;
	@%p439 bra 	$L__BB1_273;
	ld.param.u32 	%r6884, [_Z20render_hybrid_kernelPKhjjjiiiihhPhS1_S1_S1__param_3];
	mul.lo.s32 	%r4378, %r557, %r6884;
	cvt.u64.u32 	%rd1904, %r4378;
	add.s64 	%rd1905, %rd1904, %rd1893;
	add.s64 	%rd1906, %rd48, %rd1905;
	ld.global.u8 	%rs806, [%rd1906];
	ld.global.u8 	%rs807, [%rd1906+1];
	ld.global.u8 	%rs808, [%rd1906+2];
	cvt.u32.u16 	%r4379, %rs808;
	cvt.u64.u32 	%rd1907, %r7443;
	add.s64 	%rd1909, %rd2, %rd1898;
	st.local.u32 	[%rd1909+16], %r4379;
	cvt.u32.u16 	%r4380, %rs807;
	add.s64 	%rd1910, %rd3, %rd1898;
	st.local.u32 	[%rd1910+16], %r4380;
	cvt.u32.u16 	%r4381, %rs806;
	add.s64 	%rd1911, %rd4, %rd1898;
	st.local.u32 	[%rd1911+16], %r4381;
	cvt.rn.f64.u16 	%fd2217, %rs808;
	mul.f64 	%fd2218, %fd2217, 0d3FD322D0E5604189;
	cvt.rn.f64.u16 	%fd2219, %rs807;
	fma.rn.f64 	%fd2220, %fd2219, 0d3FE2C8B439581062, %fd2218;
	cvt.rn.f64.u16 	%fd2221, %rs806;
	fma.rn.f64 	%fd2222, %fd2221, 0d3FBD2F1A9FBE76C9, %fd2220;
	cvt.rzi.u32.f64 	%r4382, %fd2222;
	add.s64 	%rd1912, %rd5, %rd1907;
	st.local.u8 	[%rd1912+4], %r4382;
	add.s32 	%r7465, %r7443, 5;
	setp.eq.s32 	%p440, %r552, 5;
	@%p440 bra 	$L__BB1_273;
	ld.param.u32 	%r6885, [_Z20render_hybrid_kernelPKhjjjiiiihhPhS1_S1_S1__param_3];
	mul.lo.s32 	%r4384, %r561, %r6885;
	cvt.u64.u32 	%rd1914, %r4384;
	add.s64 	%rd1915, %rd1914, %rd1893;
	add.s64 	%rd1916, %rd48, %rd1915;
	ld.global.u8 	%rs809, [%rd1916];
	ld.global.u8 	%rs810, [%rd1916+1];
	ld.global.u8 	%rs811, [%rd1916+2];
	cvt.u32.u16 	%r4385, %rs811;
	mul.wide.u32 	%rd1918, %r7443, 4;
	add.s64 	%rd1919, %rd2, %rd1918;
	st.local.u32 	[%rd1919+20], %r4385;
	cvt.u32.u16 	%r4386, %rs810;
	add.s64 	%rd1920, %rd3, %rd1918;
	st.local.u32 	[%rd1920+20], %r4386;
	cvt.u32.u16 	%r4387, %rs809;
	add.s64 	%rd1921, %rd4, %rd1918;
	st.local.u32 	[%rd1921+20], %r4387;
	cvt.rn.f64.u16 	%fd2223, %rs811;
	mul.f64 	%fd2224, %fd2223, 0d3FD322D0E5604189;
	cvt.rn.f64.u16 	%fd2225, %rs810;
	fma.rn.f64 	%fd2226, %fd2225, 0d3FE2C8B439581062, %fd2224;
	cvt.rn.f64.u16 	%fd2227, %rs809;
	fma.rn.f64 	%fd2228, %fd2227, 0d3FBD2F1A9FBE76C9, %fd2226;
	cvt.rzi.u32.f64 	%r4388, %fd2228;
	st.local.u8 	[%rd1912+5], %r4388;
	add.s32 	%r7465, %r7443, 6;
	setp.eq.s32 	%p441, %r552, 6;
	@%p441 bra 	$L__BB1_273;
	ld.param.u32 	%r7234, [_Z20render_hybrid_kernelPKhjjjiiiihhPhS1_S1_S1__param_5];
	ld.param.u32 	%r6886, [_Z20render_hybrid_kernelPKhjjjiiiihhPhS1_S1_S1__param_3];
	ld.param.u32 	%r6634, [_Z20render_hybrid_kernelPKhjjjiiiihhPhS1_S1_S1__param_2];
	add.s32 	%r4389, %r559, %r6634;
	div.u32 	%r4390, %r4389, %r7234;
	max.s32 	%r4391, %r4390, 0;
	min.s32 	%r567, %r4391, %r560;
	mul.lo.s32 	%r4392, %r567, %r6886;
	cvt.u64.u32 	%rd1923, %r4392;
	cvt.s64.s32 	%rd1924, %r4342;
	add.s64 	%rd1925, %rd1923, %rd1924;
	add.s64 	%rd1926, %rd48, %rd1925;
	ld.global.u8 	%rs812, [%rd1926];
	ld.global.u8 	%rs813, [%rd1926+1];
	ld.global.u8 	%rs814, [%rd1926+2];
	cvt.u32.u16 	%r4394, %rs814;
	cvt.u64.u32 	%rd1927, %r7443;
	st.local.u32 	[%rd1919+24], %r4394;
	cvt.u32.u16 	%r4395, %rs813;
	st.local.u32 	[%rd1920+24], %r4395;
	cvt.u32.u16 	%r4396, %rs812;
	add.s64 	%rd1931, %rd4, %rd1918;
	st.local.u32 	[%rd1931+24], %r4396;
	cvt.rn.f64.u16 	%fd2229, %rs814;
	mul.f64 	%fd2230, %fd2229, 0d3FD322D0E5604189;
	cvt.rn.f64.u16 	%fd2231, %rs813;
	fma.rn.f64 	%fd2232, %fd2231, 0d3FE2C8B439581062, %fd2230;
	cvt.rn.f64.u16 	%fd2233, %rs812;
	fma.rn.f64 	%fd2234, %fd2233, 0d3FBD2F1A9FBE76C9, %fd2232;
	cvt.rzi.u32.f64 	%r4397, %fd2234;
	add.s64 	%rd1932, %rd5, %rd1927;
	st.local.u8 	[%rd1932+6], %r4397;
	add.s32 	%r7465, %r7443, 7;
	setp.eq.s32 	%p442, %r552, 7;
	@%p442 bra 	$L__BB1_273;
	ld.param.u32 	%r6887, [_Z20render_hybrid_kernelPKhjjjiiiihhPhS1_S1_S1__param_3];
	cvt.s64.s32 	%rd1933, %r4371;
	mul.lo.s32 	%r4399, %r567, %r6887;
	cvt.u64.u32 	%rd1934, %r4399;
	add.s64 	%rd1935, %rd1934, %rd1933;
	add.s64 	%rd1936, %rd48, %rd1935;
	ld.global.u8 	%rs815, [%rd1936];
	ld.global.u8 	%rs816, [%rd1936+1];
	ld.global.u8 	%rs817, [%rd1936+2];
	cvt.u32.u16 	%r4400, %rs817;
	mul.wide.u32 	%rd1938, %r7443, 4;
	add.s64 	%rd1939, %rd2, %rd1938;
	st.local.u32 	[%rd1939+28], %r4400;
	cvt.u32.u16 	%r4401, %rs816;
	add.s64 	%rd1940, %rd3, %rd1938;
	st.local.u32 	[%rd1940+28], %r4401;
	cvt.u32.u16 	%r4402, %rs815;
	add.s64 	%rd1941, %rd4, %rd1938;
	st.local.u32 	[%rd1941+28], %r4402;
	cvt.rn.f64.u16 	%fd2235, %rs817;
	mul.f64 	%fd2236, %fd2235, 0d3FD322D0E5604189;
	cvt.rn.f64.u16 	%fd2237, %rs816;
	fma.rn.f64 	%fd2238, %fd2237, 0d3FE2C8B439581062, %fd2236;
	cvt.rn.f64.u16 	%fd2239, %rs815;
	fma.rn.f64 	%fd2240, %fd2239, 0d3FBD2F1A9FBE76C9, %fd2238;
	cvt.rzi.u32.f64 	%r4403, %fd2240;
	st.local.u8 	[%rd1932+7], %r4403;
	add.s32 	%r7465, %r7443, 8;
$L__BB1_273:
	ld.param.u8 	%rs1584, [_Z20render_hybrid_kernelPKhjjjiiiihhPhS1_S1_S1__param_8];
	setp.gt.u16 	%p443, %rs1584, 89;
	setp.lt.u16 	%p444, %rs1584, 50;
	selp.b32 	%r4404, 3, 2, %p444;
	selp.b32 	%r571, 1, %r4404, %p443;
	xor.b32  	%r4405, %r571, 3;
	setp.ge.u32 	%p445, %r4405, %r571;
	setp.gt.u32 	%p446, %r7465, 199;
	or.pred  	%p447, %p445, %p446;
	@%p447 bra 	$L__BB1_483;
	mov.u32 	%r4407, %ctaid.y;
	mov.u32 	%r4408, %ntid.y;
	mov.u32 	%r4409, %tid.y;
	mad.lo.s32 	%r4410, %r4407, %r4408, %r4409;
	sub.s32 	%r4411, %r4410, %r571;
	add.s32 	%r4413, %r4411, 4;
	setp.ge.s32 	%p448, %r4413, %r1730;
	or.pred  	%p449, %p2, %p448;
	mov.u32 	%r7445, %r7465;
	@%p449 bra 	$L__BB1_283;
	ld.param.u8 	%rs1585, [_Z20render_hybrid_kernelPKhjjjiiiihhPhS1_S1_S1__param_8];
	ld.param.u32 	%r7235, [_Z20render_hybrid_kernelPKhjjjiiiihhPhS1_S1_S1__param_5];
	ld.param.u32 	%r7104, [_Z20render_hybrid_kernelPKhjjjiiiihhPhS1_S1_S1__param_4];
	ld.param.u32 	%r6888, [_Z20render_hybrid_kernelPKhjjjiiiihhPhS1_S1_S1__param_3];
	ld.param.u32 	%r6635, [_Z20render_hybrid_kernelPKhjjjiiiihhPhS1_S1_S1__param_2];
	ld.param.u32 	%r6503, [_Z20render_hybrid_kernelPKhjjjiiiihhPhS1_S1_S1__param_1];
	ld.param.u64 	%rd3708, [_Z20render_hybrid_kernelPKhjjjiiiihhPhS1_S1_S1__param_0];
	sub.s32 	%r4415, 199, %r7465;
	min.u32 	%r4416, %r4415, 7;
	add.s32 	%r572, %r4416, 1;
	mul.lo.s32 	%r4417, %r204, %r6503;
	shl.b32 	%r4418, %r4417, 1;
	div.u32 	%r4419, %r4418, %r7104;
	setp.gt.u16 	%p450, %rs1585, 89;
	setp.lt.u16 	%p451, %rs1585, 50;
	selp.b32 	%r4420, 3, 2, %p451;
	selp.b32 	%r4421, 1, %r4420, %p450;
	sub.s32 	%r4426, %r4410, %r4421;
	add.s32 	%r4427, %r4426, 4;
	mul.lo.s32 	%r4428, %r4427, %r6635;
	shl.b32 	%r573, %r4428, 2;
	div.u32 	%r4429, %r573, %r7235;
	max.s32 	%r4430, %r4419, 0;
	add.s32 	%r4431, %r6503, -1;
	min.s32 	%r574, %r4430, %r4431;
	max.s32 	%r4432, %r4429, 0;
	add.s32 	%r4433, %r6635, -1;
	min.s32 	%r575, %r4432, %r4433;
	mul.lo.s32 	%r4434, %r575, %r6888;
	cvt.u64.u32 	%rd1943, %r4434;
	shl.b32 	%r4435, %r574, 2;
	cvt.s64.s32 	%rd1944, %r4435;
	add.s64 	%rd1945, %rd1943, %rd1944;
	cvta.to.global.u64 	%rd49, %rd3708;
	add.s64 	%rd1946, %rd49, %rd1945;
	ld.global.u8 	%rs818, [%rd1946];
	ld.global.u8 	%rs819, [%rd1946+1];
	ld.global.u8 	%rs820, [%rd1946+2];
	cvt.u32.u16 	%r4436, %rs820;
	cvt.u64.u32 	%rd1947, %r7465;
	mul.wide.u32 	%rd1948, %r7465, 4;
	add.s64 	%rd1949, %rd2, %rd1948;
	st.local.u32 	[%rd1949], %r4436;
	cvt.u32.u16 	%r4437, %rs819;
	add.s64 	%rd1950, %rd3, %rd1948;
	st.local.u32 	[%rd1950], %r4437;
	cvt.u32.u16 	%r4438, %rs818;
	add.s64 	%rd1951, %rd4, %rd1948;
	st.local.u32 	[%rd1951], %r4438;
	cvt.rn.f64.u16 	%fd2241, %rs820;
	mul.f64 	%fd2242, %fd2241, 0d3FD322D0E5604189;
	cvt.rn.f64.u16 	%fd2243, %rs819;
	fma.rn.f64 	%fd2244, %fd2243, 0d3FE2C8B439581062, %fd2242;
	cvt.rn.f64.u16 	%fd2245, %rs818;
	fma.rn.f64 	%fd2246, %fd2245, 0d3FBD2F1A9FBE76C9, %fd2244;
	cvt.rzi.u32.f64 	%r4439, %fd2246;
	add.s64 	%rd1952, %rd5, %rd1947;
	st.local.u8 	[%rd1952], %r4439;
	setp.eq.s32 	%p452, %r7465, 199;
	mov.b32 	%r7445, 200;
	@%p452 bra 	$L__BB1_283;
	ld.param.u32 	%r7236, [_Z20render_hybrid_kernelPKhjjjiiiihhPhS1_S1_S1__param_5];
	ld.param.u32 	%r6889, [_Z20render_hybrid_kernelPKhjjjiiiihhPhS1_S1_S1__param_3];
	ld.param.u32 	%r6636, [_Z20render_hybrid_kernelPKhjjjiiiihhPhS1_S1_S1__param_2];
	add.s32 	%r576, %r573, %r6636;
	div.u32 	%r4440, %r576, %r7236;
	max.s32 	%r4441, %r4440, 0;
	add.s32 	%r4442, %r6636, -1;
	min.s32 	%r577, %r4441, %r4442;
	mul.lo.s32 	%r4443, %r577, %r6889;
	cvt.u64.u32 	%rd1953, %r4443;
	add.s64 	%rd1955, %rd1953, %rd1944;
	add.s64 	%rd1956, %rd49, %rd1955;
	ld.global.u8 	%rs821, [%rd1956];
	ld.global.u8 	%rs822, [%rd1956+1];
	ld.global.u8 	%rs823, [%rd1956+2];
	cvt.u32.u16 	%r4445, %rs823;
	st.local.u32 	[%rd1949+4], %r4445;
	cvt.u32.u16 	%r4446, %rs822;
	add.s64 	%rd1960, %rd3, %rd1948;
	st.local.u32 	[%rd1960+4], %r4446;
	cvt.u32.u16 	%r4447, %rs821;
	add.s64 	%rd1961, %rd4, %rd1948;
	st.local.u32 	[%rd1961+4], %r4447;
	cvt.rn.f64.u16 	%fd2247, %rs823;
	mul.f64 	%fd2248, %fd2247, 0d3FD322D0E5604189;
	cvt.rn.f64.u16 	%fd2249, %rs822;
	fma.rn.f64 	%fd2250, %fd2249, 0d3FE2C8B439581062, %fd2248;
	cvt.rn.f64.u16 	%fd2251, %rs821;
	fma.rn.f64 	%fd2252, %fd2251, 0d3FBD2F1A9FBE76C9, %fd2250;
	cvt.rzi.u32.f64 	%r4448, %fd2252;
	st.local.u8 	[%rd1952+1], %r4448;
	add.s32 	%r7445, %r7465, 2;
	setp.eq.s32 	%p453, %r572, 2;
	@%p453 bra 	$L__BB1_283;
	ld.param.u32 	%r7237, [_Z20render_hybrid_kernelPKhjjjiiiihhPhS1_S1_S1__param_5];
	ld.param.u32 	%r6890, [_Z20render_hybrid_kernelPKhjjjiiiihhPhS1_S1_S1__param_3];
	ld.param.u32 	%r6637, [_Z20render_hybrid_kernelPKhjjjiiiihhPhS1_S1_S1__param_2];
	ld.param.u64 	%rd3709, [_Z20render_hybrid_kernelPKhjjjiiiihhPhS1_S1_S1__param_0];
	add.s32 	%r579, %r576, %r6637;
	div.u32 	%r4449, %r579, %r7237;
	max.s32 	%r4450, %r4449, 0;
	add.s32 	%r580, %r6637, -1;
	min.s32 	%r581, %r4450, %r580;
	mul.lo.s32 	%r4451, %r581, %r6890;
	cvt.u64.u32 	%rd1963, %r4451;
	cvt.s64.s32 	%rd1964, %r4435;
	add.s64 	%rd1965, %rd1963, %rd1964;
	cvta.to.global.u64 	%rd50, %rd3709;
	add.s64 	%rd1966, %rd50, %rd1965;
	ld.global.u8 	%rs824, [%rd1966];
	ld.global.u8 	%rs825, [%rd1966+1];
	ld.global.u8 	%rs826, [%rd1966+2];
	cvt.u32.u16 	%r4453, %rs826;
	cvt.u64.u32 	%rd1967, %r7465;
	mul.wide.u32 	%rd1968, %r7465, 4;
	add.s64 	%rd1969, %rd2, %rd1968;
	st.local.u32 	[%rd1969+8], %r4453;
	cvt.u32.u16 	%r4454, %rs825;
	add.s64 	%rd1970, %rd3, %rd1968;
	st.local.u32 	[%rd1970+8], %r4454;
	cvt.u32.u16 	%r4455, %rs824;
	add.s64 	%rd1971, %rd4, %rd1968;
	st.local.u32 	[%rd1971+8], %r4455;
	cvt.rn.f64.u16 	%fd2253, %rs826;
	mul.f64 	%fd2254, %fd2253, 0d3FD322D0E5604189;
	cvt.rn.f64.u16 	%fd2255, %rs825;
	fma.rn.f64 	%fd2256, %fd2255, 0d3FE2C8B439581062, %fd2254;
	cvt.rn.f64.u16 	%fd2257, %rs824;
	fma.rn.f64 	%fd2258, %fd2257, 0d3FBD2F1A9FBE76C9, %fd2256;
	cvt.rzi.u32.f64 	%r4456, %fd2258;
	add.s64 	%rd1972, %rd5, %rd1967;
	st.local.u8 	[%rd1972+2], %r4456;
	add.s32 	%r7445, %r7465, 3;
	setp.eq.s32 	%p454, %r572, 3;
	@%p454 bra 	$L__BB1_283;
	ld.param.u32 	%r7105, [_Z20render_hybrid_kernelPKhjjjiiiihhPhS1_S1_S1__param_4];
	ld.param.u32 	%r6891, [_Z20render_hybrid_kernelPKhjjjiiiihhPhS1_S1_S1__param_3];
	ld.param.u32 	%r6504, [_Z20render_hybrid_kernelPKhjjjiiiihhPhS1_S1_S1__param_1];
	mul.lo.s32 	%r4457, %r204, %r6504;
	shl.b32 	%r4458, %r4457, 1;
	add.s32 	%r4459, %r4458, %r6504;
	div.u32 	%r4460, %r4459, %r7105;
	max.s32 	%r4461, %r4460, 0;
	add.s32 	%r4462, %r6504, -1;
	min.s32 	%r583, %r4461, %r4462;
	shl.b32 	%r4463, %r583, 2;
	cvt.s64.s32 	%rd1973, %r4463;
	mul.lo.s32 	%r4464, %r575, %r6891;
	cvt.u64.u32 	%rd1974, %r4464;
	add.s64 	%rd1975, %rd1974, %rd1973;
	add.s64 	%rd1976, %rd50, %rd1975;
	ld.global.u8 	%rs827, [%rd1976];
	ld.global.u8 	%rs828, [%rd1976+1];
	ld.global.u8 	%rs829, [%rd1976+2];
	cvt.u32.u16 	%r4465, %rs829;
	mul.wide.u32 	%rd1978, %r7465, 4;
	add.s64 	%rd1979, %rd2, %rd1978;
	st.local.u32 	[%rd1979+12], %r4465;
	cvt.u32.u16 	%r4466, %rs828;
	add.s64 	%rd1980, %rd3, %rd1978;
	st.local.u32 	[%rd1980+12], %r4466;
	cvt.u32.u16 	%r4467, %rs827;
	add.s64 	%rd1981, %rd4, %rd1978;
	st.local.u32 	[%rd1981+12], %r4467;
	cvt.rn.f64.u16 	%fd2259, %rs829;
	mul.f64 	%fd2260, %fd2259, 0d3FD322D0E5604189;
	cvt.rn.f64.u16 	%fd2261, %rs828;
	fma.rn.f64 	%fd2262, %fd2261, 0d3FE2C8B439581062, %fd2260;
	cvt.rn.f64.u16 	%fd2263, %rs827;
	fma.rn.f64 	%fd2264, %fd2263, 0d3FBD2F1A9FBE76C9, %fd2262;
	cvt.rzi.u32.f64 	%r4468, %fd2264;
	st.local.u8 	[%rd1972+3], %r4468;
	add.s32 	%r7445, %r7465, 4;
	setp.eq.s32 	%p455, %r572, 4;
	@%p455 bra 	$L__BB1_283;
	ld.param.u32 	%r6892, [_Z20render_hybrid_kernelPKhjjjiiiihhPhS1_S1_S1__param_3];
	mul.lo.s32 	%r4470, %r577, %r6892;
	cvt.u64.u32 	%rd1984, %r4470;
	add.s64 	%rd1985, %rd1984, %rd1973;
	add.s64 	%rd1986, %rd50, %rd1985;
	ld.global.u8 	%rs830, [%rd1986];
	ld.global.u8 	%rs831, [%rd1986+1];
	ld.global.u8 	%rs832, [%rd1986+2];
	cvt.u32.u16 	%r4471, %rs832;
	cvt.u64.u32 	%rd1987, %r7465;
	add.s64 	%rd1989, %rd2, %rd1978;
	st.local.u32 	[%rd1989+16], %r4471;
	cvt.u32.u16 	%r4472, %rs831;
	add.s64 	%rd1990, %rd3, %rd1978;
	st.local.u32 	[%rd1990+16], %r4472;
	cvt.u32.u16 	%r4473, %rs830;
	add.s64 	%rd1991, %rd4, %rd1978;
	st.local.u32 	[%rd1991+16], %r4473;
	cvt.rn.f64.u16 	%fd2265, %rs832;
	mul.f64 	%fd2266, %fd2265, 0d3FD322D0E5604189;
	cvt.rn.f64.u16 	%fd2267, %rs831;
	fma.rn.f64 	%fd2268, %fd2267, 0d3FE2C8B439581062, %fd2266;
	cvt.rn.f64.u16 	%fd2269, %rs830;
	fma.rn.f64 	%fd2270, %fd2269, 0d3FBD2F1A9FBE76C9, %fd2268;
	cvt.rzi.u32.f64 	%r4474, %fd2270;
	add.s64 	%rd1992, %rd5, %rd1987;
	st.local.u8 	[%rd1992+4], %r4474;
	add.s32 	%r7445, %r7465, 5;
	setp.eq.s32 	%p456, %r572, 5;
	@%p456 bra 	$L__BB1_283;
	ld.param.u32 	%r6893, [_Z20render_hybrid_kernelPKhjjjiiiihhPhS1_S1_S1__param_3];
	mul.lo.s32 	%r4476, %r581, %r6893;
	cvt.u64.u32 	%rd1994, %r4476;
	add.s64 	%rd1995, %rd1994, %rd1973;
	add.s64 	%rd1996, %rd50, %rd1995;
	ld.global.u8 	%rs833, [%rd1996];
	ld.global.u8 	%rs834, [%rd1996+1];
	ld.global.u8 	%rs835, [%rd1996+2];
	cvt.u32.u16 	%r4477, %rs835;
	mul.wide.u32 	%rd1998, %r7465, 4;
	add.s64 	%rd1999, %rd2, %rd1998;
	st.local.u32 	[%rd1999+20], %r4477;
	cvt.u32.u16 	%r4478, %rs834;
	add.s64 	%rd2000, %rd3, %rd1998;
	st.local.u32 	[%rd2000+20], %r4478;
	cvt.u32.u16 	%r4479, %rs833;
	add.s64 	%rd2001, %rd4, %rd1998;
	st.local.u32 	[%rd2001+20], %r4479;
	cvt.rn.f64.u16 	%fd2271, %rs835;
	mul.f64 	%fd2272, %fd2271, 0d3FD322D0E5604189;
	cvt.rn.f64.u16 	%fd2273, %rs834;
	fma.rn.f64 	%fd2274, %fd2273, 0d3FE2C8B439581062, %fd2272;
	cvt.rn.f64.u16 	%fd2275, %rs833;
	fma.rn.f64 	%fd2276, %fd2275, 0d3FBD2F1A9FBE76C9, %fd2274;
	cvt.rzi.u32.f64 	%r4480, %fd2276;
	st.local.u8 	[%rd1992+5], %r4480;
	add.s32 	%r7445, %r7465, 6;
	setp.eq.s32 	%p457, %r572, 6;
	@%p457 bra 	$L__BB1_283;
	ld.param.u32 	%r7238, [_Z20render_hybrid_kernelPKhjjjiiiihhPhS1_S1_S1__param_5];
	ld.param.u32 	%r6894, [_Z20render_hybrid_kernelPKhjjjiiiihhPhS1_S1_S1__param_3];
	ld.param.u32 	%r6638, [_Z20render_hybrid_kernelPKhjjjiiiihhPhS1_S1_S1__param_2];
	add.s32 	%r4481, %r579, %r6638;
	div.u32 	%r4482, %r4481, %r7238;
	max.s32 	%r4483, %r4482, 0;
	min.s32 	%r587, %r4483, %r580;
	mul.lo.s32 	%r4484, %r587, %r6894;
	cvt.u64.u32 	%rd2003, %r4484;
	cvt.s64.s32 	%rd2004, %r4435;
	add.s64 	%rd2005, %rd2003, %rd2004;
	add.s64 	%rd2006, %rd50, %rd2005;
	ld.global.u8 	%rs836, [%rd2006];
	ld.global.u8 	%rs837, [%rd2006+1];
	ld.global.u8 	%rs838, [%rd2006+2];
	cvt.u32.u16 	%r4486, %rs838;
	cvt.u64.u32 	%rd2007, %r7465;
	st.local.u32 	[%rd1999+24], %r4486;
	cvt.u32.u16 	%r4487, %rs837;
	st.local.u32 	[%rd2000+24], %r4487;
	cvt.u32.u16 	%r4488, %rs836;
	add.s64 	%rd2011, %rd4, %rd1998;
	st.local.u32 	[%rd2011+24], %r4488;
	cvt.rn.f64.u16 	%fd2277, %rs838;
	mul.f64 	%fd2278, %fd2277, 0d3FD322D0E5604189;
	cvt.rn.f64.u16 	%fd2279, %rs837;
	fma.rn.f64 	%fd2280, %fd2279, 0d3FE2C8B439581062, %fd2278;
	cvt.rn.f64.u16 	%fd2281, %rs836;
	fma.rn.f64 	%fd2282, %fd2281, 0d3FBD2F1A9FBE76C9, %fd2280;
	cvt.rzi.u32.f64 	%r4489, %fd2282;
	add.s64 	%rd2012, %rd5, %rd2007;
	st.local.u8 	[%rd2012+6], %r4489;
	add.s32 	%r7445, %r7465, 7;
	setp.eq.s32 	%p458, %r572, 7;
	@%p458 bra 	$L__BB1_283;
	ld.param.u32 	%r6895, [_Z20render_hybrid_kernelPKhjjjiiiihhPhS1_S1_S1__param_3];
	cvt.s64.s32 	%rd2013, %r4463;
	mul.lo.s32 	%r4491, %r587, %r6895;
	cvt.u64.u32 	%rd2014, %r4491;
	add.s64 	%rd2015, %rd2014, %rd2013;
	add.s64 	%rd2016, %rd50, %rd2015;
	ld.global.u8 	%rs839, [%rd2016];
	ld.global.u8 	%rs840, [%rd2016+1];
	ld.global.u8 	%rs841, [%rd2016+2];
	cvt.u32.u16 	%r4492, %rs841;
	mul.wide.u32 	%rd2018, %r7465, 4;
	add.s64 	%rd2019, %rd2, %rd2018;
	st.local.u32 	[%rd2019+28], %r4492;
	cvt.u32.u16 	%r4493, %rs840;
	add.s64 	%rd2020, %rd3, %rd2018;
	st.local.u32 	[%rd2020+28], %r4493;
	cvt.u32.u16 	%r4494, %rs839;
	add.s64 	%rd2021, %rd4, %rd2018;
	st.local.u32 	[%rd2021+28], %r4494;
	cvt.rn.f64.u16 	%fd2283, %rs841;
	mul.f64 	%fd2284, %fd2283, 0d3FD322D0E5604189;
	cvt.rn.f64.u16 	%fd2285, %rs840;
	fma.rn.f64 	%fd2286, %fd2285, 0d3FE2C8B439581062, %fd2284;
	cvt.rn.f64.u16 	%fd2287, %rs839;
	fma.rn.f64 	%fd2288, %fd2287, 0d3FBD2F1A9FBE76C9, %fd2286;
	cvt.rzi.u32.f64 	%r4495, %fd2288;
	st.local.u8 	[%rd2012+7], %r4495;
	add.s32 	%r7445, %r7465, 8;
$L__BB1_283:
	setp.gt.u32 	%p459, %r7445, 199;
	mov.u32 	%r7465, %r7445;
	@%p459 bra 	$L__BB1_343;
	ld.param.u8 	%rs1586, [_Z20render_hybrid_kernelPKhjjjiiiihhPhS1_S1_S1__param_8];
	setp.gt.u16 	%p460, %rs1586, 89;
	setp.lt.u16 	%p461, %rs1586, 50;
	selp.b32 	%r4496, 3, 2, %p461;
	selp.b32 	%r4497, 1, %r4496, %p460;
	mov.u32 	%r4498, %ctaid.y;
	mov.u32 	%r4499, %ntid.y;
	mov.u32 	%r4500, %tid.y;
	mad.lo.s32 	%r4501, %r4498, %r4499, %r4500;
	sub.s32 	%r4502, %r4501, %r4497;
	add.s32 	%r4504, %r4502, 4;
	setp.ge.s32 	%p462, %r4504, %r1730;
	or.pred  	%p463, %p3, %p462;
	mov.u32 	%r7465, %r7445;
	@%p463 bra 	$L__BB1_293;
	ld.param.u8 	%rs1587, [_Z20render_hybrid_kernelPKhjjjiiiihhPhS1_S1_S1__param_8];
	ld.param.u32 	%r7239, [_Z20render_hybrid_kernelPKhjjjiiiihhPhS1_S1_S1__param_5];
	ld.param.u32 	%r7106, [_Z20render_hybrid_kernelPKhjjjiiiihhPhS1_S1_S1__param_4];
	ld.param.u32 	%r6896, [_Z20render_hybrid_kernelPKhjjjiiiihhPhS1_S1_S1__param_3];
	ld.param.u32 	%r6639, [_Z20render_hybrid_kernelPKhjjjiiiihhPhS1_S1_S1__param_2];
	ld.param.u32 	%r6505, [_Z20render_hybrid_kernelPKhjjjiiiihhPhS1_S1_S1__param_1];
	ld.param.u64 	%rd3710, [_Z20render_hybrid_kernelPKhjjjiiiihhPhS1_S1_S1__param_0];
	sub.s32 	%r4506, 199, %r7445;
	min.u32 	%r4507, %r4506, 7;
	add.s32 	%r591, %r4507, 1;
	mul.lo.s32 	%r4508, %r206, %r6505;
	shl.b32 	%r4509, %r4508, 1;
	div.u32 	%r4510, %r4509, %r7106;
	setp.gt.u16 	%p464, %rs1587, 89;
	setp.lt.u16 	%p465, %rs1587, 50;
	selp.b32 	%r4511, 3, 2, %p465;
	selp.b32 	%r4512, 1, %r4511, %p464;
	sub.s32 	%r4517, %r4501, %r4512;
	add.s32 	%r4518, %r4517, 4;
	mul.lo.s32 	%r4519, %r4518, %r6639;
	shl.b32 	%r592, %r4519, 2;
	div.u32 	%r4520, %r592, %r7239;
	max.s32 	%r4521, %r4510, 0;
	add.s32 	%r4522, %r6505, -1;
	min.s32 	%r593, %r4521, %r4522;
	max.s32 	%r4523, %r4520, 0;
	add.s32 	%r4524, %r6639, -1;
	min.s32 	%r594, %r4523, %r4524;
	mul.lo.s32 	%r4525, %r594, %r6896;
	cvt.u64.u32 	%rd2023, %r4525;
	shl.b32 	%r4526, %r593, 2;
	cvt.s64.s32 	%rd2024, %r4526;
	add.s64 	%rd2025, %rd2023, %rd2024;
	cvta.to.global.u64 	%rd51, %rd3710;
	add.s64 	%rd2026, %rd51, %rd2025;
	ld.global.u8 	%rs842, [%rd2026];
	ld.global.u8 	%rs843, [%rd2026+1];
	ld.global.u8 	%rs844, [%rd2026+2];
	cvt.u32.u16 	%r4527, %rs844;
	cvt.u64.u32 	%rd2027, %r7445;
	mul.wide.u32 	%rd2028, %r7445, 4;
	add.s64 	%rd2029, %rd2, %rd2028;
	st.local.u32 	[%rd2029], %r4527;
	cvt.u32.u16 	%r4528, %rs843;
	add.s64 	%rd2030, %rd3, %rd2028;
	st.local.u32 	[%rd2030], %r4528;
	cvt.u32.u16 	%r4529, %rs842;
	add.s64 	%rd2031, %rd4, %rd2028;
	st.local.u32 	[%rd2031], %r4529;
	cvt.rn.f64.u16 	%fd2289, %rs844;
	mul.f64 	%fd2290, %fd2289, 0d3FD322D0E5604189;
	cvt.rn.f64.u16 	%fd2291, %rs843;
	fma.rn.f64 	%fd2292, %fd2291, 0d3FE2C8B439581062, %fd2290;
	cvt.rn.f64.u16 	%fd2293, %rs842;
	fma.rn.f64 	%fd2294, %fd2293, 0d3FBD2F1A9FBE76C9, %fd2292;
	cvt.rzi.u32.f64 	%r4530, %fd2294;
	add.s64 	%rd2032, %rd5, %rd2027;
	st.local.u8 	[%rd2032], %r4530;
	setp.eq.s32 	%p466, %r7445, 199;
	mov.b32 	%r7465, 200;
	@%p466 bra 	$L__BB1_293;
	ld.param.u32 	%r7240, [_Z20render_hybrid_kernelPKhjjjiiiihhPhS1_S1_S1__param_5];
	ld.param.u32 	%r6897, [_Z20render_hybrid_kernelPKhjjjiiiihhPhS1_S1_S1__param_3];
	ld.param.u32 	%r6640, [_Z20render_hybrid_kernelPKhjjjiiiihhPhS1_S1_S1__param_2];
	add.s32 	%r595, %r592, %r6640;
	div.u32 	%r4531, %r595, %r7240;
	max.s32 	%r4532, %r4531, 0;
	add.s32 	%r4533, %r6640, -1;
	min.s32 	%r596, %r4532, %r4533;
	mul.lo.s32 	%r4534, %r596, %r6897;
	cvt.u64.u32 	%rd2033, %r4534;
	add.s64 	%rd2035, %rd2033, %rd2024;
	add.s64 	%rd2036, %rd51, %rd2035;
	ld.global.u8 	%rs845, [%rd2036];
	ld.global.u8 	%rs846, [%rd2036+1];
	ld.global.u8 	%rs847, [%rd2036+2];
	cvt.u32.u16 	%r4536, %rs847;
	st.local.u32 	[%rd2029+4], %r4536;
	cvt.u32.u16 	%r4537, %rs846;
	add.s64 	%rd2040, %rd3, %rd2028;
	st.local.u32 	[%rd2040+4], %r4537;
	cvt.u32.u16 	%r4538, %rs845;
	add.s64 	%rd2041, %rd4, %rd2028;
	st.local.u32 	[%rd2041+4], %r4538;
	cvt.rn.f64.u16 	%fd2295, %rs847;
	mul.f64 	%fd2296, %fd2295, 0d3FD322D0E5604189;
	cvt.rn.f64.u16 	%fd2297, %rs846;
	fma.rn.f64 	%fd2298, %fd2297, 0d3FE2C8B439581062, %fd2296;
	cvt.rn.f64.u16 	%fd2299, %rs845;
	fma.rn.f64 	%fd2300, %fd2299, 0d3FBD2F1A9FBE76C9, %fd2298;
	cvt.rzi.u32.f64 	%r4539, %fd2300;
	st.local.u8 	[%rd2032+1], %r4539;
	add.s32 	%r7465, %r7445, 2;
	setp.eq.s32 	%p467, %r591, 2;
	@%p467 bra 	$L__BB1_293;
	ld.param.u32 	%r7241, [_Z20render_hybrid_kernelPKhjjjiiiihhPhS1_S1_S1__param_5];
	ld.param.u32 	%r6898, [_Z20render_hybrid_kernelPKhjjjiiiihhPhS1_S1_S1__param_3];
	ld.param.u32 	%r6641, [_Z20render_hybrid_kernelPKhjjjiiiihhPhS1_S1_S1__param_2];
	ld.param.u64 	%rd3711, [_Z20render_hybrid_kernelPKhjjjiiiihhPhS1_S1_S1__param_0];
	add.s32 	%r598, %r595, %r6641;
	div.u32 	%r4540, %r598, %r7241;
	max.s32 	%r4541, %r4540, 0;
	add.s32 	%r599, %r6641, -1;
	min.s32 	%r600, %r4541, %r599;
	mul.lo.s32 	%r4542, %r600, %r6898;
	cvt.u64.u32 	%rd2043, %r4542;
	cvt.s64.s32 	%rd2044, %r4526;
	add.s64 	%rd2045, %rd2043, %rd2044;
	cvta.to.global.u64 	%rd52, %rd3711;
	add.s64 	%rd2046, %rd52, %rd2045;
	ld.global.u8 	%rs848, [%rd2046];
	ld.global.u8 	%rs849, [%rd2046+1];
	ld.global.u8 	%rs850, [%rd2046+2];
	cvt.u32.u16 	%r4544, %rs850;
	cvt.u64.u32 	%rd2047, %r7445;
	mul.wide.u32 	%rd2048, %r7445, 4;
	add.s64 	%rd2049, %rd2, %rd2048;
	st.local.u32 	[%rd2049+8], %r4544;
	cvt.u32.u16 	%r4545, %rs849;
	add.s64 	%rd2050, %rd3, %rd2048;
	st.local.u32 	[%rd2050+8], %r4545;
	cvt.u32.u16 	%r4546, %rs848;
	add.s64 	%rd2051, %rd4, %rd2048;
	st.local.u32 	[%rd2051+8], %r4546;
	cvt.rn.f64.u16 	%fd2301, %rs850;
	mul.f64 	%fd2302, %fd2301, 0d3FD322D0E5604189;
	cvt.rn.f64.u16 	%fd2303, %rs849;
	fma.rn.f64 	%fd2304, %fd2303, 0d3FE2C8B439581062, %fd2302;
	cvt.rn.f64.u16 	%fd2305, %rs848;
	fma.rn.f64 	%fd2306, %fd2305, 0d3FBD2F1A9FBE76C9, %fd2304;
	cvt.rzi.u32.f64 	%r4547, %fd2306;
	add.s64 	%rd2052, %rd5, %rd2047;
	st.local.u8 	[%rd2052+2], %r4547;
	add.s32 	%r7465, %r7445, 3;
	setp.eq.s32 	%p468, %r591, 3;
	@%p468 bra 	$L__BB1_293;
	ld.param.u32 	%r7107, [_Z20render_hybrid_kernelPKhjjjiiiihhPhS1_S1_S1__param_4];
	ld.param.u32 	%r6899, [_Z20render_hybrid_kernelPKhjjjiiiihhPhS1_S1_S1__param_3];
	ld.param.u32 	%r6506, [_Z20render_hybrid_kernelPKhjjjiiiihhPhS1_S1_S1__param_1];
	mul.lo.s32 	%r4548, %r206, %r6506;
	shl.b32 	%r4549, %r4548, 1;
	add.s32 	%r4550, %r4549, %r6506;
	div.u32 	%r4551, %r4550, %r7107;
	max.s32 	%r4552, %r4551, 0;
	add.s32 	%r4553, %r6506, -1;
	min.s32 	%r602, %r4552, %r4553;
	shl.b32 	%r4554, %r602, 2;
	cvt.s64.s32 	%rd2053, %r4554;
	mul.lo.s32 	%r4555, %r594, %r6899;
	cvt.u64.u32 	%rd2054, %r4555;
	add.s64 	%rd2055, %rd2054, %rd2053;
	add.s64 	%rd2056, %rd52, %rd2055;
	ld.global.u8 	%rs851, [%rd2056];
	ld.global.u8 	%rs852, [%rd2056+1];
	ld.global.u8 	%rs853, [%rd2056+2];
	cvt.u32.u16 	%r4556, %rs853;
	mul.wide.u32 	%rd2058, %r7445, 4;
	add.s64 	%rd2059, %rd2, %rd2058;
	st.local.u32 	[%rd2059+12], %r4556;
	cvt.u32.u16 	%r4557, %rs852;
	add.s64 	%rd2060, %rd3, %rd2058;
	st.local.u32 	[%rd2060+12], %r4557;
	cvt.u32.u16 	%r4558, %rs851;
	add.s64 	%rd2061, %rd4, %rd2058;
	st.local.u32 	[%rd2061+12], %r4558;
	cvt.rn.f64.u16 	%fd2307, %rs853;
	mul.f64 	%fd2308, %fd2307, 0d3FD322D0E5604189;
	cvt.rn.f64.u16 	%fd2309, %rs852;
	fma.rn.f64 	%fd2310, %fd2309, 0d3FE2C8B439581062, %fd2308;
	cvt.rn.f64.u16 	%fd2311, %rs851;
	fma.rn.f64 	%fd2312, %fd2311, 0d3FBD2F1A9FBE76C9, %fd2310;
	cvt.rzi.u32.f64 	%r4559, %fd2312;
	st.local.u8 	[%rd2052+3], %r4559;
	add.s32 	%r7465, %r7445, 4;
	setp.eq.s32 	%p469, %r591, 4;
	@%p469 bra 	$L__BB1_293;
	ld.param.u32 	%r6900, [_Z20render_hybrid_kernelPKhjjjiiiihhPhS1_S1_S1__param_3];
	mul.lo.s32 	%r4561, %r596, %r6900;
	cvt.u64.u32 	%rd2064, %r4561;
	add.s64 	%rd2065, %rd2064, %rd2053;
	add.s64 	%rd2066, %rd52, %rd2065;
	ld.global.u8 	%rs854, [%rd2066];
	ld.global.u8 	%rs855, [%rd2066+1];
	ld.global.u8 	%rs856, [%rd2066+2];
	cvt.u32.u16 	%r4562, %rs856;
	cvt.u64.u32 	%rd2067, %r7445;
	add.s64 	%rd2069, %rd2, %rd2058;
	st.local.u32 	[%rd2069+16], %r4562;
	cvt.u32.u16 	%r4563, %rs855;
	add.s64 	%rd2070, %rd3, %rd2058;
	st.local.u32 	[%rd2070+16], %r4563;
	cvt.u32.u16 	%r4564, %rs854;
	add.s64 	%rd2071, %rd4, %rd2058;
	st.local.u32 	[%rd2071+16], %r4564;
	cvt.rn.f64.u16 	%fd2313, %rs856;
	mul.f64 	%fd2314, %fd2313, 0d3FD322D0E5604189;
	cvt.rn.f64.u16 	%fd2315, %rs855;
	fma.rn.f64 	%fd2316, %fd2315, 0d3FE2C8B439581062, %fd2314;
	cvt.rn.f64.u16 	%fd2317, %rs854;
	fma.rn.f64 	%fd2318, %fd2317, 0d3FBD2F1A9FBE76C9, %fd2316;
	cvt.rzi.u32.f64 	%r4565, %fd2318;
	add.s64 	%rd2072, %rd5, %rd2067;
	st.local.u8 	[%rd2072+4], %r4565;
	add.s32 	%r7465, %r7445, 5;
	setp.eq.s32 	%p470, %r591, 5;
	@%p470 bra 	$L__BB1_293;
	ld.param.u32 	%r6901, [_Z20render_hybrid_kernelPKhjjjiiiihhPhS1_S1_S1__param_3];
	mul.lo.s32 	%r4567, %r600, %r6901;
	cvt.u64.u32 	%rd2074, %r4567;
	add.s64 	%rd2075, %rd2074, %rd2053;
	add.s64 	%rd2076, %rd52, %rd2075;
	ld.global.u8 	%rs857, [%rd2076];
	ld.global.u8 	%rs858, [%rd2076+1];
	ld.global.u8 	%rs859, [%rd2076+2];
	cvt.u32.u16 	%r4568, %rs859;
	mul.wide.u32 	%rd2078, %r7445, 4;
	add.s64 	%rd2079, %rd2, %rd2078;
	st.local.u32 	[%rd2079+20], %r4568;
	cvt.u32.u16 	%r4569, %rs858;
	add.s64 	%rd2080, %rd3, %rd2078;
	st.local.u32 	[%rd2080+20], %r4569;
	cvt.u32.u16 	%r4570, %rs857;
	add.s64 	%rd2081, %rd4, %rd2078;
	st.local.u32 	[%rd2081+20], %r4570;
	cvt.rn.f64.u16 	%fd2319, %rs859;
	mul.f64 	%fd2320, %fd2319, 0d3FD322D0E5604189;
	cvt.rn.f64.u16 	%fd2321, %rs858;
	fma.rn.f64 	%fd2322, %fd2321, 0d3FE2C8B439581062, %fd2320;
	cvt.rn.f64.u16 	%fd2323, %rs857;
	fma.rn.f64 	%fd2324, %fd2323, 0d3FBD2F1A9FBE76C9, %fd2322;
	cvt.rzi.u32.f64 	%r4571, %fd2324;
	st.local.u8 	[%rd2072+5], %r4571;
	add.s32 	%r7465, %r7445, 6;
	setp.eq.s32 	%p471, %r591, 6;
	@%p471 bra 	$L__BB1_293;
	ld.param.u32 	%r7242, [_Z20render_hybrid_kernelPKhjjjiiiihhPhS1_S1_S1__param_5];
	ld.param.u32 	%r6902, [_Z20render_hybrid_kernelPKhjjjiiiihhPhS1_S1_S1__param_3];
	ld.param.u32 	%r6642, [_Z20render_hybrid_kernelPKhjjjiiiihhPhS1_S1_S1__param_2];
	add.s32 	%r4572, %r598, %r6642;
	div.u32 	%r4573, %r4572, %r7242;
	max.s32 	%r4574, %r4573, 0;
	min.s32 	%r606, %r4574, %r599;
	mul.lo.s32 	%r4575, %r606, %r6902;
	cvt.u64.u32 	%rd2083, %r4575;
	cvt.s64.s32 	%rd2084, %r4526;
	add.s64 	%rd2085, %rd2083, %rd2084;
	add.s64 	%rd2086, %rd52, %rd2085;
	ld.global.u8 	%rs860, [%rd2086];
	ld.global.u8 	%rs861, [%rd2086+1];
	ld.global.u8 	%rs862, [%rd2086+2];
	cvt.u32.u16 	%r4577, %rs862;
	cvt.u64.u32 	%rd2087, %r7445;
	st.local.u32 	[%rd2079+24], %r4577;
	cvt.u32.u16 	%r4578, %rs861;
	st.local.u32 	[%rd2080+24], %r4578;
	cvt.u32.u16 	%r4579, %rs860;
	add.s64 	%rd2091, %rd4, %rd2078;
	st.local.u32 	[%rd2091+24], %r4579;
	cvt.rn.f64.u16 	%fd2325, %rs862;
	mul.f64 	%fd2326, %fd2325, 0d3FD322D0E5604189;
	cvt.rn.f64.u16 	%fd2327, %rs861;
	fma.rn.f64 	%fd2328, %fd2327, 0d3FE2C8B439581062, %fd2326;
	cvt.rn.f64.u16 	%fd2329, %rs860;
	fma.rn.f64 	%fd2330, %fd2329, 0d3FBD2F1A9FBE76C9, %fd2328;
	cvt.rzi.u32.f64 	%r4580, %fd2330;
	add.s64 	%rd2092, %rd5, %rd2087;
	st.local.u8 	[%rd2092+6], %r4580;
	add.s32 	%r7465, %r7445, 7;
	setp.eq.s32 	%p472, %r591, 7;
	@%p472 bra 	$L__BB1_293;
	ld.param.u32 	%r6903, [_Z20render_hybrid_kernelPKhjjjiiiihhPhS1_S1_S1__param_3];
	cvt.s64.s32 	%rd2093, %r4554;
	mul.lo.s32 	%r4582, %r606, %r6903;
	cvt.u64.u32 	%rd2094, %r4582;
	add.s64 	%rd2095, %rd2094, %rd2093;
	add.s64 	%rd2096, %rd52, %rd2095;
	ld.global.u8 	%rs863, [%rd2096];
	ld.global.u8 	%rs864, [%rd2096+1];
	ld.global.u8 	%rs865, [%rd2096+2];
	cvt.u32.u16 	%r4583, %rs865;
	mul.wide.u32 	%rd2098, %r7445, 4;
	add.s64 	%rd2099, %rd2, %rd2098;
	st.local.u32 	[%rd2099+28], %r4583;
	cvt.u32.u16 	%r4584, %rs864;
	add.s64 	%rd2100, %rd3, %rd2098;
	st.local.u32 	[%rd2100+28], %r4584;
	cvt.u32.u16 	%r4585, %rs863;
	add.s64 	%rd2101, %rd4, %rd2098;
	st.local.u32 	[%rd2101+28], %r4585;
	cvt.rn.f64.u16 	%fd2331, %rs865;
	mul.f64 	%fd2332, %fd2331, 0d3FD322D0E5604189;
	cvt.rn.f64.u16 	%fd2333, %rs864;
	fma.rn.f64 	%fd2334, %fd2333, 0d3FE2C8B439581062, %fd2332;
	cvt.rn.f64.u16 	%fd2335, %rs863;
	fma.rn.f64 	%fd2336, %fd2335, 0d3FBD2F1A9FBE76C9, %fd2334;
	cvt.rzi.u32.f64 	%r4586, %fd2336;
	st.local.u8 	[%rd2092+7], %r4586;
	add.s32 	%r7465, %r7445, 8;
$L__BB1_293:
	setp.gt.u32 	%p473, %r7465, 199;
	@%p473 bra 	$L__BB1_343;
	ld.param.u8 	%rs1588, [_Z20render_hybrid_kernelPKhjjjiiiihhPhS1_S1_S1__param_8];
	setp.gt.u16 	%p474, %rs1588, 89;
	setp.lt.u16 	%p475, %rs1588, 50;
	selp.b32 	%r4587, 3, 2, %p475;
	selp.b32 	%r4588, 1, %r4587, %p474;
	mov.u32 	%r4589, %ctaid.y;
	mov.u32 	%r4590, %ntid.y;
	mov.u32 	%r4591, %tid.y;
	mad.lo.s32 	%r4592, %r4589, %r4590, %r4591;
	sub.s32 	%r4593, %r4592, %r4588;
	add.s32 	%r4595, %r4593, 4;
	setp.ge.s32 	%p476, %r4595, %r1730;
	or.pred  	%p477, %p4, %p476;
	mov.u32 	%r7447, %r7465;
	@%p477 bra 	$L__BB1_303;
	ld.param.u8 	%rs1589, [_Z20render_hybrid_kernelPKhjjjiiiihhPhS1_S1_S1__param_8];
	ld.param.u32 	%r7243, [_Z20render_hybrid_kernelPKhjjjiiiihhPhS1_S1_S1__param_5];
	ld.param.u32 	%r7108, [_Z20render_hybrid_kernelPKhjjjiiiihhPhS1_S1_S1__param_4];
	ld.param.u32 	%r6904, [_Z20render_hybrid_kernelPKhjjjiiiihhPhS1_S1_S1__param_3];
	ld.param.u32 	%r6643, [_Z20render_hybrid_kernelPKhjjjiiiihhPhS1_S1_S1__param_2];
	ld.param.u32 	%r6507, [_Z20render_hybrid_kernelPKhjjjiiiihhPhS1_S1_S1__param_1];
	ld.param.u64 	%rd3712, [_Z20render_hybrid_kernelPKhjjjiiiihhPhS1_S1_S1__param_0];
	sub.s32 	%r4597, 199, %r7465;
	min.u32 	%r4598, %r4597, 7;
	add.s32 	%r610, %r4598, 1;
	mad.lo.s32 	%r4599, %r6507, %r206, %r6507;
	shl.b32 	%r4600, %r4599, 1;
	div.u32 	%r4601, %r4600, %r7108;
	setp.gt.u16 	%p478, %rs1589, 89;
	setp.lt.u16 	%p479, %rs1589, 50;
	selp.b32 	%r4602, 3, 2, %p479;
	selp.b32 	%r4603, 1, %r4602, %p478;
	sub.s32 	%r4608, %r4592, %r4603;
	add.s32 	%r4609, %r4608, 4;
	mul.lo.s32 	%r4610, %r4609, %r6643;
	shl.b32 	%r611, %r4610, 2;
	div.u32 	%r4611, %r611, %r7243;
	max.s32 	%r4612, %r4601, 0;
	add.s32 	%r4613, %r6507, -1;
	min.s32 	%r612, %r4612, %r4613;
	max.s32 	%r4614, %r4611, 0;
	add.s32 	%r4615, %r6643, -1;
	min.s32 	%r613, %r4614, %r4615;
	mul.lo.s32 	%r4616, %r613, %r6904;
	cvt.u64.u32 	%rd2103, %r4616;
	shl.b32 	%r4617, %r612, 2;
	cvt.s64.s32 	%rd2104, %r4617;
	add.s64 	%rd2105, %rd2103, %rd2104;
	cvta.to.global.u64 	%rd53, %rd3712;
	add.s64 	%rd2106, %rd53, %rd2105;
	ld.global.u8 	%rs866, [%rd2106];
	ld.global.u8 	%rs867, [%rd2106+1];
	ld.global.u8 	%rs868, [%rd2106+2];
	cvt.u32.u16 	%r4618, %rs868;
	cvt.u64.u32 	%rd2107, %r7465;
	mul.wide.u32 	%rd2108, %r7465, 4;
	add.s64 	%rd2109, %rd2, %rd2108;
	st.local.u32 	[%rd2109], %r4618;
	cvt.u32.u16 	%r4619, %rs867;
	add.s64 	%rd2110, %rd3, %rd2108;
	st.local.u32 	[%rd2110], %r4619;
	cvt.u32.u16 	%r4620, %rs866;
	add.s64 	%rd2111, %rd4, %rd2108;
	st.local.u32 	[%rd2111], %r4620;
	cvt.rn.f64.u16 	%fd2337, %rs868;
	mul.f64 	%fd2338, %fd2337, 0d3FD322D0E5604189;
	cvt.rn.f64.u16 	%fd2339, %rs867;
	fma.rn.f64 	%fd2340, %fd2339, 0d3FE2C8B439581062, %fd2338;
	cvt.rn.f64.u16 	%fd2341, %rs866;
	fma.rn.f64 	%fd2342, %fd2341, 0d3FBD2F1A9FBE76C9, %fd2340;
	cvt.rzi.u32.f64 	%r4621, %fd2342;
	add.s64 	%rd2112, %rd5, %rd2107;
	st.local.u8 	[%rd2112], %r4621;
	setp.eq.s32 	%p480, %r7465, 199;
	mov.b32 	%r7447, 200;
	@%p480 bra 	$L__BB1_303;
	ld.param.u32 	%r7244, [_Z20render_hybrid_kernelPKhjjjiiiihhPhS1_S1_S1__param_5];
	ld.param.u32 	%r6905, [_Z20render_hybrid_kernelPKhjjjiiiihhPhS1_S1_S1__param_3];
	ld.param.u32 	%r6644, [_Z20render_hybrid_kernelPKhjjjiiiihhPhS1_S1_S1__param_2];
	add.s32 	%r614, %r611, %r6644;
	div.u32 	%r4622, %r614, %r7244;
	max.s32 	%r4623, %r4622, 0;
	add.s32 	%r4624, %r6644, -1;
	min.s32 	%r615, %r4623, %r4624;
	mul.lo.s32 	%r4625, %r615, %r6905;
	cvt.u64.u32 	%rd2113, %r4625;
	add.s64 	%rd2115, %rd2113, %rd2104;
	add.s64 	%rd2116, %rd53, %rd2115;
	ld.global.u8 	%rs869, [%rd2116];
	ld.global.u8 	%rs870, [%rd2116+1];
	ld.global.u8 	%rs871, [%rd2116+2];
	cvt.u32.u16 	%r4627, %rs871;
	st.local.u32 	[%rd2109+4], %r4627;
	cvt.u32.u16 	%r4628, %rs870;
	add.s64 	%rd2120, %rd3, %rd2108;
	st.local.u32 	[%rd2120+4], %r4628;
	cvt.u32.u16 	%r4629, %rs869;
	add.s64 	%rd2121, %rd4, %rd2108;
	st.local.u32 	[%rd2121+4], %r4629;
	cvt.rn.f64.u16 	%fd2343, %rs871;
	mul.f64 	%fd2344, %fd2343, 0d3FD322D0E5604189;
	cvt.rn.f64.u16 	%fd2345, %rs870;
	fma.rn.f64 	%fd2346, %fd2345, 0d3FE2C8B439581062, %fd2344;
	cvt.rn.f64.u16 	%fd2347, %rs869;
	fma.rn.f64 	%fd2348, %fd2347, 0d3FBD2F1A9FBE76C9, %fd2346;
	cvt.rzi.u32.f64 	%r4630, %fd2348;
	st.local.u8 	[%rd2112+1], %r4630;
	add.s32 	%r7447, %r7465, 2;
	setp.eq.s32 	%p481, %r610, 2;
	@%p481 bra 	$L__BB1_303;
	ld.param.u32 	%r7245, [_Z20render_hybrid_kernelPKhjjjiiiihhPhS1_S1_S1__param_5];
	ld.param.u32 	%r6906, [_Z20render_hybrid_kernelPKhjjjiiiihhPhS1_S1_S1__param_3];
	ld.param.u32 	%r6645, [_Z20render_hybrid_kernelPKhjjjiiiihhPhS1_S1_S1__param_2];
	ld.param.u64 	%rd3713, [_Z20render_hybrid_kernelPKhjjjiiiihhPhS1_S1_S1__param_0];
	add.s32 	%r617, %r614, %r6645;
	div.u32 	%r4631, %r617, %r7245;
	max.s32 	%r4632, %r4631, 0;
	add.s32 	%r618, %r6645, -1;
	min.s32 	%r619, %r4632, %r618;
	mul.lo.s32 	%r4633, %r619, %r6906;
	cvt.u64.u32 	%rd2123, %r4633;
	cvt.s64.s32 	%rd2124, %r4617;
	add.s64 	%rd2125, %rd2123, %rd2124;
	cvta.to.global.u64 	%rd54, %rd3713;
	add.s64 	%rd2126, %rd54, %rd2125;
	ld.global.u8 	%rs872, [%rd2126];
	ld.global.u8 	%rs873, [%rd2126+1];
	ld.global.u8 	%rs874, [%rd2126+2];
	cvt.u32.u16 	%r4635, %rs874;
	cvt.u64.u32 	%rd2127, %r7465;
	mul.wide.u32 	%rd2128, %r7465, 4;
	add.s64 	%rd2129, %rd2, %rd2128;
	st.local.u32 	[%rd2129+8], %r4635;
	cvt.u32.u16 	%r4636, %rs873;
	add.s64 	%rd2130, %rd3, %rd2128;
	st.local.u32 	[%rd2130+8], %r4636;
	cvt.u32.u16 	%r4637, %rs872;
	add.s64 	%rd2131, %rd4, %rd2128;
	st.local.u32 	[%rd2131+8], %r4637;
	cvt.rn.f64.u16 	%fd2349, %rs874;
	mul.f64 	%fd2350, %fd2349, 0d3FD322D0E5604189;
	cvt.rn.f64.u16 	%fd2351, %rs873;
	fma.rn.f64 	%fd2352, %fd2351, 0d3FE2C8B439581062, %fd2350;
	cvt.rn.f64.u16 	%fd2353, %rs872;
	fma.rn.f64 	%fd2354, %fd2353, 0d3FBD2F1A9FBE76C9, %fd2352;
	cvt.rzi.u32.f64 	%r4638, %fd2354;
	add.s64 	%rd2132, %rd5, %rd2127;
	st.local.u8 	[%rd2132+2], %r4638;
	add.s32 	%r7447, %r7465, 3;
	setp.eq.s32 	%p482, %r610, 3;
	@%p482 bra 	$L__BB1_303;
	ld.param.u32 	%r7109, [_Z20render_hybrid_kernelPKhjjjiiiihhPhS1_S1_S1__param_4];
	ld.param.u32 	%r6907, [_Z20render_hybrid_kernelPKhjjjiiiihhPhS1_S1_S1__param_3];
	ld.param.u32 	%r6508, [_Z20render_hybrid_kernelPKhjjjiiiihhPhS1_S1_S1__param_1];
	mad.lo.s32 	%r4639, %r6508, %r206, %r6508;
	shl.b32 	%r4640, %r4639, 1;
	add.s32 	%r4641, %r4640, %r6508;
	div.u32 	%r4642, %r4641, %r7109;
	max.s32 	%r4643, %r4642, 0;
	add.s32 	%r4644, %r6508, -1;
	min.s32 	%r621, %r4643, %r4644;
	shl.b32 	%r4645, %r621, 2;
	cvt.s64.s32 	%rd2133, %r4645;
	mul.lo.s32 	%r4646, %r613, %r6907;
	cvt.u64.u32 	%rd2134, %r4646;
	add.s64 	%rd2135, %rd2134, %rd2133;
	add.s64 	%rd2136, %rd54, %rd2135;
	ld.global.u8 	%rs875, [%rd2136];
	ld.global.u8 	%rs876, [%rd2136+1];
	ld.global.u8 	%rs877, [%rd2136+2];
	cvt.u32.u16 	%r4647, %rs877;
	mul.wide.u32 	%rd2138, %r7465, 4;
	add.s64 	%rd2139, %rd2, %rd2138;
	st.local.u32 	[%rd2139+12], %r4647;
	cvt.u32.u16 	%r4648, %rs876;
	add.s64 	%rd2140, %rd3, %rd2138;
	st.local.u32 	[%rd2140+12], %r4648;
	cvt.u32.u16 	%r4649, %rs875;
	add.s64 	%rd2141, %rd4, %rd2138;
	st.local.u32 	[%rd2141+12], %r4649;
	cvt.rn.f64.u16 	%fd2355, %rs877;
	mul.f64 	%fd2356, %fd2355, 0d3FD322D0E5604189;
	cvt.rn.f64.u16 	%fd2357, %rs876;
	fma.rn.f64 	%fd2358, %fd2357, 0d3FE2C8B439581062, %fd2356;
	cvt.rn.f64.u16 	%fd2359, %rs875;
	fma.rn.f64 	%fd2360, %fd2359, 0d3FBD2F1A9FBE76C9, %fd2358;
	cvt.rzi.u32.f64 	%r4650, %fd2360;
	st.local.u8 	[%rd2132+3], %r4650;
	add.s32 	%r7447, %r7465, 4;
	setp.eq.s32 	%p483, %r610, 4;
	@%p483 bra 	$L__BB1_303;
	ld.param.u32 	%r6908, [_Z20render_hybrid_kernelPKhjjjiiiihhPhS1_S1_S1__param_3];
	mul.lo.s32 	%r4652, %r615, %r6908;
	cvt.u64.u32 	%rd2144, %r4652;
	add.s64 	%rd2145, %rd2144, %rd2133;
	add.s64 	%rd2146, %rd54, %rd2145;
	ld.global.u8 	%rs878, [%rd2146];
	ld.global.u8 	%rs879, [%rd2146+1];
	ld.global.u8 	%rs880, [%rd2146+2];
	cvt.u32.u16 	%r4653, %rs880;
	cvt.u64.u32 	%rd2147, %r7465;
	add.s64 	%rd2149, %rd2, %rd2138;
	st.local.u32 	[%rd2149+16], %r4653;
	cvt.u32.u16 	%r4654, %rs879;
	add.s64 	%rd2150, %rd3, %rd2138;
	st.local.u32 	[%rd2150+16], %r4654;
	cvt.u32.u16 	%r4655, %rs878;
	add.s64 	%rd2151, %rd4, %rd2138;
	st.local.u32 	[%rd2151+16], %r4655;
	cvt.rn.f64.u16 	%fd2361, %rs880;
	mul.f64 	%fd2362, %fd2361, 0d3FD322D0E5604189;
	cvt.rn.f64.u16 	%fd2363, %rs879;
	fma.rn.f64 	%fd2364, %fd2363, 0d3FE2C8B439581062, %fd2362;
	cvt.rn.f64.u16 	%fd2365, %rs878;
	fma.rn.f64 	%fd2366, %fd2365, 0d3FBD2F1A9FBE76C9, %fd2364;
	cvt.rzi.u32.f64 	%r4656, %fd2366;
	add.s64 	%rd2152, %rd5, %rd2147;
	st.local.u8 	[%rd2152+4], %r4656;
	add.s32 	%r7447, %r7465, 5;
	setp.eq.s32 	%p484, %r610, 5;
	@%p484 bra 	$L__BB1_303;
	ld.param.u32 	%r6909, [_Z20render_hybrid_kernelPKhjjjiiiihhPhS1_S1_S1__param_3];
	mul.lo.s32 	%r4658, %r619, %r6909;
	cvt.u64.u32 	%rd2154, %r4658;
	add.s64 	%rd2155, %rd2154, %rd2133;
	add.s64 	%rd2156, %rd54, %rd2155;
	ld.global.u8 	%rs881, [%rd2156];
	ld.global.u8 	%rs882, [%rd2156+1];
	ld.global.u8 	%rs883, [%rd2156+2];
	cvt.u32.u16 	%r4659, %rs883;
	mul.wide.u32 	%rd2158, %r7465, 4;
	add.s64 	%rd2159, %rd2, %rd2158;
	st.local.u32 	[%rd2159+20], %r4659;
	cvt.u32.u16 	%r4660, %rs882;
	add.s64 	%rd2160, %rd3, %rd2158;
	st.local.u32 	[%rd2160+20], %r4660;
	cvt.u32.u16 	%r4661, %rs881;
	add.s64 	%rd2161, %rd4, %rd2158;
	st.local.u32 	[%rd2161+20], %r4661;
	cvt.rn.f64.u16 	%fd2367, %rs883;
	mul.f64 	%fd2368, %fd2367, 0d3FD322D0E5604189;
	cvt.rn.f64.u16 	%fd2369, %rs882;
	fma.rn.f64 	%fd2370, %fd2369, 0d3FE2C8B439581062, %fd2368;
	cvt.rn.f64.u16 	%fd2371, %rs881;
	fma.rn.f64 	%fd2372, %fd2371, 0d3FBD2F1A9FBE76C9, %fd2370;
	cvt.rzi.u32.f64 	%r4662, %fd2372;
	st.local.u8 	[%rd2152+5], %r4662;
	add.s32 	%r7447, %r7465, 6;
	setp.eq.s32 	%p485, %r610, 6;
	@%p485 bra 	$L__BB1_303;
	ld.param.u32 	%r7246, [_Z20render_hybrid_kernelPKhjjjiiiihhPhS1_S1_S1__param_5];
	ld.param.u32 	%r6910, [_Z20render_hybrid_kernelPKhjjjiiiihhPhS1_S1_S1__param_3];
	ld.param.u32 	%r6646, [_Z20render_hybrid_kernelPKhjjjiiiihhPhS1_S1_S1__param_2];
	add.s32 	%r4663, %r617, %r6646;
	div.u32 	%r4664, %r4663, %r7246;
	max.s32 	%r4665, %r4664, 0;
	min.s32 	%r625, %r4665, %r618;
	mul.lo.s32 	%r4666, %r625, %r6910;
	cvt.u64.u32 	%rd2163, %r4666;
	cvt.s64.s32 	%rd2164, %r4617;
	add.s64 	%rd2165, %rd2163, %rd2164;
	add.s64 	%rd2166, %rd54, %rd2165;
	ld.global.u8 	%rs884, [%rd2166];
	ld.global.u8 	%rs885, [%rd2166+1];
	ld.global.u8 	%rs886, [%rd2166+2];
	cvt.u32.u16 	%r4668, %rs886;
	cvt.u64.u32 	%rd2167, %r7465;
	st.local.u32 	[%rd2159+24], %r4668;
	cvt.u32.u16 	%r4669, %rs885;
	st.local.u32 	[%rd2160+24], %r4669;
	cvt.u32.u16 	%r4670, %rs884;
	add.s64 	%rd2171, %rd4, %rd2158;
	st.local.u32 	[%rd2171+24], %r4670;
	cvt.rn.f64.u16 	%fd2373, %rs886;
	mul.f64 	%fd2374, %fd2373, 0d3FD322D0E5604189;
	cvt.rn.f64.u16 	%fd2375, %rs885;
	fma.rn.f64 	%fd2376, %fd2375, 0d3FE2C8B439581062, %fd2374;
	cvt.rn.f64.u16 	%fd2377, %rs884;
	fma.rn.f64 	%fd2378, %fd2377, 0d3FBD2F1A9FBE76C9, %fd2376;
	cvt.rzi.u32.f64 	%r4671, %fd2378;
	add.s64 	%rd2172, %rd5, %rd2167;
	st.local.u8 	[%rd2172+6], %r4671;
	add.s32 	%r7447, %r7465, 7;
	setp.eq.s32 	%p486, %r610, 7;
	@%p486 bra 	$L__BB1_303;
	ld.param.u32 	%r6911, [_Z20render_hybrid_kernelPKhjjjiiiihhPhS1_S1_S1__param_3];
	cvt.s64.s32 	%rd2173, %r4645;
	mul.lo.s32 	%r4673, %r625, %r6911;
	cvt.u64.u32 	%rd2174, %r4673;
	add.s64 	%rd2175, %rd2174, %rd2173;
	add.s64 	%rd2176, %rd54, %rd2175;
	ld.global.u8 	%rs887, [%rd2176];
	ld.global.u8 	%rs888, [%rd2176+1];
	ld.global.u8 	%rs889, [%rd2176+2];
	cvt.u32.u16 	%r4674, %rs889;
	mul.wide.u32 	%rd2178, %r7465, 4;
	add.s64 	%rd2179, %rd2, %rd2178;
	st.local.u32 	[%rd2179+28], %r4674;
	cvt.u32.u16 	%r4675, %rs888;
	add.s64 	%rd2180, %rd3, %rd2178;
	st.local.u32 	[%rd2180+28], %r4675;
	cvt.u32.u16 	%r4676, %rs887;
	add.s64 	%rd2181, %rd4, %rd2178;
	st.local.u32 	[%rd2181+28], %r4676;
	cvt.rn.f64.u16 	%fd2379, %rs889;
	mul.f64 	%fd2380, %fd2379, 0d3FD322D0E5604189;
	cvt.rn.f64.u16 	%fd2381, %rs888;
	fma.rn.f64 	%fd2382, %fd2381, 0d3FE2C8B439581062, %fd2380;
	cvt.rn.f64.u16 	%fd2383, %rs887;
	fma.rn.f64 	%fd2384, %fd2383, 0d3FBD2F1A9FBE76C9, %fd2382;
	cvt.rzi.u32.f64 	%r4677, %fd2384;
	st.local.u8 	[%rd2172+7], %r4677;
	add.s32 	%r7447, %r7465, 8;
$L__BB1_303:
	setp.gt.u32 	%p487, %r7447, 199;
	mov.u32 	%r7465, %r7447;
	@%p487 bra 	$L__BB1_343;
	ld.param.u8 	%rs1590, [_Z20render_hybrid_kernelPKhjjjiiiihhPhS1_S1_S1__param_8];
	ld.param.u32 	%r7339, [_Z20render_hybrid_kernelPKhjjjiiiihhPhS1_S1_S1__param_6];
	setp.gt.u16 	%p488, %rs1590, 89;
	setp.lt.u16 	%p489, %rs1590, 50;
	selp.b32 	%r4678, 3, 2, %p489;
	selp.b32 	%r4679, 1, %r4678, %p488;
	mov.u32 	%r4680, %ctaid.y;
	mov.u32 	%r4681, %ntid.y;
	mov.u32 	%r4682, %tid.y;
	mad.lo.s32 	%r4683, %r4680, %r4681, %r4682;
	sub.s32 	%r4684, %r4683, %r4679;
	add.s32 	%r4686, %r4684, 4;
	setp.ge.s32 	%p490, %r4686, %r1730;
	xor.b32  	%r4687, %r4679, 3;
	mov.u32 	%r4688, %ctaid.x;
	mov.u32 	%r4689, %ntid.x;
	mov.u32 	%r4690, %tid.x;
	mad.lo.s32 	%r4691, %r4688, %r4689, %r4690;
	add.s32 	%r4692, %r4687, %r4691;
	setp.lt.s32 	%p491, %r4692, 0;
	setp.ge.s32 	%p492, %r4692, %r7339;
	or.pred  	%p493, %p492, %p490;
	or.pred  	%p494, %p493, %p491;
	mov.u32 	%r7465, %r7447;
	@%p494 bra 	$L__BB1_313;
	ld.param.u8 	%rs1591, [_Z20render_hybrid_kernelPKhjjjiiiihhPhS1_S1_S1__param_8];
	ld.param.u32 	%r7247, [_Z20render_hybrid_kernelPKhjjjiiiihhPhS1_S1_S1__param_5];
	ld.param.u32 	%r7110, [_Z20render_hybrid_kernelPKhjjjiiiihhPhS1_S1_S1__param_4];
	ld.param.u32 	%r6912, [_Z20render_hybrid_kernelPKhjjjiiiihhPhS1_S1_S1__param_3];
	ld.param.u32 	%r6647, [_Z20render_hybrid_kernelPKhjjjiiiihhPhS1_S1_S1__param_2];
	ld.param.u32 	%r6509, [_Z20render_hybrid_kernelPKhjjjiiiihhPhS1_S1_S1__param_1];
	ld.param.u64 	%rd3714, [_Z20render_hybrid_kernelPKhjjjiiiihhPhS1_S1_S1__param_0];
	setp.gt.u16 	%p495, %rs1591, 89;
	setp.lt.u16 	%p496, %rs1591, 50;
	selp.b32 	%r4694, 3, 2, %p496;
	selp.b32 	%r4695, 1, %r4694, %p495;
	xor.b32  	%r4696, %r4695, 3;
	add.s32 	%r4701, %r4696, %r4691;
	sub.s32 	%r4702, 199, %r7447;
	min.u32 	%r4703, %r4702, 7;
	add.s32 	%r629, %r4703, 1;
	mul.lo.s32 	%r4704, %r4701, %r6509;
	shl.b32 	%r4705, %r4704, 1;
	div.u32 	%r4706, %r4705, %r7110;
	sub.s32 	%r4711, %r4683, %r4695;
	add.s32 	%r4712, %r4711, 4;
	mul.lo.s32 	%r4713, %r4712, %r6647;
	shl.b32 	%r630, %r4713, 2;
	div.u32 	%r4714, %r630, %r7247;
	max.s32 	%r4715, %r4706, 0;
	add.s32 	%r4716, %r6509, -1;
	min.s32 	%r631, %r4715, %r4716;
	max.s32 	%r4717, %r4714, 0;
	add.s32 	%r4718, %r6647, -1;
	min.s32 	%r632, %r4717, %r4718;
	mul.lo.s32 	%r4719, %r632, %r6912;
	cvt.u64.u32 	%rd2183, %r4719;
	shl.b32 	%r4720, %r631, 2;
	cvt.s64.s32 	%rd2184, %r4720;
	add.s64 	%rd2185, %rd2183, %rd2184;
	cvta.to.global.u64 	%rd55, %rd3714;
	add.s64 	%rd2186, %rd55, %rd2185;
	ld.global.u8 	%rs890, [%rd2186];
	ld.global.u8 	%rs891, [%rd2186+1];
	ld.global.u8 	%rs892, [%rd2186+2];
	cvt.u32.u16 	%r4721, %rs892;
	cvt.u64.u32 	%rd2187, %r7447;
	mul.wide.u32 	%rd2188, %r7447, 4;
	add.s64 	%rd2189, %rd2, %rd2188;
	st.local.u32 	[%rd2189], %r4721;
	cvt.u32.u16 	%r4722, %rs891;
	add.s64 	%rd2190, %rd3, %rd2188;
	st.local.u32 	[%rd2190], %r4722;
	cvt.u32.u16 	%r4723, %rs890;
	add.s64 	%rd2191, %rd4, %rd2188;
	st.local.u32 	[%rd2191], %r4723;
	cvt.rn.f64.u16 	%fd2385, %rs892;
	mul.f64 	%fd2386, %fd2385, 0d3FD322D0E5604189;
	cvt.rn.f64.u16 	%fd2387, %rs891;
	fma.rn.f64 	%fd2388, %fd2387, 0d3FE2C8B439581062, %fd2386;
	cvt.rn.f64.u16 	%fd2389, %rs890;
	fma.rn.f64 	%fd2390, %fd2389, 0d3FBD2F1A9FBE76C9, %fd2388;
	cvt.rzi.u32.f64 	%r4724, %fd2390;
	add.s64 	%rd2192, %rd5, %rd2187;
	st.local.u8 	[%rd2192], %r4724;
	setp.eq.s32 	%p497, %r7447, 199;
	mov.b32 	%r7465, 200;
	@%p497 bra 	$L__BB1_313;
	ld.param.u32 	%r7248, [_Z20render_hybrid_kernelPKhjjjiiiihhPhS1_S1_S1__param_5];
	ld.param.u32 	%r6913, [_Z20render_hybrid_kernelPKhjjjiiiihhPhS1_S1_S1__param_3];
	ld.param.u32 	%r6648, [_Z20render_hybrid_kernelPKhjjjiiiihhPhS1_S1_S1__param_2];
	add.s32 	%r633, %r630, %r6648;
	div.u32 	%r4725, %r633, %r7248;
	max.s32 	%r4726, %r4725, 0;
	add.s32 	%r4727, %r6648, -1;
	min.s32 	%r634, %r4726, %r4727;
	mul.lo.s32 	%r4728, %r634, %r6913;
	cvt.u64.u32 	%rd2193, %r4728;
	add.s64 	%rd2195, %rd2193, %rd2184;
	add.s64 	%rd2196, %rd55, %rd2195;
	ld.global.u8 	%rs893, [%rd2196];
	ld.global.u8 	%rs894, [%rd2196+1];
	ld.global.u8 	%rs895, [%rd2196+2];
	cvt.u32.u16 	%r4730, %rs895;
	st.local.u32 	[%rd2189+4], %r4730;
	cvt.u32.u16 	%r4731, %rs894;
	add.s64 	%rd2200, %rd3, %rd2188;
	st.local.u32 	[%rd2200+4], %r4731;
	cvt.u32.u16 	%r4732, %rs893;
	add.s64 	%rd2201, %rd4, %rd2188;
	st.local.u32 	[%rd2201+4], %r4732;
	cvt.rn.f64.u16 	%fd2391, %rs895;
	mul.f64 	%fd2392, %fd2391, 0d3FD322D0E5604189;
	cvt.rn.f64.u16 	%fd2393, %rs894;
	fma.rn.f64 	%fd2394, %fd2393, 0d3FE2C8B439581062, %fd2392;
	cvt.rn.f64.u16 	%fd2395, %rs893;
	fma.rn.f64 	%fd2396, %fd2395, 0d3FBD2F1A9FBE76C9, %fd2394;
	cvt.rzi.u32.f64 	%r4733, %fd2396;
	st.local.u8 	[%rd2192+1], %r4733;
	add.s32 	%r7465, %r7447, 2;
	setp.eq.s32 	%p498, %r629, 2;
	@%p498 bra 	$L__BB1_313;
	ld.param.u32 	%r7249, [_Z20render_hybrid_kernelPKhjjjiiiihhPhS1_S1_S1__param_5];
	ld.param.u32 	%r6914, [_Z20render_hybrid_kernelPKhjjjiiiihhPhS1_S1_S1__param_3];
	ld.param.u32 	%r6649, [_Z20render_hybrid_kernelPKhjjjiiiihhPhS1_S1_S1__param_2];
	ld.param.u64 	%rd3715, [_Z20render_hybrid_kernelPKhjjjiiiihhPhS1_S1_S1__param_0];
	add.s32 	%r636, %r633, %r6649;
	div.u32 	%r4734, %r636, %r7249;
	max.s32 	%r4735, %r4734, 0;
	add.s32 	%r637, %r6649, -1;
	min.s32 	%r638, %r4735, %r637;
	mul.lo.s32 	%r4736, %r638, %r6914;
	cvt.u64.u32 	%rd2203, %r4736;
	cvt.s64.s32 	%rd2204, %r4720;
	add.s64 	%rd2205, %rd2203, %rd2204;
	cvta.to.global.u64 	%rd56, %rd3715;
	add.s64 	%rd2206, %rd56, %rd2205;
	ld.global.u8 	%rs896, [%rd2206];
	ld.global.u8 	%rs897, [%rd2206+1];
	ld.global.u8 	%rs898, [%rd2206+2];
	cvt.u32.u16 	%r4738, %rs898;
	cvt.u64.u32 	%rd2207, %r7447;
	mul.wide.u32 	%rd2208, %r7447, 4;
	add.s64 	%rd2209, %rd2, %rd2208;
	st.local.u32 	[%rd2209+8], %r4738;
	cvt.u32.u16 	%r4739, %rs897;
	add.s64 	%rd2210, %rd3, %rd2208;
	st.local.u32 	[%rd2210+8], %r4739;
	cvt.u32.u16 	%r4740, %rs896;
	add.s64 	%rd2211, %rd4, %rd2208;
	st.local.u32 	[%rd2211+8], %r4740;
	cvt.rn.f64.u16 	%fd2397, %rs898;
	mul.f64 	%fd2398, %fd2397, 0d3FD322D0E5604189;
	cvt.rn.f64.u16 	%fd2399, %rs897;
	fma.rn.f64 	%fd2400, %fd2399, 0d3FE2C8B439581062, %fd2398;
	cvt.rn.f64.u16 	%fd2401, %rs896;
	fma.rn.f64 	%fd2402, %fd2401, 0d3FBD2F1A9FBE76C9, %fd2400;
	cvt.rzi.u32.f64 	%r4741, %fd2402;
	add.s64 	%rd2212, %rd5, %rd2207;
	st.local.u8 	[%rd2212+2], %r4741;
	add.s32 	%r7465, %r7447, 3;
	setp.eq.s32 	%p499, %r629, 3;
	@%p499 bra 	$L__BB1_313;
	ld.param.u8 	%rs1592, [_Z20render_hybrid_kernelPKhjjjiiiihhPhS1_S1_S1__param_8];
	ld.param.u32 	%r7111, [_Z20render_hybrid_kernelPKhjjjiiiihhPhS1_S1_S1__param_4];
	ld.param.u32 	%r6915, [_Z20render_hybrid_kernelPKhjjjiiiihhPhS1_S1_S1__param_3];
	ld.param.u32 	%r6510, [_Z20render_hybrid_kernelPKhjjjiiiihhPhS1_S1_S1__param_1];
	setp.gt.u16 	%p500, %rs1592, 89;
	setp.lt.u16 	%p501, %rs1592, 50;
	selp.b32 	%r4742, 3, 2, %p501;
	selp.b32 	%r4743, 1, %r4742, %p500;
	xor.b32  	%r4744, %r4743, 3;
	mov.u32 	%r4745, %ctaid.x;
	mov.u32 	%r4746, %ntid.x;
	mov.u32 	%r4747, %tid.x;
	mad.lo.s32 	%r4748, %r4745, %r4746, %r4747;
	add.s32 	%r4749, %r4744, %r4748;
	mul.lo.s32 	%r4750, %r4749, %r6510;
	shl.b32 	%r4751, %r4750, 1;
	add.s32 	%r4752, %r4751, %r6510;
	div.u32 	%r4753, %r4752, %r7111;
	max.s32 	%r4754, %r4753, 0;
	add.s32 	%r4755, %r6510, -1;
	min.s32 	%r640, %r4754, %r4755;
	shl.b32 	%r4756, %r640, 2;
	cvt.s64.s32 	%rd2213, %r4756;
	mul.lo.s32 	%r4757, %r632, %r6915;
	cvt.u64.u32 	%rd2214, %r4757;
	add.s64 	%rd2215, %rd2214, %rd2213;
	add.s64 	%rd2216, %rd56, %rd2215;
	ld.global.u8 	%rs899, [%rd2216];
	ld.global.u8 	%rs900, [%rd2216+1];
	ld.global.u8 	%rs901, [%rd2216+2];
	cvt.u32.u16 	%r4758, %rs901;
	mul.wide.u32 	%rd2218, %r7447, 4;
	add.s64 	%rd2219, %rd2, %rd2218;
	st.local.u32 	[%rd2219+12], %r4758;
	cvt.u32.u16 	%r4759, %rs900;
	add.s64 	%rd2220, %rd3, %rd2218;
	st.local.u32 	[%rd2220+12], %r4759;
	cvt.u32.u16 	%r4760, %rs899;
	add.s64 	%rd2221, %rd4, %rd2218;
	st.local.u32 	[%rd2221+12], %r4760;
	cvt.rn.f64.u16 	%fd2403, %rs901;
	mul.f64 	%fd2404, %fd2403, 0d3FD322D0E5604189;
	cvt.rn.f64.u16 	%fd2405, %rs900;
	fma.rn.f64 	%fd2406, %fd2405, 0d3FE2C8B439581062, %fd2404;
	cvt.rn.f64.u16 	%fd2407, %rs899;
	fma.rn.f64 	%fd2408, %fd2407, 0d3FBD2F1A9FBE76C9, %fd2406;
	cvt.rzi.u32.f64 	%r4761, %fd2408;
	st.local.u8 	[%rd2212+3], %r4761;
	add.s32 	%r7465, %r7447, 4;
	setp.eq.s32 	%p502, %r629, 4;
	@%p502 bra 	$L__BB1_313;
	ld.param.u32 	%r6916, [_Z20render_hybrid_kernelPKhjjjiiiihhPhS1_S1_S1__param_3];
	mul.lo.s32 	%r4763, %r634, %r6916;
	cvt.u64.u32 	%rd2224, %r4763;
	add.s64 	%rd2225, %rd2224, %rd2213;
	add.s64 	%rd2226, %rd56, %rd2225;
	ld.global.u8 	%rs902, [%rd2226];
	ld.global.u8 	%rs903, [%rd2226+1];
	ld.global.u8 	%rs904, [%rd2226+2];
	cvt.u32.u16 	%r4764, %rs904;
	cvt.u64.u32 	%rd2227, %r7447;
	add.s64 	%rd2229, %rd2, %rd2218;
	st.local.u32 	[%rd2229+16], %r4764;
	cvt.u32.u16 	%r4765, %rs903;
	add.s64 	%rd2230, %rd3, %rd2218;
	st.local.u32 	[%rd2230+16], %r4765;
	cvt.u32.u16 	%r4766, %rs902;
	add.s64 	%rd2231, %rd4, %rd2218;
	st.local.u32 	[%rd2231+16], %r4766;
	cvt.rn.f64.u16 	%fd2409, %rs904;
	mul.f64 	%fd2410, %fd2409, 0d3FD322D0E5604189;
	cvt.rn.f64.u16 	%fd2411, %rs903;
	fma.rn.f64 	%fd2412, %fd2411, 0d3FE2C8B439581062, %fd2410;
	cvt.rn.f64.u16 	%fd2413, %rs902;
	fma.rn.f64 	%fd2414, %fd2413, 0d3FBD2F1A9FBE76C9, %fd2412;
	cvt.rzi.u32.f64 	%r4767, %fd2414;
	add.s64 	%rd2232, %rd5, %rd2227;
	st.local.u8 	[%rd2232+4], %r4767;
	add.s32 	%r7465, %r7447, 5;
	setp.eq.s32 	%p503, %r629, 5;
	@%p503 bra 	$L__BB1_313;
	ld.param.u32 	%r6917, [_Z20render_hybrid_kernelPKhjjjiiiihhPhS1_S1_S1__param_3];
	mul.lo.s32 	%r4769, %r638, %r6917;
	cvt.u64.u32 	%rd2234, %r4769;
	add.s64 	%rd2235, %rd2234, %rd2213;
	add.s64 	%rd2236, %rd56, %rd2235;
	ld.global.u8 	%rs905, [%rd2236];
	ld.global.u8 	%rs906, [%rd2236+1];
	ld.global.u8 	%rs907, [%rd2236+2];
	cvt.u32.u16 	%r4770, %rs907;
	mul.wide.u32 	%rd2238, %r7447, 4;
	add.s64 	%rd2239, %rd2, %rd2238;
	st.local.u32 	[%rd2239+20], %r4770;
	cvt.u32.u16 	%r4771, %rs906;
	add.s64 	%rd2240, %rd3, %rd2238;
	st.local.u32 	[%rd2240+20], %r4771;
	cvt.u32.u16 	%r4772, %rs905;
	add.s64 	%rd2241, %rd4, %rd2238;
	st.local.u32 	[%rd2241+20], %r4772;
	cvt.rn.f64.u16 	%fd2415, %rs907;
	mul.f64 	%fd2416, %fd2415, 0d3FD322D0E5604189;
	cvt.rn.f64.u16 	%fd2417, %rs906;
	fma.rn.f64 	%fd2418, %fd2417, 0d3FE2C8B439581062, %fd2416;
	cvt.rn.f64.u16 	%fd2419, %rs905;
	fma.rn.f64 	%fd2420, %fd2419, 0d3FBD2F1A9FBE76C9, %fd2418;
	cvt.rzi.u32.f64 	%r4773, %fd2420;
	st.local.u8 	[%rd2232+5], %r4773;
	add.s32 	%r7465, %r7447, 6;
	setp.eq.s32 	%p504, %r629, 6;
	@%p504 bra 	$L__BB1_313;
	ld.param.u32 	%r7250, [_Z20render_hybrid_kernelPKhjjjiiiihhPhS1_S1_S1__param_5];
	ld.param.u32 	%r6918, [_Z20render_hybrid_kernelPKhjjjiiiihhPhS1_S1_S1__param_3];
	ld.param.u32 	%r6650, [_Z20render_hybrid_kernelPKhjjjiiiihhPhS1_S1_S1__param_2];
	add.s32 	%r4774, %r636, %r6650;
	div.u32 	%r4775, %r4774, %r7250;
	max.s32 	%r4776, %r4775, 0;
	min.s32 	%r644, %r4776, %r637;
	mul.lo.s32 	%r4777, %r644, %r6918;
	cvt.u64.u32 	%rd2243, %r4777;
	cvt.s64.s32 	%rd2244, %r4720;
	add.s64 	%rd2245, %rd2243, %rd2244;
	add.s64 	%rd2246, %rd56, %rd2245;
	ld.global.u8 	%rs908, [%rd2246];
	ld.global.u8 	%rs909, [%rd2246+1];
	ld.global.u8 	%rs910, [%rd2246+2];
	cvt.u32.u16 	%r4779, %rs910;
	cvt.u64.u32 	%rd2247, %r7447;
	st.local.u32 	[%rd2239+24], %r4779;
	cvt.u32.u16 	%r4780, %rs909;
	st.local.u32 	[%rd2240+24], %r4780;
	cvt.u32.u16 	%r4781, %rs908;
	add.s64 	%rd2251, %rd4, %rd2238;
	st.local.u32 	[%rd2251+24], %r4781;
	cvt.rn.f64.u16 	%fd2421, %rs910;
	mul.f64 	%fd2422, %fd2421, 0d3FD322D0E5604189;
	cvt.rn.f64.u16 	%fd2423, %rs909;
	fma.rn.f64 	%fd2424, %fd2423, 0d3FE2C8B439581062, %fd2422;
	cvt.rn.f64.u16 	%fd2425, %rs908;
	fma.rn.f64 	%fd2426, %fd2425, 0d3FBD2F1A9FBE76C9, %fd2424;
	cvt.rzi.u32.f64 	%r4782, %fd2426;
	add.s64 	%rd2252, %rd5, %rd2247;
	st.local.u8 	[%rd2252+6], %r4782;
	add.s32 	%r7465, %r7447, 7;
	setp.eq.s32 	%p505, %r629, 7;
	@%p505 bra 	$L__BB1_313;
	ld.param.u32 	%r6919, [_Z20render_hybrid_kernelPKhjjjiiiihhPhS1_S1_S1__param_3];
	cvt.s64.s32 	%rd2253, %r4756;
	mul.lo.s32 	%r4784, %r644, %r6919;
	cvt.u64.u32 	%rd2254, %r4784;
	add.s64 	%rd2255, %rd2254, %rd2253;
	add.s64 	%rd2256, %rd56, %rd2255;
	ld.global.u8 	%rs911, [%rd2256];
	ld.global.u8 	%rs912, [%rd2256+1];
	ld.global.u8 	%rs913, [%rd2256+2];
	cvt.u32.u16 	%r4785, %rs913;
	mul.wide.u32 	%rd2258, %r7447, 4;
	add.s64 	%rd2259, %rd2, %rd2258;
	st.local.u32 	[%rd2259+28], %r4785;
	cvt.u32.u16 	%r4786, %rs912;
	add.s64 	%rd2260, %rd3, %rd2258;
	st.local.u32 	[%rd2260+28], %r4786;
	cvt.u32.u16 	%r4787, %rs911;
	add.s64 	%rd2261, %rd4, %rd2258;
	st.local.u32 	[%rd2261+28], %r4787;
	cvt.rn.f64.u16 	%fd2427, %rs913;
	mul.f64 	%fd2428, %fd2427, 0d3FD322D0E5604189;
	cvt.rn.f64.u16 	%fd2429, %rs912;
	fma.rn.f64 	%fd2430, %fd2429, 0d3FE2C8B439581062, %fd2428;
	cvt.rn.f64.u16 	%fd2431, %rs911;
	fma.rn.f64 	%fd2432, %fd2431, 0d3FBD2F1A9FBE76C9, %fd2430;
	cvt.rzi.u32.f64 	%r4788, %fd2432;
	st.local.u8 	[%rd2252+7], %r4788;
	add.s32 	%r7465, %r7447, 8;
$L__BB1_313:
	setp.gt.u32 	%p506, %r7465, 199;
	@%p506 bra 	$L__BB1_343;
	ld.param.u8 	%rs1593, [_Z20render_hybrid_kernelPKhjjjiiiihhPhS1_S1_S1__param_8];
	ld.param.u32 	%r7340, [_Z20render_hybrid_kernelPKhjjjiiiihhPhS1_S1_S1__param_6];
	setp.gt.u16 	%p507, %rs1593, 89;
	setp.lt.u16 	%p508, %rs1593, 50;
	selp.b32 	%r4789, 3, 2, %p508;
	selp.b32 	%r4790, 1, %r4789, %p507;
	mov.u32 	%r4791, %ctaid.y;
	mov.u32 	%r4792, %ntid.y;
	mov.u32 	%r4793, %tid.y;
	mad.lo.s32 	%r4794, %r4791, %r4792, %r4793;
	sub.s32 	%r4795, %r4794, %r4790;
	add.s32 	%r4797, %r4795, 4;
	setp.ge.s32 	%p509, %r4797, %r1730;
	add.s32 	%r4798, %r206, 3;
	setp.lt.s32 	%p510, %r4798, 0;
	setp.ge.s32 	%p511, %r4798, %r7340;
	or.pred  	%p512, %p511, %p509;
	or.pred  	%p513, %p512, %p510;
	mov.u32 	%r7449, %r7465;
	@%p513 bra 	$L__BB1_323;
	ld.param.u8 	%rs1594, [_Z20render_hybrid_kernelPKhjjjiiiihhPhS1_S1_S1__param_8];
	ld.param.u32 	%r7251, [_Z20render_hybrid_kernelPKhjjjiiiihhPhS1_S1_S1__param_5];
	ld.param.u32 	%r7112, [_Z20render_hybrid_kernelPKhjjjiiiihhPhS1_S1_S1__param_4];
	ld.param.u32 	%r6920, [_Z20render_hybrid_kernelPKhjjjiiiihhPhS1_S1_S1__param_3];
	ld.param.u32 	%r6651, [_Z20render_hybrid_kernelPKhjjjiiiihhPhS1_S1_S1__param_2];
	ld.param.u32 	%r6511, [_Z20render_hybrid_kernelPKhjjjiiiihhPhS1_S1_S1__param_1];
	ld.param.u64 	%rd3716, [_Z20render_hybrid_kernelPKhjjjiiiihhPhS1_S1_S1__param_0];
	sub.s32 	%r4801, 199, %r7465;
	min.u32 	%r4802, %r4801, 7;
	add.s32 	%r648, %r4802, 1;
	mul.lo.s32 	%r4803, %r4798, %r6511;
	shl.b32 	%r4804, %r4803, 1;
	div.u32 	%r4805, %r4804, %r7112;
	setp.gt.u16 	%p514, %rs1594, 89;
	setp.lt.u16 	%p515, %rs1594, 50;
	selp.b32 	%r4806, 3, 2, %p515;
	selp.b32 	%r4807, 1, %r4806, %p514;
	sub.s32 	%r4812, %r4794, %r4807;
	add.s32 	%r4813, %r4812, 4;
	mul.lo.s32 	%r4814, %r4813, %r6651;
	shl.b32 	%r649, %r4814, 2;
	div.u32 	%r4815, %r649, %r7251;
	max.s32 	%r4816, %r4805, 0;
	add.s32 	%r4817, %r6511, -1;
	min.s32 	%r650, %r4816, %r4817;
	max.s32 	%r4818, %r4815, 0;
	add.s32 	%r4819, %r6651, -1;
	min.s32 	%r651, %r4818, %r4819;
	mul.lo.s32 	%r4820, %r651, %r6920;
	cvt.u64.u32 	%rd2263, %r4820;
	shl.b32 	%r4821, %r650, 2;
	cvt.s64.s32 	%rd2264, %r4821;
	add.s64 	%rd2265, %rd2263, %rd2264;
	cvta.to.global.u64 	%rd57, %rd3716;
	add.s64 	%rd2266, %rd57, %rd2265;
	ld.global.u8 	%rs914, [%rd2266];
	ld.global.u8 	%rs915, [%rd2266+1];
	ld.global.u8 	%rs916, [%rd2266+2];
	cvt.u32.u16 	%r4822, %rs916;
	cvt.u64.u32 	%rd2267, %r7465;
	mul.wide.u32 	%rd2268, %r7465, 4;
	add.s64 	%rd2269, %rd2, %rd2268;
	st.local.u32 	[%rd2269], %r4822;
	cvt.u32.u16 	%r4823, %rs915;
	add.s64 	%rd2270, %rd3, %rd2268;
	st.local.u32 	[%rd2270], %r4823;
	cvt.u32.u16 	%r4824, %rs914;
	add.s64 	%rd2271, %rd4, %rd2268;
	st.local.u32 	[%rd2271], %r4824;
	cvt.rn.f64.u16 	%fd2433, %rs916;
	mul.f64 	%fd2434, %fd2433, 0d3FD322D0E5604189;
	cvt.rn.f64.u16 	%fd2435, %rs915;
	fma.rn.f64 	%fd2436, %fd2435, 0d3FE2C8B439581062, %fd2434;
	cvt.rn.f64.u16 	%fd2437, %rs914;
	fma.rn.f64 	%fd2438, %fd2437, 0d3FBD2F1A9FBE76C9, %fd2436;
	cvt.rzi.u32.f64 	%r4825, %fd2438;
	add.s64 	%rd2272, %rd5, %rd2267;
	st.local.u8 	[%rd2272], %r4825;
	setp.eq.s32 	%p516, %r7465, 199;
	mov.b32 	%r7449, 200;
	@%p516 bra 	$L__BB1_323;
	ld.param.u32 	%r7252, [_Z20render_hybrid_kernelPKhjjjiiiihhPhS1_S1_S1__param_5];
	ld.param.u32 	%r6921, [_Z20render_hybrid_kernelPKhjjjiiiihhPhS1_S1_S1__param_3];
	ld.param.u32 	%r6652, [_Z20render_hybrid_kernelPKhjjjiiiihhPhS1_S1_S1__param_2];
	add.s32 	%r652, %r649, %r6652;
	div.u32 	%r4826, %r652, %r7252;
	max.s32 	%r4827, %r4826, 0;
	add.s32 	%r4828, %r6652, -1;
	min.s32 	%r653, %r4827, %r4828;
	mul.lo.s32 	%r4829, %r653, %r6921;
	cvt.u64.u32 	%rd2273, %r4829;
	add.s64 	%rd2275, %rd2273, %rd2264;
	add.s64 	%rd2276, %rd57, %rd2275;
	ld.global.u8 	%rs917, [%rd2276];
	ld.global.u8 	%rs918, [%rd2276+1];
	ld.global.u8 	%rs919, [%rd2276+2];
	cvt.u32.u16 	%r4831, %rs919;
	st.local.u32 	[%rd2269+4], %r4831;
	cvt.u32.u16 	%r4832, %rs918;
	add.s64 	%rd2280, %rd3, %rd2268;
	st.local.u32 	[%rd2280+4], %r4832;
	cvt.u32.u16 	%r4833, %rs917;
	add.s64 	%rd2281, %rd4, %rd2268;
	st.local.u32 	[%rd2281+4], %r4833;
	cvt.rn.f64.u16 	%fd2439, %rs919;
	mul.f64 	%fd2440, %fd2439, 0d3FD322D0E5604189;
	cvt.rn.f64.u16 	%fd2441, %rs918;
	fma.rn.f64 	%fd2442, %fd2441, 0d3FE2C8B439581062, %fd2440;
	cvt.rn.f64.u16 	%fd2443, %rs917;
	fma.rn.f64 	%fd2444, %fd2443, 0d3FBD2F1A9FBE76C9, %fd2442;
	cvt.rzi.u32.f64 	%r4834, %fd2444;
	st.local.u8 	[%rd2272+1], %r4834;
	add.s32 	%r7449, %r7465, 2;
	setp.eq.s32 	%p517, %r648, 2;
	@%p517 bra 	$L__BB1_323;
	ld.param.u32 	%r7253, [_Z20render_hybrid_kernelPKhjjjiiiihhPhS1_S1_S1__param_5];
	ld.param.u32 	%r6922, [_Z20render_hybrid_kernelPKhjjjiiiihhPhS1_S1_S1__param_3];
	ld.param.u32 	%r6653, [_Z20render_hybrid_kernelPKhjjjiiiihhPhS1_S1_S1__param_2];
	ld.param.u64 	%rd3717, [_Z20render_hybrid_kernelPKhjjjiiiihhPhS1_S1_S1__param_0];
	add.s32 	%r655, %r652, %r6653;
	div.u32 	%r4835, %r655, %r7253;
	max.s32 	%r4836, %r4835, 0;
	add.s32 	%r656, %r6653, -1;
	min.s32 	%r657, %r4836, %r656;
	mul.lo.s32 	%r4837, %r657, %r6922;
	cvt.u64.u32 	%rd2283, %r4837;
	cvt.s64.s32 	%rd2284, %r4821;
	add.s64 	%rd2285, %rd2283, %rd2284;
	cvta.to.global.u64 	%rd58, %rd3717;
	add.s64 	%rd2286, %rd58, %rd2285;
	ld.global.u8 	%rs920, [%rd2286];
	ld.global.u8 	%rs921, [%rd2286+1];
	ld.global.u8 	%rs922, [%rd2286+2];
	cvt.u32.u16 	%r4839, %rs922;
	cvt.u64.u32 	%rd2287, %r7465;
	mul.wide.u32 	%rd2288, %r7465, 4;
	add.s64 	%rd2289, %rd2, %rd2288;
	st.local.u32 	[%rd2289+8], %r4839;
	cvt.u32.u16 	%r4840, %rs921;
	add.s64 	%rd2290, %rd3, %rd2288;
	st.local.u32 	[%rd2290+8], %r4840;
	cvt.u32.u16 	%r4841, %rs920;
	add.s64 	%rd2291, %rd4, %rd2288;
	st.local.u32 	[%rd2291+8], %r4841;
	cvt.rn.f64.u16 	%fd2445, %rs922;
	mul.f64 	%fd2446, %fd2445, 0d3FD322D0E5604189;
	cvt.rn.f64.u16 	%fd2447, %rs921;
	fma.rn.f64 	%fd2448, %fd2447, 0d3FE2C8B439581062, %fd2446;
	cvt.rn.f64.u16 	%fd2449, %rs920;
	fma.rn.f64 	%fd2450, %fd2449, 0d3FBD2F1A9FBE76C9, %fd2448;
	cvt.rzi.u32.f64 	%r4842, %fd2450;
	add.s64 	%rd2292, %rd5, %rd2287;
	st.local.u8 	[%rd2292+2], %r4842;
	add.s32 	%r7449, %r7465, 3;
	setp.eq.s32 	%p518, %r648, 3;
	@%p518 bra 	$L__BB1_323;
	ld.param.u32 	%r7113, [_Z20render_hybrid_kernelPKhjjjiiiihhPhS1_S1_S1__param_4];
	ld.param.u32 	%r6923, [_Z20render_hybrid_kernelPKhjjjiiiihhPhS1_S1_S1__param_3];
	ld.param.u32 	%r6512, [_Z20render_hybrid_kernelPKhjjjiiiihhPhS1_S1_S1__param_1];
	add.s32 	%r4843, %r206, 3;
	mul.lo.s32 	%r4844, %r4843, %r6512;
	shl.b32 	%r4845, %r4844, 1;
	add.s32 	%r4846, %r4845, %r6512;
	div.u32 	%r4847, %r4846, %r7113;
	max.s32 	%r4848, %r4847, 0;
	add.s32 	%r4849, %r6512, -1;
	min.s32 	%r659, %r4848, %r4849;
	shl.b32 	%r4850, %r659, 2;
	cvt.s64.s32 	%rd2293, %r4850;
	mul.lo.s32 	%r4851, %r651, %r6923;
	cvt.u64.u32 	%rd2294, %r4851;
	add.s64 	%rd2295, %rd2294, %rd2293;
	add.s64 	%rd2296, %rd58, %rd2295;
	ld.global.u8 	%rs923, [%rd2296];
	ld.global.u8 	%rs924, [%rd2296+1];
	ld.global.u8 	%rs925, [%rd2296+2];
	cvt.u32.u16 	%r4852, %rs925;
	mul.wide.u32 	%rd2298, %r7465, 4;
	add.s64 	%rd2299, %rd2, %rd2298;
	st.local.u32 	[%rd2299+12], %r4852;
	cvt.u32.u16 	%r4853, %rs924;
	add.s64 	%rd2300, %rd3, %rd2298;
	st.local.u32 	[%rd2300+12], %r4853;
	cvt.u32.u16 	%r4854, %rs923;
	add.s64 	%rd2301, %rd4, %rd2298;
	st.local.u32 	[%rd2301+12], %r4854;
	cvt.rn.f64.u16 	%fd2451, %rs925;
	mul.f64 	%fd2452, %fd2451, 0d3FD322D0E5604189;
	cvt.rn.f64.u16 	%fd2453, %rs924;
	fma.rn.f64 	%fd2454, %fd2453, 0d3FE2C8B439581062, %fd2452;
	cvt.rn.f64.u16 	%fd2455, %rs923;
	fma.rn.f64 	%fd2456, %fd2455, 0d3FBD2F1A9FBE76C9, %fd2454;
	cvt.rzi.u32.f64 	%r4855, %fd2456;
	st.local.u8 	[%rd2292+3], %r4855;
	add.s32 	%r7449, %r7465, 4;
	setp.eq.s32 	%p519, %r648, 4;
	@%p519 bra 	$L__BB1_323;
	ld.param.u32 	%r6924, [_Z20render_hybrid_kernelPKhjjjiiiihhPhS1_S1_S1__param_3];
	mul.lo.s32 	%r4857, %r653, %r6924;
	cvt.u64.u32 	%rd2304, %r4857;
	add.s64 	%rd2305, %rd2304, %rd2293;
	add.s64 	%rd2306, %rd58, %rd2305;
	ld.global.u8 	%rs926, [%rd2306];
	ld.global.u8 	%rs927, [%rd2306+1];
	ld.global.u8 	%rs928, [%rd2306+2];
	cvt.u32.u16 	%r4858, %rs928;
	cvt.u64.u32 	%rd2307, %r7465;
	add.s64 	%rd2309, %rd2, %rd2298;
	st.local.u32 	[%rd2309+16], %r4858;
	cvt.u32.u16 	%r4859, %rs927;
	add.s64 	%rd2310, %rd3, %rd2298;
	st.local.u32 	[%rd2310+16], %r4859;
	cvt.u32.u16 	%r4860, %rs926;
	add.s64 	%rd2311, %rd4, %rd2298;
	st.local.u32 	[%rd2311+16], %r4860;
	cvt.rn.f64.u16 	%fd2457, %rs928;
	mul.f64 	%fd2458, %fd2457, 0d3FD322D0E5604189;
	cvt.rn.f64.u16 	%fd2459, %rs927;
	fma.rn.f64 	%fd2460, %fd2459, 0d3FE2C8B439581062, %fd2458;
	cvt.rn.f64.u16 	%fd2461, %rs926;
	fma.rn.f64 	%fd2462, %fd2461, 0d3FBD2F1A9FBE76C9, %fd2460;
	cvt.rzi.u32.f64 	%r4861, %fd2462;
	add.s64 	%rd2312, %rd5, %rd2307;
	st.local.u8 	[%rd2312+4], %r4861;
	add.s32 	%r7449, %r7465, 5;
	setp.eq.s32 	%p520, %r648, 5;
	@%p520 bra 	$L__BB1_323;
	ld.param.u32 	%r6925, [_Z20render_hybrid_kernelPKhjjjiiiihhPhS1_S1_S1__param_3];
	mul.lo.s32 	%r4863, %r657, %r6925;
	cvt.u64.u32 	%rd2314, %r4863;
	add.s64 	%rd2315, %rd2314, %rd2293;
	add.s64 	%rd2316, %rd58, %rd2315;
	ld.global.u8 	%rs929, [%rd2316];
	ld.global.u8 	%rs930, [%rd2316+1];
	ld.global.u8 	%rs931, [%rd2316+2];
	cvt.u32.u16 	%r4864, %rs931;
	mul.wide.u32 	%rd2318, %r7465, 4;
	add.s64 	%rd2319, %rd2, %rd2318;
	st.local.u32 	[%rd2319+20], %r4864;
	cvt.u32.u16 	%r4865, %rs930;
	add.s64 	%rd2320, %rd3, %rd2318;
	st.local.u32 	[%rd2320+20], %r4865;
	cvt.u32.u16 	%r4866, %rs929;
	add.s64 	%rd2321, %rd4, %rd2318;
	st.local.u32 	[%rd2321+20], %r4866;
	cvt.rn.f64.u16 	%fd2463, %rs931;
	mul.f64 	%fd2464, %fd2463, 0d3FD322D0E5604189;
	cvt.rn.f64.u16 	%fd2465, %rs930;
	fma.rn.f64 	%fd2466, %fd2465, 0d3FE2C8B439581062, %fd2464;
	cvt.rn.f64.u16 	%fd2467, %rs929;
	fma.rn.f64 	%fd2468, %fd2467, 0d3FBD2F1A9FBE76C9, %fd2466;
	cvt.rzi.u32.f64 	%r4867, %fd2468;
	st.local.u8 	[%rd2312+5], %r4867;
	add.s32 	%r7449, %r7465, 6;
	setp.eq.s32 	%p521, %r648, 6;
	@%p521 bra 	$L__BB1_323;
	ld.param.u32 	%r7254, [_Z20render_hybrid_kernelPKhjjjiiiihhPhS1_S1_S1__param_5];
	ld.param.u32 	%r6926, [_Z20render_hybrid_kernelPKhjjjiiiihhPhS1_S1_S1__param_3];
	ld.param.u32 	%r6654, [_Z20render_hybrid_kernelPKhjjjiiiihhPhS1_S1_S1__param_2];
	add.s32 	%r4868, %r655, %r6654;
	div.u32 	%r4869, %r4868, %r7254;
	max.s32 	%r4870, %r4869, 0;
	min.s32 	%r663, %r4870, %r656;
	mul.lo.s32 	%r4871, %r663, %r6926;
	cvt.u64.u32 	%rd2323, %r4871;
	cvt.s64.s32 	%rd2324, %r4821;
	add.s64 	%rd2325, %rd2323, %rd2324;
	add.s64 	%rd2326, %rd58, %rd2325;
	ld.global.u8 	%rs932, [%rd2326];
	ld.global.u8 	%rs933, [%rd2326+1];
	ld.global.u8 	%rs934, [%rd2326+2];
	cvt.u32.u16 	%r4873, %rs934;
	cvt.u64.u32 	%rd2327, %r7465;
	st.local.u32 	[%rd2319+24], %r4873;
	cvt.u32.u16 	%r4874, %rs933;
	st.local.u32 	[%rd2320+24], %r4874;
	cvt.u32.u16 	%r4875, %rs932;
	add.s64 	%rd2331, %rd4, %rd2318;
	st.local.u32 	[%rd2331+24], %r4875;
	cvt.rn.f64.u16 	%fd2469, %rs934;
	mul.f64 	%fd2470, %fd2469, 0d3FD322D0E5604189;
	cvt.rn.f64.u16 	%fd2471, %rs933;
	fma.rn.f64 	%fd2472, %fd2471, 0d3FE2C8B439581062, %fd2470;
	cvt.rn.f64.u16 	%fd2473, %rs932;
	fma.rn.f64 	%fd2474, %fd2473, 0d3FBD2F1A9FBE76C9, %fd2472;
	cvt.rzi.u32.f64 	%r4876, %fd2474;
	add.s64 	%rd2332, %rd5, %rd2327;
	st.local.u8 	[%rd2332+6], %r4876;
	add.s32 	%r7449, %r7465, 7;
	setp.eq.s32 	%p522, %r648, 7;
	@%p522 bra 	$L__BB1_323;
	ld.param.u32 	%r6927, [_Z20render_hybrid_kernelPKhjjjiiiihhPhS1_S1_S1__param_3];
	cvt.s64.s32 	%rd2333, %r4850;
	mul.lo.s32 	%r4878, %r663, %r6927;
	cvt.u64.u32 	%rd2334, %r4878;
	add.s64 	%rd2335, %rd2334, %rd2333;
	add.s64 	%rd2336, %rd58, %rd2335;
	ld.global.u8 	%rs935, [%rd2336];
	ld.global.u8 	%rs936, [%rd2336+1];
	ld.global.u8 	%rs937, [%rd2336+2];
	cvt.u32.u16 	%r4879, %rs937;
	mul.wide.u32 	%rd2338, %r7465, 4;
	add.s64 	%rd2339, %rd2, %rd2338;
	st.local.u32 	[%rd2339+28], %r4879;
	cvt.u32.u16 	%r4880, %rs936;
	add.s64 	%rd2340, %rd3, %rd2338;
	st.local.u32 	[%rd2340+28], %r4880;
	cvt.u32.u16 	%r4881, %rs935;
	add.s64 	%rd2341, %rd4, %rd2338;
	st.local.u32 	[%rd2341+28], %r4881;
	cvt.rn.f64.u16 	%fd2475, %rs937;
	mul.f64 	%fd2476, %fd2475, 0d3FD322D0E5604189;
	cvt.rn.f64.u16 	%fd2477, %rs936;
	fma.rn.f64 	%fd2478, %fd2477, 0d3FE2C8B439581062, %fd2476;
	cvt.rn.f64.u16 	%fd2479, %rs935;
	fma.rn.f64 	%fd2480, %fd2479, 0d3FBD2F1A9FBE76C9, %fd2478;
	cvt.rzi.u32.f64 	%r4882, %fd2480;
	st.local.u8 	[%rd2332+7], %r4882;
	add.s32 	%r7449, %r7465, 8;
$L__BB1_323:
	ld.param.u8 	%rs1595, [_Z20render_hybrid_kernelPKhjjjiiiihhPhS1_S1_S1__param_8];
	setp.gt.u16 	%p523, %rs1595, 89;
	setp.lt.u16 	%p524, %rs1595, 50;
	selp.b32 	%r4883, 3, 2, %p524;
	selp.b32 	%r667, 1, %r4883, %p523;
	sub.s32 	%r4884, 4, %r667;
	setp.ge.u32 	%p525, %r4884, %r667;
	setp.gt.u32 	%p526, %r7449, 199;
	or.pred  	%p527, %p525, %p526;
	mov.u32 	%r7465, %r7449;
	@%p527 bra 	$L__BB1_343;
	ld.param.u32 	%r7341, [_Z20render_hybrid_kernelPKhjjjiiiihhPhS1_S1_S1__param_6];
	mov.u32 	%r4886, %ctaid.y;
	mov.u32 	%r4887, %ntid.y;
	mov.u32 	%r4888, %tid.y;
	mad.lo.s32 	%r4889, %r4886, %r4887, %r4888;
	sub.s32 	%r4890, %r4889, %r667;
	add.s32 	%r4892, %r4890, 4;
	setp.ge.s32 	%p528, %r4892, %r1730;
	add.s32 	%r4893, %r206, 4;
	setp.lt.s32 	%p529, %r4893, 0;
	setp.ge.s32 	%p530, %r4893, %r7341;
	or.pred  	%p531, %p530, %p528;
	or.pred  	%p532, %p531, %p529;
	mov.u32 	%r7450, %r7449;
	@%p532 bra 	$L__BB1_333;
	ld.param.u8 	%rs1596, [_Z20render_hybrid_kernelPKhjjjiiiihhPhS1_S1_S1__param_8];
	ld.param.u32 	%r7255, [_Z20render_hybrid_kernelPKhjjjiiiihhPhS1_S1_S1__param_5];
	ld.param.u32 	%r7114, [_Z20render_hybrid_kernelPKhjjjiiiihhPhS1_S1_S1__param_4];
	ld.param.u32 	%r6928, [_Z20render_hybrid_kernelPKhjjjiiiihhPhS1_S1_S1__param_3];
	ld.param.u32 	%r6655, [_Z20render_hybrid_kernelPKhjjjiiiihhPhS1_S1_S1__param_2];
	ld.param.u32 	%r6513, [_Z20render_hybrid_kernelPKhjjjiiiihhPhS1_S1_S1__param_1];
	ld.param.u64 	%rd3718, [_Z20render_hybrid_kernelPKhjjjiiiihhPhS1_S1_S1__param_0];
	sub.s32 	%r4896, 199, %r7449;
	min.u32 	%r4897, %r4896, 7;
	add.s32 	%r668, %r4897, 1;
	mul.lo.s32 	%r4898, %r4893, %r6513;
	shl.b32 	%r4899, %r4898, 1;
	div.u32 	%r4900, %r4899, %r7114;
	setp.gt.u16 	%p533, %rs1596, 89;
	setp.lt.u16 	%p534, %rs1596, 50;
	selp.b32 	%r4901, 3, 2, %p534;
	selp.b32 	%r4902, 1, %r4901, %p533;
	sub.s32 	%r4907, %r4889, %r4902;
	add.s32 	%r4908, %r4907, 4;
	mul.lo.s32 	%r4909, %r4908, %r6655;
	shl.b32 	%r669, %r4909, 2;
	div.u32 	%r4910, %r669, %r7255;
	max.s32 	%r4911, %r4900, 0;
	add.s32 	%r4912, %r6513, -1;
	min.s32 	%r670, %r4911, %r4912;
	max.s32 	%r4913, %r4910, 0;
	add.s32 	%r4914, %r6655, -1;
	min.s32 	%r671, %r4913, %r4914;
	mul.lo.s32 	%r4915, %r671, %r6928;
	cvt.u64.u32 	%rd2343, %r4915;
	shl.b32 	%r4916, %r670, 2;
	cvt.s64.s32 	%rd2344, %r4916;
	add.s64 	%rd2345, %rd2343, %rd2344;
	cvta.to.global.u64 	%rd59, %rd3718;
	add.s64 	%rd2346, %rd59, %rd2345;
	ld.global.u8 	%rs938, [%rd2346];
	ld.global.u8 	%rs939, [%rd2346+1];
	ld.global.u8 	%rs940, [%rd2346+2];
	cvt.u32.u16 	%r4917, %rs940;
	cvt.u64.u32 	%rd2347, %r7449;
	mul.wide.u32 	%rd2348, %r7449, 4;
	add.s64 	%rd2349, %rd2, %rd2348;
	st.local.u32 	[%rd2349], %r4917;
	cvt.u32.u16 	%r4918, %rs939;
	add.s64 	%rd2350, %rd3, %rd2348;
	st.local.u32 	[%rd2350], %r4918;
	cvt.u32.u16 	%r4919, %rs938;
	add.s64 	%rd2351, %rd4, %rd2348;
	st.local.u32 	[%rd2351], %r4919;
	cvt.rn.f64.u16 	%fd2481, %rs940;
	mul.f64 	%fd2482, %fd2481, 0d3FD322D0E5604189;
	cvt.rn.f64.u16 	%fd2483, %rs939;
	fma.rn.f64 	%fd2484, %fd2483, 0d3FE2C8B439581062, %fd2482;
	cvt.rn.f64.u16 	%fd2485, %rs938;
	fma.rn.f64 	%fd2486, %fd2485, 0d3FBD2F1A9FBE76C9, %fd2484;
	cvt.rzi.u32.f64 	%r4920, %fd2486;
	add.s64 	%rd2352, %rd5, %rd2347;
	st.local.u8 	[%rd2352], %r4920;
	setp.eq.s32 	%p535, %r7449, 199;
	mov.b32 	%r7450, 200;
	@%p535 bra 	$L__BB1_333;
	ld.param.u32 	%r7256, [_Z20render_hybrid_kernelPKhjjjiiiihhPhS1_S1_S1__param_5];
	ld.param.u32 	%r6929, [_Z20render_hybrid_kernelPKhjjjiiiihhPhS1_S1_S1__param_3];
	ld.param.u32 	%r6656, [_Z20render_hybrid_kernelPKhjjjiiiihhPhS1_S1_S1__param_2];
	add.s32 	%r672, %r669, %r6656;
	div.u32 	%r4921, %r672, %r7256;
	max.s32 	%r4922, %r4921, 0;
	add.s32 	%r4923, %r6656, -1;
	min.s32 	%r673, %r4922, %r4923;
	mul.lo.s32 	%r4924, %r673, %r6929;
	cvt.u64.u32 	%rd2353, %r4924;
	add.s64 	%rd2355, %rd2353, %rd2344;
	add.s64 	%rd2356, %rd59, %rd2355;
	ld.global.u8 	%rs941, [%rd2356];
	ld.global.u8 	%rs942, [%rd2356+1];
	ld.global.u8 	%rs943, [%rd2356+2];
	cvt.u32.u16 	%r4926, %rs943;
	st.local.u32 	[%rd2349+4], %r4926;
	cvt.u32.u16 	%r4927, %rs942;
	add.s64 	%rd2360, %rd3, %rd2348;
	st.local.u32 	[%rd2360+4], %r4927;
	cvt.u32.u16 	%r4928, %rs941;
	add.s64 	%rd2361, %rd4, %rd2348;
	st.local.u32 	[%rd2361+4], %r4928;
	cvt.rn.f64.u16 	%fd2487, %rs943;
	mul.f64 	%fd2488, %fd2487, 0d3FD322D0E5604189;
	cvt.rn.f64.u16 	%fd2489, %rs942;
	fma.rn.f64 	%fd2490, %fd2489, 0d3FE2C8B439581062, %fd2488;
	cvt.rn.f64.u16 	%fd2491, %rs941;
	fma.rn.f64 	%fd2492, %fd2491, 0d3FBD2F1A9FBE76C9, %fd2490;
	cvt.rzi.u32.f64 	%r4929, %fd2492;
	st.local.u8 	[%rd2352+1], %r4929;
	add.s32 	%r7450, %r7449, 2;
	setp.eq.s32 	%p536, %r668, 2;
	@%p536 bra 	$L__BB1_333;
	ld.param.u32 	%r7257, [_Z20render_hybrid_kernelPKhjjjiiiihhPhS1_S1_S1__param_5];
	ld.param.u32 	%r6930, [_Z20render_hybrid_kernelPKhjjjiiiihhPhS1_S1_S1__param_3];
	ld.param.u32 	%r6657, [_Z20render_hybrid_kernelPKhjjjiiiihhPhS1_S1_S1__param_2];
	ld.param.u64 	%rd3719, [_Z20render_hybrid_kernelPKhjjjiiiihhPhS1_S1_S1__param_0];
	add.s32 	%r675, %r672, %r6657;
	div.u32 	%r4930, %r675, %r7257;
	max.s32 	%r4931, %r4930, 0;
	add.s32 	%r676, %r6657, -1;
	min.s32 	%r677, %r4931, %r676;
	mul.lo.s32 	%r4932, %r677, %r6930;
	cvt.u64.u32 	%rd2363, %r4932;
	cvt.s64.s32 	%rd2364, %r4916;
	add.s64 	%rd2365, %rd2363, %rd2364;
	cvta.to.global.u64 	%rd60, %rd3719;
	add.s64 	%rd2366, %rd60, %rd2365;
	ld.global.u8 	%rs944, [%rd2366];
	ld.global.u8 	%rs945, [%rd2366+1];
	ld.global.u8 	%rs946, [%rd2366+2];
	cvt.u32.u16 	%r4934, %rs946;
	cvt.u64.u32 	%rd2367, %r7449;
	mul.wide.u32 	%rd2368, %r7449, 4;
	add.s64 	%rd2369, %rd2, %rd2368;
	st.local.u32 	[%rd2369+8], %r4934;
	cvt.u32.u16 	%r4935, %rs945;
	add.s64 	%rd2370, %rd3, %rd2368;
	st.local.u32 	[%rd2370+8], %r4935;
	cvt.u32.u16 	%r4936, %rs944;
	add.s64 	%rd2371, %rd4, %rd2368;
	st.local.u32 	[%rd2371+8], %r4936;
	cvt.rn.f64.u16 	%fd2493, %rs946;
	mul.f64 	%fd2494, %fd2493, 0d3FD322D0E5604189;
	cvt.rn.f64.u16 	%fd2495, %rs945;
	fma.rn.f64 	%fd2496, %fd2495, 0d3FE2C8B439581062, %fd2494;
	cvt.rn.f64.u16 	%fd2497, %rs944;
	fma.rn.f64 	%fd2498, %fd2497, 0d3FBD2F1A9FBE76C9, %fd2496;
	cvt.rzi.u32.f64 	%r4937, %fd2498;
	add.s64 	%rd2372, %rd5, %rd2367;
	st.local.u8 	[%rd2372+2], %r4937;
	add.s32 	%r7450, %r7449, 3;
	setp.eq.s32 	%p537, %r668, 3;
	@%p537 bra 	$L__BB1_333;
	ld.param.u32 	%r7115, [_Z20render_hybrid_kernelPKhjjjiiiihhPhS1_S1_S1__param_4];
	ld.param.u32 	%r6931, [_Z20render_hybrid_kernelPKhjjjiiiihhPhS1_S1_S1__param_3];
	ld.param.u32 	%r6514, [_Z20render_hybrid_kernelPKhjjjiiiihhPhS1_S1_S1__param_1];
	add.s32 	%r4938, %r206, 4;
	mul.lo.s32 	%r4939, %r4938, %r6514;
	shl.b32 	%r4940, %r4939, 1;
	add.s32 	%r4941, %r4940, %r6514;
	div.u32 	%r4942, %r4941, %r7115;
	max.s32 	%r4943, %r4942, 0;
	add.s32 	%r4944, %r6514, -1;
	min.s32 	%r679, %r4943, %r4944;
	shl.b32 	%r4945, %r679, 2;
	cvt.s64.s32 	%rd2373, %r4945;
	mul.lo.s32 	%r4946, %r671, %r6931;
	cvt.u64.u32 	%rd2374, %r4946;
	add.s64 	%rd2375, %rd2374, %rd2373;
	add.s64 	%rd2376, %rd60, %rd2375;
	ld.global.u8 	%rs947, [%rd2376];
	ld.global.u8 	%rs948, [%rd2376+1];
	ld.global.u8 	%rs949, [%rd2376+2];
	cvt.u32.u16 	%r4947, %rs949;
	mul.wide.u32 	%rd2378, %r7449, 4;
	add.s64 	%rd2379, %rd2, %rd2378;
	st.local.u32 	[%rd2379+12], %r4947;
	cvt.u32.u16 	%r4948, %rs948;
	add.s64 	%rd2380, %rd3, %rd2378;
	st.local.u32 	[%rd2380+12], %r4948;
	cvt.u32.u16 	%r4949, %rs947;
	add.s64 	%rd2381, %rd4, %rd2378;
	st.local.u32 	[%rd2381+12], %r4949;
	cvt.rn.f64.u16 	%fd2499, %rs949;
	mul.f64 	%fd2500, %fd2499, 0d3FD322D0E5604189;
	cvt.rn.f64.u16 	%fd2501, %rs948;
	fma.rn.f64 	%fd2502, %fd2501, 0d3FE2C8B439581062, %fd2500;
	cvt.rn.f64.u16 	%fd2503, %rs947;
	fma.rn.f64 	%fd2504, %fd2503, 0d3FBD2F1A9FBE76C9, %fd2502;
	cvt.rzi.u32.f64 	%r4950, %fd2504;
	st.local.u8 	[%rd2372+3], %r4950;
	add.s32 	%r7450, %r7449, 4;
	setp.eq.s32 	%p538, %r668, 4;
	@%p538 bra 	$L__BB1_333;
	ld.param.u32 	%r6932, [_Z20render_hybrid_kernelPKhjjjiiiihhPhS1_S1_S1__param_3];
	mul.lo.s32 	%r4952, %r673, %r6932;
	cvt.u64.u32 	%rd2384, %r4952;
	add.s64 	%rd2385, %rd2384, %rd2373;
	add.s64 	%rd2386, %rd60, %rd2385;
	ld.global.u8 	%rs950, [%rd2386];
	ld.global.u8 	%rs951, [%rd2386+1];
	ld.global.u8 	%rs952, [%rd2386+2];
	cvt.u32.u16 	%r4953, %rs952;
	cvt.u64.u32 	%rd2387, %r7449;
	add.s64 	%rd2389, %rd2, %rd2378;
	st.local.u32 	[%rd2389+16], %r4953;
	cvt.u32.u16 	%r4954, %rs951;
	add.s64 	%rd2390, %rd3, %rd2378;
	st.local.u32 	[%rd2390+16], %r4954;
	cvt.u32.u16 	%r4955, %rs950;
	add.s64 	%rd2391, %rd4, %rd2378;
	st.local.u32 	[%rd2391+16], %r4955;
	cvt.rn.f64.u16 	%fd2505, %rs952;
	mul.f64 	%fd2506, %fd2505, 0d3FD322D0E5604189;
	cvt.rn.f64.u16 	%fd2507, %rs951;
	fma.rn.f64 	%fd2508, %fd2507, 0d3FE2C8B439581062, %fd2506;
	cvt.rn.f64.u16 	%fd2509, %rs950;
	fma.rn.f64 	%fd2510, %fd2509, 0d3FBD2F1A9FBE76C9, %fd2508;
	cvt.rzi.u32.f64 	%r4956, %fd2510;
	add.s64 	%rd2392, %rd5, %rd2387;
	st.local.u8 	[%rd2392+4], %r4956;
	add.s32 	%r7450, %r7449, 5;
	setp.eq.s32 	%p539, %r668, 5;
	@%p539 bra 	$L__BB1_333;
	ld.param.u32 	%r6933, [_Z20render_hybrid_kernelPKhjjjiiiihhPhS1_S1_S1__param_3];
	mul.lo.s32 	%r4958, %r677, %r6933;
	cvt.u64.u32 	%rd2394, %r4958;
	add.s64 	%rd2395, %rd2394, %rd2373;
	add.s64 	%rd2396, %rd60, %rd2395;
	ld.global.u8 	%rs953, [%rd2396];
	ld.global.u8 	%rs954, [%rd2396+1];
	ld.global.u8 	%rs955, [%rd2396+2];
	cvt.u32.u16 	%r4959, %rs955;
	mul.wide.u32 	%rd2398, %r7449, 4;
	add.s64 	%rd2399, %rd2, %rd2398;
	st.local.u32 	[%rd2399+20], %r4959;
	cvt.u32.u16 	%r4960, %rs954;
	add.s64 	%rd2400, %rd3, %rd2398;
	st.local.u32 	[%rd2400+20], %r4960;
	cvt.u32.u16 	%r4961, %rs953;
	add.s64 	%rd2401, %rd4, %rd2398;
	st.local.u32 	[%rd2401+20], %r4961;
	cvt.rn.f64.u16 	%fd2511, %rs955;
	mul.f64 	%fd2512, %fd2511, 0d3FD322D0E5604189;
	cvt.rn.f64.u16 	%fd2513, %rs954;
	fma.rn.f64 	%fd2514, %fd2513, 0d3FE2C8B439581062, %fd2512;
	cvt.rn.f64.u16 	%fd2515, %rs953;
	fma.rn.f64 	%fd2516, %fd2515, 0d3FBD2F1A9FBE76C9, %fd2514;
	cvt.rzi.u32.f64 	%r4962, %fd2516;
	st.local.u8 	[%rd2392+5], %r4962;
	add.s32 	%r7450, %r7449, 6;
	setp.eq.s32 	%p540, %r668, 6;
	@%p540 bra 	$L__BB1_333;
	ld.param.u32 	%r7258, [_Z20render_hybrid_kernelPKhjjjiiiihhPhS1_S1_S1__param_5];
	ld.param.u32 	%r6934, [_Z20render_hybrid_kernelPKhjjjiiiihhPhS1_S1_S1__param_3];
	ld.param.u32 	%r6658, [_Z20render_hybrid_kernelPKhjjjiiiihhPhS1_S1_S1__param_2];
	add.s32 	%r4963, %r675, %r6658;
	div.u32 	%r4964, %r4963, %r7258;
	max.s32 	%r4965, %r4964, 0;
	min.s32 	%r683, %r4965, %r676;
	mul.lo.s32 	%r4966, %r683, %r6934;
	cvt.u64.u32 	%rd2403, %r4966;
	cvt.s64.s32 	%rd2404, %r4916;
	add.s64 	%rd2405, %rd2403, %rd2404;
	add.s64 	%rd2406, %rd60, %rd2405;
	ld.global.u8 	%rs956, [%rd2406];
	ld.global.u8 	%rs957, [%rd2406+1];
	ld.global.u8 	%rs958, [%rd2406+2];
	cvt.u32.u16 	%r4968, %rs958;
	cvt.u64.u32 	%rd2407, %r7449;
	st.local.u32 	[%rd2399+24], %r4968;
	cvt.u32.u16 	%r4969, %rs957;
	st.local.u32 	[%rd2400+24], %r4969;
	cvt.u32.u16 	%r4970, %rs956;
	add.s64 	%rd2411, %rd4, %rd2398;
	st.local.u32 	[%rd2411+24], %r4970;
	cvt.rn.f64.u16 	%fd2517, %rs958;
	mul.f64 	%fd2518, %fd2517, 0d3FD322D0E5604189;
	cvt.rn.f64.u16 	%fd2519, %rs957;
	fma.rn.f64 	%fd2520, %fd2519, 0d3FE2C8B439581062, %fd2518;
	cvt.rn.f64.u16 	%fd2521, %rs956;
	fma.rn.f64 	%fd2522, %fd2521, 0d3FBD2F1A9FBE76C9, %fd2520;
	cvt.rzi.u32.f64 	%r4971, %fd2522;
	add.s64 	%rd2412, %rd5, %rd2407;
	st.local.u8 	[%rd2412+6], %r4971;
	add.s32 	%r7450, %r7449, 7;
	setp.eq.s32 	%p541, %r668, 7;
	@%p541 bra 	$L__BB1_333;
	ld.param.u32 	%r6935, [_Z20render_hybrid_kernelPKhjjjiiiihhPhS1_S1_S1__param_3];
	cvt.s64.s32 	%rd2413, %r4945;
	mul.lo.s32 	%r4973, %r683, %r6935;
	cvt.u64.u32 	%rd2414, %r4973;
	add.s64 	%rd2415, %rd2414, %rd2413;
	add.s64 	%rd2416, %rd60, %rd2415;
	ld.global.u8 	%rs959, [%rd2416];
	ld.global.u8 	%rs960, [%rd2416+1];
	ld.global.u8 	%rs961, [%rd2416+2];
	cvt.u32.u16 	%r4974, %rs961;
	mul.wide.u32 	%rd2418, %r7449, 4;
	add.s64 	%rd2419, %rd2, %rd2418;
	st.local.u32 	[%rd2419+28], %r4974;
	cvt.u32.u16 	%r4975, %rs960;
	add.s64 	%rd2420, %rd3, %rd2418;
	st.local.u32 	[%rd2420+28], %r4975;
	cvt.u32.u16 	%r4976, %rs959;
	add.s64 	%rd2421, %rd4, %rd2418;
	st.local.u32 	[%rd2421+28], %r4976;
	cvt.rn.f64.u16 	%fd2523, %rs961;
	mul.f64 	%fd2524, %fd2523, 0d3FD322D0E5604189;
	cvt.rn.f64.u16 	%fd2525, %rs960;
	fma.rn.f64 	%fd2526, %fd2525, 0d3FE2C8B439581062, %fd2524;
	cvt.rn.f64.u16 	%fd2527, %rs959;
	fma.rn.f64 	%fd2528, %fd2527, 0d3FBD2F1A9FBE76C9, %fd2526;
	cvt.rzi.u32.f64 	%r4977, %fd2528;
	st.local.u8 	[%rd2412+7], %r4977;
	add.s32 	%r7450, %r7449, 8;
$L__BB1_333:
	ld.param.u8 	%rs1597, [_Z20render_hybrid_kernelPKhjjjiiiihhPhS1_S1_S1__param_8];
	setp.gt.u16 	%p542, %rs1597, 89;
	setp.lt.u16 	%p543, %rs1597, 50;
	selp.b32 	%r4978, 3, 2, %p543;
	selp.b32 	%r687, 1, %r4978, %p542;
	sub.s32 	%r4979, 5, %r687;
	setp.ge.u32 	%p544, %r4979, %r687;
	setp.gt.u32 	%p545, %r7450, 199;
	or.pred  	%p546, %p544, %p545;
	mov.u32 	%r7465, %r7450;
	@%p546 bra 	$L__BB1_343;
	ld.param.u32 	%r7342, [_Z20render_hybrid_kernelPKhjjjiiiihhPhS1_S1_S1__param_6];
	mov.u32 	%r4981, %ctaid.y;
	mov.u32 	%r4982, %ntid.y;
	mov.u32 	%r4983, %tid.y;
	mad.lo.s32 	%r4984, %r4981, %r4982, %r4983;
	sub.s32 	%r4985, %r4984, %r687;
	add.s32 	%r4987, %r4985, 4;
	setp.ge.s32 	%p547, %r4987, %r1730;
	add.s32 	%r4988, %r204, 6;
	setp.lt.s32 	%p548, %r4988, 0;
	setp.ge.s32 	%p549, %r4988, %r7342;
	or.pred  	%p550, %p549, %p547;
	or.pred  	%p551, %p550, %p548;
	mov.u32 	%r7465, %r7450;
	@%p551 bra 	$L__BB1_343;
	ld.param.u8 	%rs1598, [_Z20render_hybrid_kernelPKhjjjiiiihhPhS1_S1_S1__param_8];
	ld.param.u32 	%r7259, [_Z20render_hybrid_kernelPKhjjjiiiihhPhS1_S1_S1__param_5];
	ld.param.u32 	%r7116, [_Z20render_hybrid_kernelPKhjjjiiiihhPhS1_S1_S1__param_4];
	ld.param.u32 	%r6936, [_Z20render_hybrid_kernelPKhjjjiiiihhPhS1_S1_S1__param_3];
	ld.param.u32 	%r6659, [_Z20render_hybrid_kernelPKhjjjiiiihhPhS1_S1_S1__param_2];
	ld.param.u32 	%r6515, [_Z20render_hybrid_kernelPKhjjjiiiihhPhS1_S1_S1__param_1];
	ld.param.u64 	%rd3720, [_Z20render_hybrid_kernelPKhjjjiiiihhPhS1_S1_S1__param_0];
	sub.s32 	%r4991, 199, %r7450;
	min.u32 	%r4992, %r4991, 7;
	add.s32 	%r688, %r4992, 1;
	mul.lo.s32 	%r4993, %r4988, %r6515;
	shl.b32 	%r4994, %r4993, 1;
	div.u32 	%r4995, %r4994, %r7116;
	setp.gt.u16 	%p552, %rs1598, 89;
	setp.lt.u16 	%p553, %rs1598, 50;
	selp.b32 	%r4996, 3, 2, %p553;
	selp.b32 	%r4997, 1, %r4996, %p552;
	sub.s32 	%r5002, %r4984, %r4997;
	add.s32 	%r5003, %r5002, 4;
	mul.lo.s32 	%r5004, %r5003, %r6659;
	shl.b32 	%r689, %r5004, 2;
	div.u32 	%r5005, %r689, %r7259;
	max.s32 	%r5006, %r4995, 0;
	add.s32 	%r5007, %r6515, -1;
	min.s32 	%r690, %r5006, %r5007;
	max.s32 	%r5008, %r5005, 0;
	add.s32 	%r5009, %r6659, -1;
	min.s32 	%r691, %r5008, %r5009;
	mul.lo.s32 	%r5010, %r691, %r6936;
	cvt.u64.u32 	%rd2423, %r5010;
	shl.b32 	%r5011, %r690, 2;
	cvt.s64.s32 	%rd2424, %r5011;
	add.s64 	%rd2425, %rd2423, %rd2424;
	cvta.to.global.u64 	%rd61, %rd3720;
	add.s64 	%rd2426, %rd61, %rd2425;
	ld.global.u8 	%rs962, [%rd2426];
	ld.global.u8 	%rs963, [%rd2426+1];
	ld.global.u8 	%rs964, [%rd2426+2];
	cvt.u32.u16 	%r5012, %rs964;
	cvt.u64.u32 	%rd2427, %r7450;
	mul.wide.u32 	%rd2428, %r7450, 4;
	add.s64 	%rd2429, %rd2, %rd2428;
	st.local.u32 	[%rd2429], %r5012;
	cvt.u32.u16 	%r5013, %rs963;
	add.s64 	%rd2430, %rd3, %rd2428;
	st.local.u32 	[%rd2430], %r5013;
	cvt.u32.u16 	%r5014, %rs962;
	add.s64 	%rd2431, %rd4, %rd2428;
	st.local.u32 	[%rd2431], %r5014;
	cvt.rn.f64.u16 	%fd2529, %rs964;
	mul.f64 	%fd2530, %fd2529, 0d3FD322D0E5604189;
	cvt.rn.f64.u16 	%fd2531, %rs963;
	fma.rn.f64 	%fd2532, %fd2531, 0d3FE2C8B439581062, %fd2530;
	cvt.rn.f64.u16 	%fd2533, %rs962;
	fma.rn.f64 	%fd2534, %fd2533, 0d3FBD2F1A9FBE76C9, %fd2532;
	cvt.rzi.u32.f64 	%r5015, %fd2534;
	add.s64 	%rd2432, %rd5, %rd2427;
	st.local.u8 	[%rd2432], %r5015;
	setp.eq.s32 	%p554, %r7450, 199;
	mov.b32 	%r7465, 200;
	@%p554 bra 	$L__BB1_343;
	ld.param.u32 	%r7260, [_Z20render_hybrid_kernelPKhjjjiiiihhPhS1_S1_S1__param_5];
	ld.param.u32 	%r6937, [_Z20render_hybrid_kernelPKhjjjiiiihhPhS1_S1_S1__param_3];
	ld.param.u32 	%r6660, [_Z20render_hybrid_kernelPKhjjjiiiihhPhS1_S1_S1__param_2];
	add.s32 	%r692, %r689, %r6660;
	div.u32 	%r5016, %r692, %r7260;
	max.s32 	%r5017, %r5016, 0;
	add.s32 	%r5018, %r6660, -1;
	min.s32 	%r693, %r5017, %r5018;
	mul.lo.s32 	%r5019, %r693, %r6937;
	cvt.u64.u32 	%rd2433, %r5019;
	add.s64 	%rd2435, %rd2433, %rd2424;
	add.s64 	%rd2436, %rd61, %rd2435;
	ld.global.u8 	%rs965, [%rd2436];
	ld.global.u8 	%rs966, [%rd2436+1];
	ld.global.u8 	%rs967, [%rd2436+2];
	cvt.u32.u16 	%r5021, %rs967;
	st.local.u32 	[%rd2429+4], %r5021;
	cvt.u32.u16 	%r5022, %rs966;
	add.s64 	%rd2440, %rd3, %rd2428;
	st.local.u32 	[%rd2440+4], %r5022;
	cvt.u32.u16 	%r5023, %rs965;
	add.s64 	%rd2441, %rd4, %rd2428;
	st.local.u32 	[%rd2441+4], %r5023;
	cvt.rn.f64.u16 	%fd2535, %rs967;
	mul.f64 	%fd2536, %fd2535, 0d3FD322D0E5604189;
	cvt.rn.f64.u16 	%fd2537, %rs966;
	fma.rn.f64 	%fd2538, %fd2537, 0d3FE2C8B439581062, %fd2536;
	cvt.rn.f64.u16 	%fd2539, %rs965;
	fma.rn.f64 	%fd2540, %fd2539, 0d3FBD2F1A9FBE76C9, %fd2538;
	cvt.rzi.u32.f64 	%r5024, %fd2540;
	st.local.u8 	[%rd2432+1], %r5024;
	add.s32 	%r7465, %r7450, 2;
	setp.eq.s32 	%p555, %r688, 2;
	@%p555 bra 	$L__BB1_343;
	ld.param.u32 	%r7261, [_Z20render_hybrid_kernelPKhjjjiiiihhPhS1_S1_S1__param_5];
	ld.param.u32 	%r6938, [_Z20render_hybrid_kernelPKhjjjiiiihhPhS1_S1_S1__param_3];
	ld.param.u32 	%r6661, [_Z20render_hybrid_kernelPKhjjjiiiihhPhS1_S1_S1__param_2];
	ld.param.u64 	%rd3721, [_Z20render_hybrid_kernelPKhjjjiiiihhPhS1_S1_S1__param_0];
	add.s32 	%r695, %r692, %r6661;
	div.u32 	%r5025, %r695, %r7261;
	max.s32 	%r5026, %r5025, 0;
	add.s32 	%r696, %r6661, -1;
	min.s32 	%r697, %r5026, %r696;
	mul.lo.s32 	%r5027, %r697, %r6938;
	cvt.u64.u32 	%rd2443, %r5027;
	cvt.s64.s32 	%rd2444, %r5011;
	add.s64 	%rd2445, %rd2443, %rd2444;
	cvta.to.global.u64 	%rd62, %rd3721;
	add.s64 	%rd2446, %rd62, %rd2445;
	ld.global.u8 	%rs968, [%rd2446];
	ld.global.u8 	%rs969, [%rd2446+1];
	ld.global.u8 	%rs970, [%rd2446+2];
	cvt.u32.u16 	%r5029, %rs970;
	cvt.u64.u32 	%rd2447, %r7450;
	mul.wide.u32 	%rd2448, %r7450, 4;
	add.s64 	%rd2449, %rd2, %rd2448;
	st.local.u32 	[%rd2449+8], %r5029;
	cvt.u32.u16 	%r5030, %rs969;
	add.s64 	%rd2450, %rd3, %rd2448;
	st.local.u32 	[%rd2450+8], %r5030;
	cvt.u32.u16 	%r5031, %rs968;
	add.s64 	%rd2451, %rd4, %rd2448;
	st.local.u32 	[%rd2451+8], %r5031;
	cvt.rn.f64.u16 	%fd2541, %rs970;
	mul.f64 	%fd2542, %fd2541, 0d3FD322D0E5604189;
	cvt.rn.f64.u16 	%fd2543, %rs969;
	fma.rn.f64 	%fd2544, %fd2543, 0d3FE2C8B439581062, %fd2542;
	cvt.rn.f64.u16 	%fd2545, %rs968;
	fma.rn.f64 	%fd2546, %fd2545, 0d3FBD2F1A9FBE76C9, %fd2544;
	cvt.rzi.u32.f64 	%r5032, %fd2546;
	add.s64 	%rd2452, %rd5, %rd2447;
	st.local.u8 	[%rd2452+2], %r5032;
	add.s32 	%r7465, %r7450, 3;
	setp.eq.s32 	%p556, %r688, 3;
	@%p556 bra 	$L__BB1_343;
	ld.param.u32 	%r7117, [_Z20render_hybrid_kernelPKhjjjiiiihhPhS1_S1_S1__param_4];
	ld.param.u32 	%r6939, [_Z20render_hybrid_kernelPKhjjjiiiihhPhS1_S1_S1__param_3];
	ld.param.u32 	%r6516, [_Z20render_hybrid_kernelPKhjjjiiiihhPhS1_S1_S1__param_1];
	add.s32 	%r5033, %r204, 6;
	mul.lo.s32 	%r5034, %r5033, %r6516;
	shl.b32 	%r5035, %r5034, 1;
	add.s32 	%r5036, %r5035, %r6516;
	div.u32 	%r5037, %r5036, %r7117;
	max.s32 	%r5038, %r5037, 0;
	add.s32 	%r5039, %r6516, -1;
	min.s32 	%r699, %r5038, %r5039;
	shl.b32 	%r5040, %r699, 2;
	cvt.s64.s32 	%rd2453, %r5040;
	mul.lo.s32 	%r5041, %r691, %r6939;
	cvt.u64.u32 	%rd2454, %r5041;
	add.s64 	%rd2455, %rd2454, %rd2453;
	add.s64 	%rd2456, %rd62, %rd2455;
	ld.global.u8 	%rs971, [%rd2456];
	ld.global.u8 	%rs972, [%rd2456+1];
	ld.global.u8 	%rs973, [%rd2456+2];
	cvt.u32.u16 	%r5042, %rs973;
	mul.wide.u32 	%rd2458, %r7450, 4;
	add.s64 	%rd2459, %rd2, %rd2458;
	st.local.u32 	[%rd2459+12], %r5042;
	cvt.u32.u16 	%r5043, %rs972;
	add.s64 	%rd2460, %rd3, %rd2458;
	st.local.u32 	[%rd2460+12], %r5043;
	cvt.u32.u16 	%r5044, %rs971;
	add.s64 	%rd2461, %rd4, %rd2458;
	st.local.u32 	[%rd2461+12], %r5044;
	cvt.rn.f64.u16 	%fd2547, %rs973;
	mul.f64 	%fd2548, %fd2547, 0d3FD322D0E5604189;
	cvt.rn.f64.u16 	%fd2549, %rs972;
	fma.rn.f64 	%fd2550, %fd2549, 0d3FE2C8B439581062, %fd2548;
	cvt.rn.f64.u16 	%fd2551, %rs971;
	fma.rn.f64 	%fd2552, %fd2551, 0d3FBD2F1A9FBE76C9, %fd2550;
	cvt.rzi.u32.f64 	%r5045, %fd2552;
	st.local.u8 	[%rd2452+3], %r5045;
	add.s32 	%r7465, %r7450, 4;
	setp.eq.s32 	%p557, %r688, 4;
	@%p557 bra 	$L__BB1_343;
	ld.param.u32 	%r6940, [_Z20render_hybrid_kernelPKhjjjiiiihhPhS1_S1_S1__param_3];
	mul.lo.s32 	%r5047, %r693, %r6940;
	cvt.u64.u32 	%rd2464, %r5047;
	add.s64 	%rd2465, %rd2464, %rd2453;
	add.s64 	%rd2466, %rd62, %rd2465;
	ld.global.u8 	%rs974, [%rd2466];
	ld.global.u8 	%rs975, [%rd2466+1];
	ld.global.u8 	%rs976, [%rd2466+2];
	cvt.u32.u16 	%r5048, %rs976;
	cvt.u64.u32 	%rd2467, %r7450;
	add.s64 	%rd2469, %rd2, %rd2458;
	st.local.u32 	[%rd2469+16], %r5048;
	cvt.u32.u16 	%r5049, %rs975;
	add.s64 	%rd2470, %rd3, %rd2458;
	st.local.u32 	[%rd2470+16], %r5049;
	cvt.u32.u16 	%r5050, %rs974;
	add.s64 	%rd2471, %rd4, %rd2458;
	st.local.u32 	[%rd2471+16], %r5050;
	cvt.rn.f64.u16 	%fd2553, %rs976;
	mul.f64 	%fd2554, %fd2553, 0d3FD322D0E5604189;
	cvt.rn.f64.u16 	%fd2555, %rs975;
	fma.rn.f64 	%fd2556, %fd2555, 0d3FE2C8B439581062, %fd2554;
	cvt.rn.f64.u16 	%fd2557, %rs974;
	fma.rn.f64 	%fd2558, %fd2557, 0d3FBD2F1A9FBE76C9, %fd2556;
	cvt.rzi.u32.f64 	%r5051, %fd2558;
	add.s64 	%rd2472, %rd5, %rd2467;
	st.local.u8 	[%rd2472+4], %r5051;
	add.s32 	%r7465, %r7450, 5;
	setp.eq.s32 	%p558, %r688, 5;
	@%p558 bra 	$L__BB1_343;
	ld.param.u32 	%r6941, [_Z20render_hybrid_kernelPKhjjjiiiihhPhS1_S1_S1__param_3];
	mul.lo.s32 	%r5053, %r697, %r6941;
	cvt.u64.u32 	%rd2474, %r5053;
	add.s64 	%rd2475, %rd2474, %rd2453;
	add.s64 	%rd2476, %rd62, %rd2475;
	ld.global.u8 	%rs977, [%rd2476];
	ld.global.u8 	%rs978, [%rd2476+1];
	ld.global.u8 	%rs979, [%rd2476+2];
	cvt.u32.u16 	%r5054, %rs979;
	mul.wide.u32 	%rd2478, %r7450, 4;
	add.s64 	%rd2479, %rd2, %rd2478;
	st.local.u32 	[%rd2479+20], %r5054;
	cvt.u32.u16 	%r5055, %rs978;
	add.s64 	%rd2480, %rd3, %rd2478;
	st.local.u32 	[%rd2480+20], %r5055;
	cvt.u32.u16 	%r5056, %rs977;
	add.s64 	%rd2481, %rd4, %rd2478;
	st.local.u32 	[%rd2481+20], %r5056;
	cvt.rn.f64.u16 	%fd2559, %rs979;
	mul.f64 	%fd2560, %fd2559, 0d3FD322D0E5604189;
	cvt.rn.f64.u16 	%fd2561, %rs978;
	fma.rn.f64 	%fd2562, %fd2561, 0d3FE2C8B439581062, %fd2560;
	cvt.rn.f64.u16 	%fd2563, %rs977;
	fma.rn.f64 	%fd2564, %fd2563, 0d3FBD2F1A9FBE76C9, %fd2562;
	cvt.rzi.u32.f64 	%r5057, %fd2564;
	st.local.u8 	[%rd2472+5], %r5057;
	add.s32 	%r7465, %r7450, 6;
	setp.eq.s32 	%p559, %r688, 6;
	@%p559 bra 	$L__BB1_343;
	ld.param.u32 	%r7262, [_Z20render_hybrid_kernelPKhjjjiiiihhPhS1_S1_S1__param_5];
	ld.param.u32 	%r6942, [_Z20render_hybrid_kernelPKhjjjiiiihhPhS1_S1_S1__param_3];
	ld.param.u32 	%r6662, [_Z20render_hybrid_kernelPKhjjjiiiihhPhS1_S1_S1__param_2];
	add.s32 	%r5058, %r695, %r6662;
	div.u32 	%r5059, %r5058, %r7262;
	max.s32 	%r5060, %r5059, 0;
	min.s32 	%r703, %r5060, %r696;
	mul.lo.s32 	%r5061, %r703, %r6942;
	cvt.u64.u32 	%rd2483, %r5061;
	cvt.s64.s32 	%rd2484, %r5011;
	add.s64 	%rd2485, %rd2483, %rd2484;
	add.s64 	%rd2486, %rd62, %rd2485;
	ld.global.u8 	%rs980, [%rd2486];
	ld.global.u8 	%rs981, [%rd2486+1];
	ld.global.u8 	%rs982, [%rd2486+2];
	cvt.u32.u16 	%r5063, %rs982;
	cvt.u64.u32 	%rd2487, %r7450;
	st.local.u32 	[%rd2479+24], %r5063;
	cvt.u32.u16 	%r5064, %rs981;
	st.local.u32 	[%rd2480+24], %r5064;
	cvt.u32.u16 	%r5065, %rs980;
	add.s64 	%rd2491, %rd4, %rd2478;
	st.local.u32 	[%rd2491+24], %r5065;
	cvt.rn.f64.u16 	%fd2565, %rs982;
	mul.f64 	%fd2566, %fd2565, 0d3FD322D0E5604189;
	cvt.rn.f64.u16 	%fd2567, %rs981;
	fma.rn.f64 	%fd2568, %fd2567, 0d3FE2C8B439581062, %fd2566;
	cvt.rn.f64.u16 	%fd2569, %rs980;
	fma.rn.f64 	%fd2570, %fd2569, 0d3FBD2F1A9FBE76C9, %fd2568;
	cvt.rzi.u32.f64 	%r5066, %fd2570;
	add.s64 	%rd2492, %rd5, %rd2487;
	st.local.u8 	[%rd2492+6], %r5066;
	add.s32 	%r7465, %r7450, 7;
	setp.eq.s32 	%p560, %r688, 7;
	@%p560 bra 	$L__BB1_343;
	ld.param.u32 	%r6943, [_Z20render_hybrid_kernelPKhjjjiiiihhPhS1_S1_S1__param_3];
	cvt.s64.s32 	%rd2493, %r5040;
	mul.lo.s32 	%r5068, %r703, %r6943;
	cvt.u64.u32 	%rd2494, %r5068;
	add.s64 	%rd2495, %rd2494, %rd2493;
	add.s64 	%rd2496, %rd62, %rd2495;
	ld.global.u8 	%rs983, [%rd2496];
	ld.global.u8 	%rs984, [%rd2496+1];
	ld.global.u8 	%rs985, [%rd2496+2];
	cvt.u32.u16 	%r5069, %rs985;
	mul.wide.u32 	%rd2498, %r7450, 4;
	add.s64 	%rd2499, %rd2, %rd2498;
	st.local.u32 	[%rd2499+28], %r5069;
	cvt.u32.u16 	%r5070, %rs984;
	add.s64 	%rd2500, %rd3, %rd2498;
	st.local.u32 	[%rd2500+28], %r5070;
	cvt.u32.u16 	%r5071, %rs983;
	add.s64 	%rd2501, %rd4, %rd2498;
	st.local.u32 	[%rd2501+28], %r5071;
	cvt.rn.f64.u16 	%fd2571, %rs985;
	mul.f64 	%fd2572, %fd2571, 0d3FD322D0E5604189;
	cvt.rn.f64.u16 	%fd2573, %rs984;
	fma.rn.f64 	%fd2574, %fd2573, 0d3FE2C8B439581062, %fd2572;
	cvt.rn.f64.u16 	%fd2575, %rs983;
	fma.rn.f64 	%fd2576, %fd2575, 0d3FBD2F1A9FBE76C9, %fd2574;
	cvt.rzi.u32.f64 	%r5072, %fd2576;
	st.local.u8 	[%rd2492+7], %r5072;
	add.s32 	%r7465, %r7450, 8;
$L__BB1_343:
	ld.param.u8 	%rs1599, [_Z20render_hybrid_kernelPKhjjjiiiihhPhS1_S1_S1__param_8];
	setp.gt.u16 	%p561, %rs1599, 89;
	setp.lt.u16 	%p562, %rs1599, 50;
	selp.b32 	%r5073, 3, 2, %p562;
	selp.b32 	%r707, 1, %r5073, %p561;
	sub.s32 	%r5074, 4, %r707;
	setp.ge.u32 	%p563, %r5074, %r707;
	setp.gt.u32 	%p564, %r7465, 199;
	or.pred  	%p565, %p563, %p564;
	@%p565 bra 	$L__BB1_483;
	mov.u32 	%r5076, %ctaid.y;
	mov.u32 	%r5077, %ntid.y;
	mov.u32 	%r5078, %tid.y;
	mad.lo.s32 	%r5079, %r5076, %r5077, %r5078;
	sub.s32 	%r5080, %r5079, %r707;
	add.s32 	%r708, %r5080, 5;
	setp.ge.s32 	%p566, %r708, %r1730;
	or.pred  	%p567, %p2, %p566;
	mov.u32 	%r7452, %r7465;
	@%p567 bra 	$L__BB1_353;
	ld.param.u32 	%r7263, [_Z20render_hybrid_kernelPKhjjjiiiihhPhS1_S1_S1__param_5];
	ld.param.u32 	%r7118, [_Z20render_hybrid_kernelPKhjjjiiiihhPhS1_S1_S1__param_4];
	ld.param.u32 	%r6944, [_Z20render_hybrid_kernelPKhjjjiiiihhPhS1_S1_S1__param_3];
	ld.param.u32 	%r6663, [_Z20render_hybrid_kernelPKhjjjiiiihhPhS1_S1_S1__param_2];
	ld.param.u32 	%r6517, [_Z20render_hybrid_kernelPKhjjjiiiihhPhS1_S1_S1__param_1];
	ld.param.u64 	%rd3722, [_Z20render_hybrid_kernelPKhjjjiiiihhPhS1_S1_S1__param_0];
	sub.s32 	%r5083, 199, %r7465;
	min.u32 	%r5084, %r5083, 7;
	add.s32 	%r709, %r5084, 1;
	mul.lo.s32 	%r5085, %r204, %r6517;
	shl.b32 	%r5086, %r5085, 1;
	div.u32 	%r5087, %r5086, %r7118;
	mul.lo.s32 	%r5088, %r708, %r6663;
	shl.b32 	%r5089, %r5088, 2;
	div.u32 	%r5090, %r5089, %r7263;
	max.s32 	%r5091, %r5087, 0;
	add.s32 	%r5092, %r6517, -1;
	min.s32 	%r710, %r5091, %r5092;
	max.s32 	%r5093, %r5090, 0;
	add.s32 	%r5094, %r6663, -1;
	min.s32 	%r711, %r5093, %r5094;
	mul.lo.s32 	%r5095, %r711, %r6944;
	cvt.u64.u32 	%rd2503, %r5095;
	shl.b32 	%r5096, %r710, 2;
	cvt.s64.s32 	%rd2504, %r5096;
	add.s64 	%rd2505, %rd2503, %rd2504;
	cvta.to.global.u64 	%rd63, %rd3722;
	add.s64 	%rd2506, %rd63, %rd2505;
	ld.global.u8 	%rs986, [%rd2506];
	ld.global.u8 	%rs987, [%rd2506+1];
	ld.global.u8 	%rs988, [%rd2506+2];
	cvt.u32.u16 	%r5097, %rs988;
	cvt.u64.u32 	%rd2507, %r7465;
	mul.wide.u32 	%rd2508, %r7465, 4;
	add.s64 	%rd2509, %rd2, %rd2508;
	st.local.u32 	[%rd2509], %r5097;
	cvt.u32.u16 	%r5098, %rs987;
	add.s64 	%rd2510, %rd3, %rd2508;
	st.local.u32 	[%rd2510], %r5098;
	cvt.u32.u16 	%r5099, %rs986;
	add.s64 	%rd2511, %rd4, %rd2508;
	st.local.u32 	[%rd2511], %r5099;
	cvt.rn.f64.u16 	%fd2577, %rs988;
	mul.f64 	%fd2578, %fd2577, 0d3FD322D0E5604189;
	cvt.rn.f64.u16 	%fd2579, %rs987;
	fma.rn.f64 	%fd2580, %fd2579, 0d3FE2C8B439581062, %fd2578;
	cvt.rn.f64.u16 	%fd2581, %rs986;
	fma.rn.f64 	%fd2582, %fd2581, 0d3FBD2F1A9FBE76C9, %fd2580;
	cvt.rzi.u32.f64 	%r5100, %fd2582;
	add.s64 	%rd2512, %rd5, %rd2507;
	st.local.u8 	[%rd2512], %r5100;
	setp.eq.s32 	%p568, %r7465, 199;
	mov.b32 	%r7452, 200;
	@%p568 bra 	$L__BB1_353;
	ld.param.u32 	%r7264, [_Z20render_hybrid_kernelPKhjjjiiiihhPhS1_S1_S1__param_5];
	ld.param.u32 	%r6945, [_Z20render_hybrid_kernelPKhjjjiiiihhPhS1_S1_S1__param_3];
	ld.param.u32 	%r6664, [_Z20render_hybrid_kernelPKhjjjiiiihhPhS1_S1_S1__param_2];
	mul.lo.s32 	%r5101, %r708, %r6664;
	shl.b32 	%r5102, %r5101, 2;
	add.s32 	%r5103, %r5102, %r6664;
	div.u32 	%r5104, %r5103, %r7264;
	max.s32 	%r5105, %r5104, 0;
	add.s32 	%r5106, %r6664, -1;
	min.s32 	%r712, %r5105, %r5106;
	mul.lo.s32 	%r5107, %r712, %r6945;
	cvt.u64.u32 	%rd2513, %r5107;
	add.s64 	%rd2515, %rd2513, %rd2504;
	add.s64 	%rd2516, %rd63, %rd2515;
	ld.global.u8 	%rs989, [%rd2516];
	ld.global.u8 	%rs990, [%rd2516+1];
	ld.global.u8 	%rs991, [%rd2516+2];
	cvt.u32.u16 	%r5109, %rs991;
	st.local.u32 	[%rd2509+4], %r5109;
	cvt.u32.u16 	%r5110, %rs990;
	add.s64 	%rd2520, %rd3, %rd2508;
	st.local.u32 	[%rd2520+4], %r5110;
	cvt.u32.u16 	%r5111, %rs989;
	add.s64 	%rd2521, %rd4, %rd2508;
	st.local.u32 	[%rd2521+4], %r5111;
	cvt.rn.f64.u16 	%fd2583, %rs991;
	mul.f64 	%fd2584, %fd2583, 0d3FD322D0E5604189;
	cvt.rn.f64.u16 	%fd2585, %rs990;
	fma.rn.f64 	%fd2586, %fd2585, 0d3FE2C8B439581062, %fd2584;
	cvt.rn.f64.u16 	%fd2587, %rs989;
	fma.rn.f64 	%fd2588, %fd2587, 0d3FBD2F1A9FBE76C9, %fd2586;
	cvt.rzi.u32.f64 	%r5112, %fd2588;
	st.local.u8 	[%rd2512+1], %r5112;
	add.s32 	%r7452, %r7465, 2;
	setp.eq.s32 	%p569, %r709, 2;
	@%p569 bra 	$L__BB1_353;
	ld.param.u32 	%r7265, [_Z20render_hybrid_kernelPKhjjjiiiihhPhS1_S1_S1__param_5];
	ld.param.u32 	%r6946, [_Z20render_hybrid_kernelPKhjjjiiiihhPhS1_S1_S1__param_3];
	ld.param.u32 	%r6665, [_Z20render_hybrid_kernelPKhjjjiiiihhPhS1_S1_S1__param_2];
	ld.param.u64 	%rd3723, [_Z20render_hybrid_kernelPKhjjjiiiihhPhS1_S1_S1__param_0];
	mul.lo.s32 	%r5113, %r708, %r6665;
	shl.b32 	%r5114, %r5113, 2;
	add.s32 	%r5115, %r5114, %r6665;
	add.s32 	%r5116, %r5115, %r6665;
	div.u32 	%r5117, %r5116, %r7265;
	max.s32 	%r5118, %r5117, 0;
	add.s32 	%r714, %r6665, -1;
	min.s32 	%r715, %r5118, %r714;
	mul.lo.s32 	%r5119, %r715, %r6946;
	cvt.u64.u32 	%rd2523, %r5119;
	cvt.s64.s32 	%rd2524, %r5096;
	add.s64 	%rd2525, %rd2523, %rd2524;
	cvta.to.global.u64 	%rd64, %rd3723;
	add.s64 	%rd2526, %rd64, %rd2525;
	ld.global.u8 	%rs992, [%rd2526];
	ld.global.u8 	%rs993, [%rd2526+1];
	ld.global.u8 	%rs994, [%rd2526+2];
	cvt.u32.u16 	%r5121, %rs994;
	cvt.u64.u32 	%rd2527, %r7465;
	mul.wide.u32 	%rd2528, %r7465, 4;
	add.s64 	%rd2529, %rd2, %rd2528;
	st.local.u32 	[%rd2529+8], %r5121;
	cvt.u32.u16 	%r5122, %rs993;
	add.s64 	%rd2530, %rd3, %rd2528;
	st.local.u32 	[%rd2530+8], %r5122;
	cvt.u32.u16 	%r5123, %rs992;
	add.s64 	%rd2531, %rd4, %rd2528;
	st.local.u32 	[%rd2531+8], %r5123;
	cvt.rn.f64.u16 	%fd2589, %rs994;
	mul.f64 	%fd2590, %fd2589, 0d3FD322D0E5604189;
	cvt.rn.f64.u16 	%fd2591, %rs993;
	fma.rn.f64 	%fd2592, %fd2591, 0d3FE2C8B439581062, %fd2590;
	cvt.rn.f64.u16 	%fd2593, %rs992;
	fma.rn.f64 	%fd2594, %fd2593, 0d3FBD2F1A9FBE76C9, %fd2592;
	cvt.rzi.u32.f64 	%r5124, %fd2594;
	add.s64 	%rd2532, %rd5, %rd2527;
	st.local.u8 	[%rd2532+2], %r5124;
	add.s32 	%r7452, %r7465, 3;
	setp.eq.s32 	%p570, %r709, 3;
	@%p570 bra 	$L__BB1_353;
	ld.param.u32 	%r7119, [_Z20render_hybrid_kernelPKhjjjiiiihhPhS1_S1_S1__param_4];
	ld.param.u32 	%r6947, [_Z20render_hybrid_kernelPKhjjjiiiihhPhS1_S1_S1__param_3];
	ld.param.u32 	%r6518, [_Z20render_hybrid_kernelPKhjjjiiiihhPhS1_S1_S1__param_1];
	mul.lo.s32 	%r5125, %r204, %r6518;
	shl.b32 	%r5126, %r5125, 1;
	add.s32 	%r5127, %r5126, %r6518;
	div.u32 	%r5128, %r5127, %r7119;
	max.s32 	%r5129, %r5128, 0;
	add.s32 	%r5130, %r6518, -1;
	min.s32 	%r717, %r5129, %r5130;
	shl.b32 	%r5131, %r717, 2;
	cvt.s64.s32 	%rd2533, %r5131;
	mul.lo.s32 	%r5132, %r711, %r6947;
	cvt.u64.u32 	%rd2534, %r5132;
	add.s64 	%rd2535, %rd2534, %rd2533;
	add.s64 	%rd2536, %rd64, %rd2535;
	ld.global.u8 	%rs995, [%rd2536];
	ld.global.u8 	%rs996, [%rd2536+1];
	ld.global.u8 	%rs997, [%rd2536+2];
	cvt.u32.u16 	%r5133, %rs997;
	mul.wide.u32 	%rd2538, %r7465, 4;
	add.s64 	%rd2539, %rd2, %rd2538;
	st.local.u32 	[%rd2539+12], %r5133;
	cvt.u32.u16 	%r5134, %rs996;
	add.s64 	%rd2540, %rd3, %rd2538;
	st.local.u32 	[%rd2540+12], %r5134;
	cvt.u32.u16 	%r5135, %rs995;
	add.s64 	%rd2541, %rd4, %rd2538;
	st.local.u32 	[%rd2541+12], %r5135;
	cvt.rn.f64.u16 	%fd2595, %rs997;
	mul.f64 	%fd2596, %fd2595, 0d3FD322D0E5604189;
	cvt.rn.f64.u16 	%fd2597, %rs996;
	fma.rn.f64 	%fd2598, %fd2597, 0d3FE2C8B439581062, %fd2596;
	cvt.rn.f64.u16 	%fd2599, %rs995;
	fma.rn.f64 	%fd2600, %fd2599, 0d3FBD2F1A9FBE76C9, %fd2598;
	cvt.rzi.u32.f64 	%r5136, %fd2600;
	st.local.u8 	[%rd2532+3], %r5136;
	add.s32 	%r7452, %r7465, 4;
	setp.eq.s32 	%p571, %r709, 4;
	@%p571 bra 	$L__BB1_353;
	ld.param.u32 	%r6948, [_Z20render_hybrid_kernelPKhjjjiiiihhPhS1_S1_S1__param_3];
	mul.lo.s32 	%r5138, %r712, %r6948;
	cvt.u64.u32 	%rd2544, %r5138;
	add.s64 	%rd2545, %rd2544, %rd2533;
	add.s64 	%rd2546, %rd64, %rd2545;
	ld.global.u8 	%rs998, [%rd2546];
	ld.global.u8 	%rs999, [%rd2546+1];
	ld.global.u8 	%rs1000, [%rd2546+2];
	cvt.u32.u16 	%r5139, %rs1000;
	cvt.u64.u32 	%rd2547, %r7465;
	add.s64 	%rd2549, %rd2, %rd2538;
	st.local.u32 	[%rd2549+16], %r5139;
	cvt.u32.u16 	%r5140, %rs999;
	add.s64 	%rd2550, %rd3, %rd2538;
	st.local.u32 	[%rd2550+16], %r5140;
	cvt.u32.u16 	%r5141, %rs998;
	add.s64 	%rd2551, %rd4, %rd2538;
	st.local.u32 	[%rd2551+16], %r5141;
	cvt.rn.f64.u16 	%fd2601, %rs1000;
	mul.f64 	%fd2602, %fd2601, 0d3FD322D0E5604189;
	cvt.rn.f64.u16 	%fd2603, %rs999;
	fma.rn.f64 	%fd2604, %fd2603, 0d3FE2C8B439581062, %fd2602;
	cvt.rn.f64.u16 	%fd2605, %rs998;
	fma.rn.f64 	%fd2606, %fd2605, 0d3FBD2F1A9FBE76C9, %fd2604;
	cvt.rzi.u32.f64 	%r5142, %fd2606;
	add.s64 	%rd2552, %rd5, %rd2547;
	st.local.u8 	[%rd2552+4], %r5142;
	add.s32 	%r7452, %r7465, 5;
	setp.eq.s32 	%p572, %r709, 5;
	@%p572 bra 	$L__BB1_353;
	ld.param.u32 	%r6949, [_Z20render_hybrid_kernelPKhjjjiiiihhPhS1_S1_S1__param_3];
	mul.lo.s32 	%r5144, %r715, %r6949;
	cvt.u64.u32 	%rd2554, %r5144;
	add.s64 	%rd2555, %rd2554, %rd2533;
	add.s64 	%rd2556, %rd64, %rd2555;
	ld.global.u8 	%rs1001, [%rd2556];
	ld.global.u8 	%rs1002, [%rd2556+1];
	ld.global.u8 	%rs1003, [%rd2556+2];
	cvt.u32.u16 	%r5145, %rs1003;
	mul.wide.u32 	%rd2558, %r7465, 4;
	add.s64 	%rd2559, %rd2, %rd2558;
	st.local.u32 	[%rd2559+20], %r5145;
	cvt.u32.u16 	%r5146, %rs1002;
	add.s64 	%rd2560, %rd3, %rd2558;
	st.local.u32 	[%rd2560+20], %r5146;
	cvt.u32.u16 	%r5147, %rs1001;
	add.s64 	%rd2561, %rd4, %rd2558;
	st.local.u32 	[%rd2561+20], %r5147;
	cvt.rn.f64.u16 	%fd2607, %rs1003;
	mul.f64 	%fd2608, %fd2607, 0d3FD322D0E5604189;
	cvt.rn.f64.u16 	%fd2609, %rs1002;
	fma.rn.f64 	%fd2610, %fd2609, 0d3FE2C8B439581062, %fd2608;
	cvt.rn.f64.u16 	%fd2611, %rs1001;
	fma.rn.f64 	%fd2612, %fd2611, 0d3FBD2F1A9FBE76C9, %fd2610;
	cvt.rzi.u32.f64 	%r5148, %fd2612;
	st.local.u8 	[%rd2552+5], %r5148;
	add.s32 	%r7452, %r7465, 6;
	setp.eq.s32 	%p573, %r709, 6;
	@%p573 bra 	$L__BB1_353;
	ld.param.u32 	%r7266, [_Z20render_hybrid_kernelPKhjjjiiiihhPhS1_S1_S1__param_5];
	ld.param.u32 	%r6950, [_Z20render_hybrid_kernelPKhjjjiiiihhPhS1_S1_S1__param_3];
	ld.param.u32 	%r6666, [_Z20render_hybrid_kernelPKhjjjiiiihhPhS1_S1_S1__param_2];
	mul.lo.s32 	%r5149, %r708, %r6666;
	shl.b32 	%r5150, %r5149, 2;
	add.s32 	%r5151, %r5150, %r6666;
	add.s32 	%r5152, %r5151, %r6666;
	add.s32 	%r5153, %r5152, %r6666;
	div.u32 	%r5154, %r5153, %r7266;
	max.s32 	%r5155, %r5154, 0;
	min.s32 	%r721, %r5155, %r714;
	mul.lo.s32 	%r5156, %r721, %r6950;
	cvt.u64.u32 	%rd2563, %r5156;
	cvt.s64.s32 	%rd2564, %r5096;
	add.s64 	%rd2565, %rd2563, %rd2564;
	add.s64 	%rd2566, %rd64, %rd2565;
	ld.global.u8 	%rs1004, [%rd2566];
	ld.global.u8 	%rs1005, [%rd2566+1];
	ld.global.u8 	%rs1006, [%rd2566+2];
	cvt.u32.u16 	%r5158, %rs1006;
	cvt.u64.u32 	%rd2567, %r7465;
	st.local.u32 	[%rd2559+24], %r5158;
	cvt.u32.u16 	%r5159, %rs1005;
	st.local.u32 	[%rd2560+24], %r5159;
	cvt.u32.u16 	%r5160, %rs1004;
	add.s64 	%rd2571, %rd4, %rd2558;
	st.local.u32 	[%rd2571+24], %r5160;
	cvt.rn.f64.u16 	%fd2613, %rs1006;
	mul.f64 	%fd2614, %fd2613, 0d3FD322D0E5604189;
	cvt.rn.f64.u16 	%fd2615, %rs1005;
	fma.rn.f64 	%fd2616, %fd2615, 0d3FE2C8B439581062, %fd2614;
	cvt.rn.f64.u16 	%fd2617, %rs1004;
	fma.rn.f64 	%fd2618, %fd2617, 0d3FBD2F1A9FBE76C9, %fd2616;
	cvt.rzi.u32.f64 	%r5161, %fd2618;
	add.s64 	%rd2572, %rd5, %rd2567;
	st.local.u8 	[%rd2572+6], %r5161;
	add.s32 	%r7452, %r7465, 7;
	setp.eq.s32 	%p574, %r709, 7;
	@%p574 bra 	$L__BB1_353;
	ld.param.u32 	%r6951, [_Z20render_hybrid_kernelPKhjjjiiiihhPhS1_S1_S1__param_3];
	cvt.s64.s32 	%rd2573, %r5131;
	mul.lo.s32 	%r5163, %r721, %r6951;
	cvt.u64.u32 	%rd2574, %r5163;
	add.s64 	%rd2575, %rd2574, %rd2573;
	add.s64 	%rd2576, %rd64, %rd2575;
	ld.global.u8 	%rs1007, [%rd2576];
	ld.global.u8 	%rs1008, [%rd2576+1];
	ld.global.u8 	%rs1009, [%rd2576+2];
	cvt.u32.u16 	%r5164, %rs1009;
	mul.wide.u32 	%rd2578, %r7465, 4;
	add.s64 	%rd2579, %rd2, %rd2578;
	st.local.u32 	[%rd2579+28], %r5164;
	cvt.u32.u16 	%r5165, %rs1008;
	add.s64 	%rd2580, %rd3, %rd2578;
	st.local.u32 	[%rd2580+28], %r5165;
	cvt.u32.u16 	%r5166, %rs1007;
	add.s64 	%rd2581, %rd4, %rd2578;
	st.local.u32 	[%rd2581+28], %r5166;
	cvt.rn.f64.u16 	%fd2619, %rs1009;
	mul.f64 	%fd2620, %fd2619, 0d3FD322D0E5604189;
	cvt.rn.f64.u16 	%fd2621, %rs1008;
	fma.rn.f64 	%fd2622, %fd2621, 0d3FE2C8B439581062, %fd2620;
	cvt.rn.f64.u16 	%fd2623, %rs1007;
	fma.rn.f64 	%fd2624, %fd2623, 0d3FBD2F1A9FBE76C9, %fd2622;
	cvt.rzi.u32.f64 	%r5167, %fd2624;
	st.local.u8 	[%rd2572+7], %r5167;
	add.s32 	%r7452, %r7465, 8;
$L__BB1_353:
	setp.gt.u32 	%p575, %r7452, 199;
	mov.u32 	%r7465, %r7452;
	@%p575 bra 	$L__BB1_413;
	setp.ge.s32 	%p576, %r708, %r1730;
	or.pred  	%p577, %p3, %p576;
	mov.u32 	%r7465, %r7452;
	@%p577 bra 	$L__BB1_363;
	ld.param.u32 	%r7267, [_Z20render_hybrid_kernelPKhjjjiiiihhPhS1_S1_S1__param_5];
	ld.param.u32 	%r7120, [_Z20render_hybrid_kernelPKhjjjiiiihhPhS1_S1_S1__param_4];
	ld.param.u32 	%r6952, [_Z20render_hybrid_kernelPKhjjjiiiihhPhS1_S1_S1__param_3];
	ld.param.u32 	%r6667, [_Z20render_hybrid_kernelPKhjjjiiiihhPhS1_S1_S1__param_2];
	ld.param.u32 	%r6519, [_Z20render_hybrid_kernelPKhjjjiiiihhPhS1_S1_S1__param_1];
	ld.param.u64 	%rd3724, [_Z20render_hybrid_kernelPKhjjjiiiihhPhS1_S1_S1__param_0];
	sub.s32 	%r5169, 199, %r7452;
	min.u32 	%r5170, %r5169, 7;
	add.s32 	%r725, %r5170, 1;
	mul.lo.s32 	%r5171, %r206, %r6519;
	shl.b32 	%r5172, %r5171, 1;
	div.u32 	%r5173, %r5172, %r7120;
	mul.lo.s32 	%r5174, %r708, %r6667;
	shl.b32 	%r5175, %r5174, 2;
	div.u32 	%r5176, %r5175, %r7267;
	max.s32 	%r5177, %r5173, 0;
	add.s32 	%r5178, %r6519, -1;
	min.s32 	%r726, %r5177, %r5178;
	max.s32 	%r5179, %r5176, 0;
	add.s32 	%r5180, %r6667, -1;
	min.s32 	%r727, %r5179, %r5180;
	mul.lo.s32 	%r5181, %r727, %r6952;
	cvt.u64.u32 	%rd2583, %r5181;
	shl.b32 	%r5182, %r726, 2;
	cvt.s64.s32 	%rd2584, %r5182;
	add.s64 	%rd2585, %rd2583, %rd2584;
	cvta.to.global.u64 	%rd65, %rd3724;
	add.s64 	%rd2586, %rd65, %rd2585;
	ld.global.u8 	%rs1010, [%rd2586];
	ld.global.u8 	%rs1011, [%rd2586+1];
	ld.global.u8 	%rs1012, [%rd2586+2];
	cvt.u32.u16 	%r5183, %rs1012;
	cvt.u64.u32 	%rd2587, %r7452;
	mul.wide.u32 	%rd2588, %r7452, 4;
	add.s64 	%rd2589, %rd2, %rd2588;
	st.local.u32 	[%rd2589], %r5183;
	cvt.u32.u16 	%r5184, %rs1011;
	add.s64 	%rd2590, %rd3, %rd2588;
	st.local.u32 	[%rd2590], %r5184;
	cvt.u32.u16 	%r5185, %rs1010;
	add.s64 	%rd2591, %rd4, %rd2588;
	st.local.u32 	[%rd2591], %r5185;
	cvt.rn.f64.u16 	%fd2625, %rs1012;
	mul.f64 	%fd2626, %fd2625, 0d3FD322D0E5604189;
	cvt.rn.f64.u16 	%fd2627, %rs1011;
	fma.rn.f64 	%fd2628, %fd2627, 0d3FE2C8B439581062, %fd2626;
	cvt.rn.f64.u16 	%fd2629, %rs1010;
	fma.rn.f64 	%fd2630, %fd2629, 0d3FBD2F1A9FBE76C9, %fd2628;
	cvt.rzi.u32.f64 	%r5186, %fd2630;
	add.s64 	%rd2592, %rd5, %rd2587;
	st.local.u8 	[%rd2592], %r5186;
	setp.eq.s32 	%p578, %r7452, 199;
	mov.b32 	%r7465, 200;
	@%p578 bra 	$L__BB1_363;
	ld.param.u32 	%r7268, [_Z20render_hybrid_kernelPKhjjjiiiihhPhS1_S1_S1__param_5];
	ld.param.u32 	%r6953, [_Z20render_hybrid_kernelPKhjjjiiiihhPhS1_S1_S1__param_3];
	ld.param.u32 	%r6668, [_Z20render_hybrid_kernelPKhjjjiiiihhPhS1_S1_S1__param_2];
	mul.lo.s32 	%r5187, %r708, %r6668;
	shl.b32 	%r5188, %r5187, 2;
	add.s32 	%r5189, %r5188, %r6668;
	div.u32 	%r5190, %r5189, %r7268;
	max.s32 	%r5191, %r5190, 0;
	add.s32 	%r5192, %r6668, -1;
	min.s32 	%r728, %r5191, %r5192;
	mul.lo.s32 	%r5193, %r728, %r6953;
	cvt.u64.u32 	%rd2593, %r5193;
	add.s64 	%rd2595, %rd2593, %rd2584;
	add.s64 	%rd2596, %rd65, %rd2595;
	ld.global.u8 	%rs1013, [%rd2596];
	ld.global.u8 	%rs1014, [%rd2596+1];
	ld.global.u8 	%rs1015, [%rd2596+2];
	cvt.u32.u16 	%r5195, %rs1015;
	st.local.u32 	[%rd2589+4], %r5195;
	cvt.u32.u16 	%r5196, %rs1014;
	add.s64 	%rd2600, %rd3, %rd2588;
	st.local.u32 	[%rd2600+4], %r5196;
	cvt.u32.u16 	%r5197, %rs1013;
	add.s64 	%rd2601, %rd4, %rd2588;
	st.local.u32 	[%rd2601+4], %r5197;
	cvt.rn.f64.u16 	%fd2631, %rs1015;
	mul.f64 	%fd2632, %fd2631, 0d3FD322D0E5604189;
	cvt.rn.f64.u16 	%fd2633, %rs1014;
	fma.rn.f64 	%fd2634, %fd2633, 0d3FE2C8B439581062, %fd2632;
	cvt.rn.f64.u16 	%fd2635, %rs1013;
	fma.rn.f64 	%fd2636, %fd2635, 0d3FBD2F1A9FBE76C9, %fd2634;
	cvt.rzi.u32.f64 	%r5198, %fd2636;
	st.local.u8 	[%rd2592+1], %r5198;
	add.s32 	%r7465, %r7452, 2;
	setp.eq.s32 	%p579, %r725, 2;
	@%p579 bra 	$L__BB1_363;
	ld.param.u32 	%r7269, [_Z20render_hybrid_kernelPKhjjjiiiihhPhS1_S1_S1__param_5];
	ld.param.u32 	%r6954, [_Z20render_hybrid_kernelPKhjjjiiiihhPhS1_S1_S1__param_3];
	ld.param.u32 	%r6669, [_Z20render_hybrid_kernelPKhjjjiiiihhPhS1_S1_S1__param_2];
	ld.param.u64 	%rd3725, [_Z20render_hybrid_kernelPKhjjjiiiihhPhS1_S1_S1__param_0];
	mul.lo.s32 	%r5199, %r708, %r6669;
	shl.b32 	%r5200, %r5199, 2;
	add.s32 	%r5201, %r5200, %r6669;
	add.s32 	%r5202, %r5201, %r6669;
	div.u32 	%r5203, %r5202, %r7269;
	max.s32 	%r5204, %r5203, 0;
	add.s32 	%r730, %r6669, -1;
	min.s32 	%r731, %r5204, %r730;
	mul.lo.s32 	%r5205, %r731, %r6954;
	cvt.u64.u32 	%rd2603, %r5205;
	cvt.s64.s32 	%rd2604, %r5182;
	add.s64 	%rd2605, %rd2603, %rd2604;
	cvta.to.global.u64 	%rd66, %rd3725;
	add.s64 	%rd2606, %rd66, %rd2605;
	ld.global.u8 	%rs1016, [%rd2606];
	ld.global.u8 	%rs1017, [%rd2606+1];
	ld.global.u8 	%rs1018, [%rd2606+2];
	cvt.u32.u16 	%r5207, %rs1018;
	cvt.u64.u32 	%rd2607, %r7452;
	mul.wide.u32 	%rd2608, %r7452, 4;
	add.s64 	%rd2609, %rd2, %rd2608;
	st.local.u32 	[%rd2609+8], %r5207;
	cvt.u32.u16 	%r5208, %rs1017;
	add.s64 	%rd2610, %rd3, %rd2608;
	st.local.u32 	[%rd2610+8], %r5208;
	cvt.u32.u16 	%r5209, %rs1016;
	add.s64 	%rd2611, %rd4, %rd2608;
	st.local.u32 	[%rd2611+8], %r5209;
	cvt.rn.f64.u16 	%fd2637, %rs1018;
	mul.f64 	%fd2638, %fd2637, 0d3FD322D0E5604189;
	cvt.rn.f64.u16 	%fd2639, %rs1017;
	fma.rn.f64 	%fd2640, %fd2639, 0d3FE2C8B439581062, %fd2638;
	cvt.rn.f64.u16 	%fd2641, %rs1016;
	fma.rn.f64 	%fd2642, %fd2641, 0d3FBD2F1A9FBE76C9, %fd2640;
	cvt.rzi.u32.f64 	%r5210, %fd2642;
	add.s64 	%rd2612, %rd5, %rd2607;
	st.local.u8 	[%rd2612+2], %r5210;
	add.s32 	%r7465, %r7452, 3;
	setp.eq.s32 	%p580, %r725, 3;
	@%p580 bra 	$L__BB1_363;
	ld.param.u32 	%r7121, [_Z20render_hybrid_kernelPKhjjjiiiihhPhS1_S1_S1__param_4];
	ld.param.u32 	%r6955, [_Z20render_hybrid_kernelPKhjjjiiiihhPhS1_S1_S1__param_3];
	ld.param.u32 	%r6520, [_Z20render_hybrid_kernelPKhjjjiiiihhPhS1_S1_S1__param_1];
	mul.lo.s32 	%r5211, %r206, %r6520;
	shl.b32 	%r5212, %r5211, 1;
	add.s32 	%r5213, %r5212, %r6520;
	div.u32 	%r5214, %r5213, %r7121;
	max.s32 	%r5215, %r5214, 0;
	add.s32 	%r5216, %r6520, -1;
	min.s32 	%r733, %r5215, %r5216;
	shl.b32 	%r5217, %r733, 2;
	cvt.s64.s32 	%rd2613, %r5217;
	mul.lo.s32 	%r5218, %r727, %r6955;
	cvt.u64.u32 	%rd2614, %r5218;
	add.s64 	%rd2615, %rd2614, %rd2613;
	add.s64 	%rd2616, %rd66, %rd2615;
	ld.global.u8 	%rs1019, [%rd2616];
	ld.global.u8 	%rs1020, [%rd2616+1];
	ld.global.u8 	%rs1021, [%rd2616+2];
	cvt.u32.u16 	%r5219, %rs1021;
	mul.wide.u32 	%rd2618, %r7452, 4;
	add.s64 	%rd2619, %rd2, %rd2618;
	st.local.u32 	[%rd2619+12], %r5219;
	cvt.u32.u16 	%r5220, %rs1020;
	add.s64 	%rd2620, %rd3, %rd2618;
	st.local.u32 	[%rd2620+12], %r5220;
	cvt.u32.u16 	%r5221, %rs1019;
	add.s64 	%rd2621, %rd4, %rd2618;
	st.local.u32 	[%rd2621+12], %r5221;
	cvt.rn.f64.u16 	%fd2643, %rs1021;
	mul.f64 	%fd2644, %fd2643, 0d3FD322D0E5604189;
	cvt.rn.f64.u16 	%fd2645, %rs1020;
	fma.rn.f64 	%fd2646, %fd2645, 0d3FE2C8B439581062, %fd2644;
	cvt.rn.f64.u16 	%fd2647, %rs1019;
	fma.rn.f64 	%fd2648, %fd2647, 0d3FBD2F1A9FBE76C9, %fd2646;
	cvt.rzi.u32.f64 	%r5222, %fd2648;
	st.local.u8 	[%rd2612+3], %r5222;
	add.s32 	%r7465, %r7452, 4;
	setp.eq.s32 	%p581, %r725, 4;
	@%p581 bra 	$L__BB1_363;
	ld.param.u32 	%r6956, [_Z20render_hybrid_kernelPKhjjjiiiihhPhS1_S1_S1__param_3];
	mul.lo.s32 	%r5224, %r728, %r6956;
	cvt.u64.u32 	%rd2624, %r5224;
	add.s64 	%rd2625, %rd2624, %rd2613;
	add.s64 	%rd2626, %rd66, %rd2625;
	ld.global.u8 	%rs1022, [%rd2626];
	ld.global.u8 	%rs1023, [%rd2626+1];
	ld.global.u8 	%rs1024, [%rd2626+2];
	cvt.u32.u16 	%r5225, %rs1024;
	cvt.u64.u32 	%rd2627, %r7452;
	add.s64 	%rd2629, %rd2, %rd2618;
	st.local.u32 	[%rd2629+16], %r5225;
	cvt.u32.u16 	%r5226, %rs1023;
	add.s64 	%rd2630, %rd3, %rd2618;
	st.local.u32 	[%rd2630+16], %r5226;
	cvt.u32.u16 	%r5227, %rs1022;
	add.s64 	%rd2631, %rd4, %rd2618;
	st.local.u32 	[%rd2631+16], %r5227;
	cvt.rn.f64.u16 	%fd2649, %rs1024;
	mul.f64 	%fd2650, %fd2649, 0d3FD322D0E5604189;
	cvt.rn.f64.u16 	%fd2651, %rs1023;
	fma.rn.f64 	%fd2652, %fd2651, 0d3FE2C8B439581062, %fd2650;
	cvt.rn.f64.u16 	%fd2653, %rs1022;
	fma.rn.f64 	%fd2654, %fd2653, 0d3FBD2F1A9FBE76C9, %fd2652;
	cvt.rzi.u32.f64 	%r5228, %fd2654;
	add.s64 	%rd2632, %rd5, %rd2627;
	st.local.u8 	[%rd2632+4], %r5228;
	add.s32 	%r7465, %r7452, 5;
	setp.eq.s32 	%p582, %r725, 5;
	@%p582 bra 	$L__BB1_363;
	ld.param.u32 	%r6957, [_Z20render_hybrid_kernelPKhjjjiiiihhPhS1_S1_S1__param_3];
	mul.lo.s32 	%r5230, %r731, %r6957;
	cvt.u64.u32 	%rd2634, %r5230;
	add.s64 	%rd2635, %rd2634, %rd2613;
	add.s64 	%rd2636, %rd66, %rd2635;
	ld.global.u8 	%rs1025, [%rd2636];
	ld.global.u8 	%rs1026, [%rd2636+1];
	ld.global.u8 	%rs1027, [%rd2636+2];
	cvt.u32.u16 	%r5231, %rs1027;
	mul.wide.u32 	%rd2638, %r7452, 4;
	add.s64 	%rd2639, %rd2, %rd2638;
	st.local.u32 	[%rd2639+20], %r5231;
	cvt.u32.u16 	%r5232, %rs1026;
	add.s64 	%rd2640, %rd3, %rd2638;
	st.local.u32 	[%rd2640+20], %r5232;
	cvt.u32.u16 	%r5233, %rs1025;
	add.s64 	%rd2641, %rd4, %rd2638;
	st.local.u32 	[%rd2641+20], %r5233;
	cvt.rn.f64.u16 	%fd2655, %rs1027;
	mul.f64 	%fd2656, %fd2655, 0d3FD322D0E5604189;
	cvt.rn.f64.u16 	%fd2657, %rs1026;
	fma.rn.f64 	%fd2658, %fd2657, 0d3FE2C8B439581062, %fd2656;
	cvt.rn.f64.u16 	%fd2659, %rs1025;
	fma.rn.f64 	%fd2660, %fd2659, 0d3FBD2F1A9FBE76C9, %fd2658;
	cvt.rzi.u32.f64 	%r5234, %fd2660;
	st.local.u8 	[%rd2632+5], %r5234;
	add.s32 	%r7465, %r7452, 6;
	setp.eq.s32 	%p583, %r725, 6;
	@%p583 bra 	$L__BB1_363;
	ld.param.u32 	%r7270, [_Z20render_hybrid_kernelPKhjjjiiiihhPhS1_S1_S1__param_5];
	ld.param.u32 	%r6958, [_Z20render_hybrid_kernelPKhjjjiiiihhPhS1_S1_S1__param_3];
	ld.param.u32 	%r6670, [_Z20render_hybrid_kernelPKhjjjiiiihhPhS1_S1_S1__param_2];
	mul.lo.s32 	%r5235, %r708, %r6670;
	shl.b32 	%r5236, %r5235, 2;
	add.s32 	%r5237, %r5236, %r6670;
	add.s32 	%r5238, %r5237, %r6670;
	add.s32 	%r5239, %r5238, %r6670;
	div.u32 	%r5240, %r5239, %r7270;
	max.s32 	%r5241, %r5240, 0;
	min.s32 	%r737, %r5241, %r730;
	mul.lo.s32 	%r5242, %r737, %r6958;
	cvt.u64.u32 	%rd2643, %r5242;
	cvt.s64.s32 	%rd2644, %r5182;
	add.s64 	%rd2645, %rd2643, %rd2644;
	add.s64 	%rd2646, %rd66, %rd2645;
	ld.global.u8 	%rs1028, [%rd2646];
	ld.global.u8 	%rs1029, [%rd2646+1];
	ld.global.u8 	%rs1030, [%rd2646+2];
	cvt.u32.u16 	%r5244, %rs1030;
	cvt.u64.u32 	%rd2647, %r7452;
	st.local.u32 	[%rd2639+24], %r5244;
	cvt.u32.u16 	%r5245, %rs1029;
	st.local.u32 	[%rd2640+24], %r5245;
	cvt.u32.u16 	%r5246, %rs1028;
	add.s64 	%rd2651, %rd4, %rd2638;
	st.local.u32 	[%rd2651+24], %r5246;
	cvt.rn.f64.u16 	%fd2661, %rs1030;
	mul.f64 	%fd2662, %fd2661, 0d3FD322D0E5604189;
	cvt.rn.f64.u16 	%fd2663, %rs1029;
	fma.rn.f64 	%fd2664, %fd2663, 0d3FE2C8B439581062, %fd2662;
	cvt.rn.f64.u16 	%fd2665, %rs1028;
	fma.rn.f64 	%fd2666, %fd2665, 0d3FBD2F1A9FBE76C9, %fd2664;
	cvt.rzi.u32.f64 	%r5247, %fd2666;
	add.s64 	%rd2652, %rd5, %rd2647;
	st.local.u8 	[%rd2652+6], %r5247;
	add.s32 	%r7465, %r7452, 7;
	setp.eq.s32 	%p584, %r725, 7;
	@%p584 bra 	$L__BB1_363;
	ld.param.u32 	%r6959, [_Z20render_hybrid_kernelPKhjjjiiiihhPhS1_S1_S1__param_3];
	cvt.s64.s32 	%rd2653, %r5217;
	mul.lo.s32 	%r5249, %r737, %r6959;
	cvt.u64.u32 	%rd2654, %r5249;
	add.s64 	%rd2655, %rd2654, %rd2653;
	add.s64 	%rd2656, %rd66, %rd2655;
	ld.global.u8 	%rs1031, [%rd2656];
	ld.global.u8 	%rs1032, [%rd2656+1];
	ld.global.u8 	%rs1033, [%rd2656+2];
	cvt.u32.u16 	%r5250, %rs1033;
	mul.wide.u32 	%rd2658, %r7452, 4;
	add.s64 	%rd2659, %rd2, %rd2658;
	st.local.u32 	[%rd2659+28], %r5250;
	cvt.u32.u16 	%r5251, %rs1032;
	add.s64 	%rd2660, %rd3, %rd2658;
	st.local.u32 	[%rd2660+28], %r5251;
	cvt.u32.u16 	%r5252, %rs1031;
	add.s64 	%rd2661, %rd4, %rd2658;
	st.local.u32 	[%rd2661+28], %r5252;
	cvt.rn.f64.u16 	%fd2667, %rs1033;
	mul.f64 	%fd2668, %fd2667, 0d3FD322D0E5604189;
	cvt.rn.f64.u16 	%fd2669, %rs1032;
	fma.rn.f64 	%fd2670, %fd2669, 0d3FE2C8B439581062, %fd2668;
	cvt.rn.f64.u16 	%fd2671, %rs1031;
	fma.rn.f64 	%fd2672, %fd2671, 0d3FBD2F1A9FBE76C9, %fd2670;
	cvt.rzi.u32.f64 	%r5253, %fd2672;
	st.local.u8 	[%rd2652+7], %r5253;
	add.s32 	%r7465, %r7452, 8;
$L__BB1_363:
	setp.gt.u32 	%p585, %r7465, 199;
	@%p585 bra 	$L__BB1_413;
	setp.ge.s32 	%p586, %r708, %r1730;
	or.pred  	%p587, %p4, %p586;
	mov.u32 	%r7454, %r7465;
	@%p587 bra 	$L__BB1_373;
	ld.param.u32 	%r7271, [_Z20render_hybrid_kernelPKhjjjiiiihhPhS1_S1_S1__param_5];
	ld.param.u32 	%r7122, [_Z20render_hybrid_kernelPKhjjjiiiihhPhS1_S1_S1__param_4];
	ld.param.u32 	%r6960, [_Z20render_hybrid_kernelPKhjjjiiiihhPhS1_S1_S1__param_3];
	ld.param.u32 	%r6671, [_Z20render_hybrid_kernelPKhjjjiiiihhPhS1_S1_S1__param_2];
	ld.param.u32 	%r6521, [_Z20render_hybrid_kernelPKhjjjiiiihhPhS1_S1_S1__param_1];
	ld.param.u64 	%rd3726, [_Z20render_hybrid_kernelPKhjjjiiiihhPhS1_S1_S1__param_0];
	sub.s32 	%r5255, 199, %r7465;
	min.u32 	%r5256, %r5255, 7;
	add.s32 	%r741, %r5256, 1;
	mad.lo.s32 	%r5257, %r6521, %r206, %r6521;
	shl.b32 	%r5258, %r5257, 1;
	div.u32 	%r5259, %r5258, %r7122;
	mul.lo.s32 	%r5260, %r708, %r6671;
	shl.b32 	%r5261, %r5260, 2;
	div.u32 	%r5262, %r5261, %r7271;
	max.s32 	%r5263, %r5259, 0;
	add.s32 	%r5264, %r6521, -1;
	min.s32 	%r742, %r5263, %r5264;
	max.s32 	%r5265, %r5262, 0;
	add.s32 	%r5266, %r6671, -1;
	min.s32 	%r743, %r5265, %r5266;
	mul.lo.s32 	%r5267, %r743, %r6960;
	cvt.u64.u32 	%rd2663, %r5267;
	shl.b32 	%r5268, %r742, 2;
	cvt.s64.s32 	%rd2664, %r5268;
	add.s64 	%rd2665, %rd2663, %rd2664;
	cvta.to.global.u64 	%rd67, %rd3726;
	add.s64 	%rd2666, %rd67, %rd2665;
	ld.global.u8 	%rs1034, [%rd2666];
	ld.global.u8 	%rs1035, [%rd2666+1];
	ld.global.u8 	%rs1036, [%rd2666+2];
	cvt.u32.u16 	%r5269, %rs1036;
	cvt.u64.u32 	%rd2667, %r7465;
	mul.wide.u32 	%rd2668, %r7465, 4;
	add.s64 	%rd2669, %rd2, %rd2668;
	st.local.u32 	[%rd2669], %r5269;
	cvt.u32.u16 	%r5270, %rs1035;
	add.s64 	%rd2670, %rd3, %rd2668;
	st.local.u32 	[%rd2670], %r5270;
	cvt.u32.u16 	%r5271, %rs1034;
	add.s64 	%rd2671, %rd4, %rd2668;
	st.local.u32 	[%rd2671], %r5271;
	cvt.rn.f64.u16 	%fd2673, %rs1036;
	mul.f64 	%fd2674, %fd2673, 0d3FD322D0E5604189;
	cvt.rn.f64.u16 	%fd2675, %rs1035;
	fma.rn.f64 	%fd2676, %fd2675, 0d3FE2C8B439581062, %fd2674;
	cvt.rn.f64.u16 	%fd2677, %rs1034;
	fma.rn.f64 	%fd2678, %fd2677, 0d3FBD2F1A9FBE76C9, %fd2676;
	cvt.rzi.u32.f64 	%r5272, %fd2678;
	add.s64 	%rd2672, %rd5, %rd2667;
	st.local.u8 	[%rd2672], %r5272;
	setp.eq.s32 	%p588, %r7465, 199;
	mov.b32 	%r7454, 200;
	@%p588 bra 	$L__BB1_373;
	ld.param.u32 	%r7272, [_Z20render_hybrid_kernelPKhjjjiiiihhPhS1_S1_S1__param_5];
	ld.param.u32 	%r6961, [_Z20render_hybrid_kernelPKhjjjiiiihhPhS1_S1_S1__param_3];
	ld.param.u32 	%r6672, [_Z20render_hybrid_kernelPKhjjjiiiihhPhS1_S1_S1__param_2];
	mul.lo.s32 	%r5273, %r708, %r6672;
	shl.b32 	%r5274, %r5273, 2;
	add.s32 	%r5275, %r5274, %r6672;
	div.u32 	%r5276, %r5275, %r7272;
	max.s32 	%r5277, %r5276, 0;
	add.s32 	%r5278, %r6672, -1;
	min.s32 	%r744, %r5277, %r5278;
	mul.lo.s32 	%r5279, %r744, %r6961;
	cvt.u64.u32 	%rd2673, %r5279;
	add.s64 	%rd2675, %rd2673, %rd2664;
	add.s64 	%rd2676, %rd67, %rd2675;
	ld.global.u8 	%rs1037, [%rd2676];
	ld.global.u8 	%rs1038, [%rd2676+1];
	ld.global.u8 	%rs1039, [%rd2676+2];
	cvt.u32.u16 	%r5281, %rs1039;
	st.local.u32 	[%rd2669+4], %r5281;
	cvt.u32.u16 	%r5282, %rs1038;
	add.s64 	%rd2680, %rd3, %rd2668;
	st.local.u32 	[%rd2680+4], %r5282;
	cvt.u32.u16 	%r5283, %rs1037;
	add.s64 	%rd2681, %rd4, %rd2668;
	st.local.u32 	[%rd2681+4], %r5283;
	cvt.rn.f64.u16 	%fd2679, %rs1039;
	mul.f64 	%fd2680, %fd2679, 0d3FD322D0E5604189;
	cvt.rn.f64.u16 	%fd2681, %rs1038;
	fma.rn.f64 	%fd2682, %fd2681, 0d3FE2C8B439581062, %fd2680;
	cvt.rn.f64.u16 	%fd2683, %rs1037;
	fma.rn.f64 	%fd2684, %fd2683, 0d3FBD2F1A9FBE76C9, %fd2682;
	cvt.rzi.u32.f64 	%r5284, %fd2684;
	st.local.u8 	[%rd2672+1], %r5284;
	add.s32 	%r7454, %r7465, 2;
	setp.eq.s32 	%p589, %r741, 2;
	@%p589 bra 	$L__BB1_373;
	ld.param.u32 	%r7273, [_Z20render_hybrid_kernelPKhjjjiiiihhPhS1_S1_S1__param_5];
	ld.param.u32 	%r6962, [_Z20render_hybrid_kernelPKhjjjiiiihhPhS1_S1_S1__param_3];
	ld.param.u32 	%r6673, [_Z20render_hybrid_kernelPKhjjjiiiihhPhS1_S1_S1__param_2];
	ld.param.u64 	%rd3727, [_Z20render_hybrid_kernelPKhjjjiiiihhPhS1_S1_S1__param_0];
	mul.lo.s32 	%r5285, %r708, %r6673;
	shl.b32 	%r5286, %r5285, 2;
	add.s32 	%r5287, %r5286, %r6673;
	add.s32 	%r5288, %r5287, %r6673;
	div.u32 	%r5289, %r5288, %r7273;
	max.s32 	%r5290, %r5289, 0;
	add.s32 	%r746, %r6673, -1;
	min.s32 	%r747, %r5290, %r746;
	mul.lo.s32 	%r5291, %r747, %r6962;
	cvt.u64.u32 	%rd2683, %r5291;
	cvt.s64.s32 	%rd2684, %r5268;
	add.s64 	%rd2685, %rd2683, %rd2684;
	cvta.to.global.u64 	%rd68, %rd3727;
	add.s64 	%rd2686, %rd68, %rd2685;
	ld.global.u8 	%rs1040, [%rd2686];
	ld.global.u8 	%rs1041, [%rd2686+1];
	ld.global.u8 	%rs1042, [%rd2686+2];
	cvt.u32.u16 	%r5293, %rs1042;
	cvt.u64.u32 	%rd2687, %r7465;
	mul.wide.u32 	%rd2688, %r7465, 4;
	add.s64 	%rd2689, %rd2, %rd2688;
	st.local.u32 	[%rd2689+8], %r5293;
	cvt.u32.u16 	%r5294, %rs1041;
	add.s64 	%rd2690, %rd3, %rd2688;
	st.local.u32 	[%rd2690+8], %r5294;
	cvt.u32.u16 	%r5295, %rs1040;
	add.s64 	%rd2691, %rd4, %rd2688;
	st.local.u32 	[%rd2691+8], %r5295;
	cvt.rn.f64.u16 	%fd2685, %rs1042;
	mul.f64 	%fd2686, %fd2685, 0d3FD322D0E5604189;
	cvt.rn.f64.u16 	%fd2687, %rs1041;
	fma.rn.f64 	%fd2688, %fd2687, 0d3FE2C8B439581062, %fd2686;
	cvt.rn.f64.u16 	%fd2689, %rs1040;
	fma.rn.f64 	%fd2690, %fd2689, 0d3FBD2F1A9FBE76C9, %fd2688;
	cvt.rzi.u32.f64 	%r5296, %fd2690;
	add.s64 	%rd2692, %rd5, %rd2687;
	st.local.u8 	[%rd2692+2], %r5296;
	add.s32 	%r7454, %r7465, 3;
	setp.eq.s32 	%p590, %r741, 3;
	@%p590 bra 	$L__BB1_373;
	ld.param.u32 	%r7123, [_Z20render_hybrid_kernelPKhjjjiiiihhPhS1_S1_S1__param_4];
	ld.param.u32 	%r6963, [_Z20render_hybrid_kernelPKhjjjiiiihhPhS1_S1_S1__param_3];
	ld.param.u32 	%r6522, [_Z20render_hybrid_kernelPKhjjjiiiihhPhS1_S1_S1__param_1];
	mad.lo.s32 	%r5297, %r6522, %r206, %r6522;
	shl.b32 	%r5298, %r5297, 1;
	add.s32 	%r5299, %r5298, %r6522;
	div.u32 	%r5300, %r5299, %r7123;
	max.s32 	%r5301, %r5300, 0;
	add.s32 	%r5302, %r6522, -1;
	min.s32 	%r749, %r5301, %r5302;
	shl.b32 	%r5303, %r749, 2;
	cvt.s64.s32 	%rd2693, %r5303;
	mul.lo.s32 	%r5304, %r743, %r6963;
	cvt.u64.u32 	%rd2694, %r5304;
	add.s64 	%rd2695, %rd2694, %rd2693;
	add.s64 	%rd2696, %rd68, %rd2695;
	ld.global.u8 	%rs1043, [%rd2696];
	ld.global.u8 	%rs1044, [%rd2696+1];
	ld.global.u8 	%rs1045, [%rd2696+2];
	cvt.u32.u16 	%r5305, %rs1045;
	mul.wide.u32 	%rd2698, %r7465, 4;
	add.s64 	%rd2699, %rd2, %rd2698;
	st.local.u32 	[%rd2699+12], %r5305;
	cvt.u32.u16 	%r5306, %rs1044;
	add.s64 	%rd2700, %rd3, %rd2698;
	st.local.u32 	[%rd2700+12], %r5306;
	cvt.u32.u16 	%r5307, %rs1043;
	add.s64 	%rd2701, %rd4, %rd2698;
	st.local.u32 	[%rd2701+12], %r5307;
	cvt.rn.f64.u16 	%fd2691, %rs1045;
	mul.f64 	%fd2692, %fd2691, 0d3FD322D0E5604189;
	cvt.rn.f64.u16 	%fd2693, %rs1044;
	fma.rn.f64 	%fd2694, %fd2693, 0d3FE2C8B439581062, %fd2692;
	cvt.rn.f64.u16 	%fd2695, %rs1043;
	fma.rn.f64 	%fd2696, %fd2695, 0d3FBD2F1A9FBE76C9, %fd2694;
	cvt.rzi.u32.f64 	%r5308, %fd2696;
	st.local.u8 	[%rd2692+3], %r5308;
	add.s32 	%r7454, %r7465, 4;
	setp.eq.s32 	%p591, %r741, 4;
	@%p591 bra 	$L__BB1_373;
	ld.param.u32 	%r6964, [_Z20render_hybrid_kernelPKhjjjiiiihhPhS1_S1_S1__param_3];
	mul.lo.s32 	%r5310, %r744, %r6964;
	cvt.u64.u32 	%rd2704, %r5310;
	add.s64 	%rd2705, %rd2704, %rd2693;
	add.s64 	%rd2706, %rd68, %rd2705;
	ld.global.u8 	%rs1046, [%rd2706];
	ld.global.u8 	%rs1047, [%rd2706+1];
	ld.global.u8 	%rs1048, [%rd2706+2];
	cvt.u32.u16 	%r5311, %rs1048;
	cvt.u64.u32 	%rd2707, %r7465;
	add.s64 	%rd2709, %rd2, %rd2698;
	st.local.u32 	[%rd2709+16], %r5311;
	cvt.u32.u16 	%r5312, %rs1047;
	add.s64 	%rd2710, %rd3, %rd2698;
	st.local.u32 	[%rd2710+16], %r5312;
	cvt.u32.u16 	%r5313, %rs1046;
	add.s64 	%rd2711, %rd4, %rd2698;
	st.local.u32 	[%rd2711+16], %r5313;
	cvt.rn.f64.u16 	%fd2697, %rs1048;
	mul.f64 	%fd2698, %fd2697, 0d3FD322D0E5604189;
	cvt.rn.f64.u16 	%fd2699, %rs1047;
	fma.rn.f64 	%fd2700, %fd2699, 0d3FE2C8B439581062, %fd2698;
	cvt.rn.f64.u16 	%fd2701, %rs1046;
	fma.rn.f64 	%fd2702, %fd2701, 0d3FBD2F1A9FBE76C9, %fd2700;
	cvt.rzi.u32.f64 	%r5314, %fd2702;
	add.s64 	%rd2712, %rd5, %rd2707;
	st.local.u8 	[%rd2712+4], %r5314;
	add.s32 	%r7454, %r7465, 5;
	setp.eq.s32 	%p592, %r741, 5;
	@%p592 bra 	$L__BB1_373;
	ld.param.u32 	%r6965, [_Z20render_hybrid_kernelPKhjjjiiiihhPhS1_S1_S1__param_3];
	mul.lo.s32 	%r5316, %r747, %r6965;
	cvt.u64.u32 	%rd2714, %r5316;
	add.s64 	%rd2715, %rd2714, %rd2693;
	add.s64 	%rd2716, %rd68, %rd2715;
	ld.global.u8 	%rs1049, [%rd2716];
	ld.global.u8 	%rs1050, [%rd2716+1];
	ld.global.u8 	%rs1051, [%rd2716+2];
	cvt.u32.u16 	%r5317, %rs1051;
	mul.wide.u32 	%rd2718, %r7465, 4;
	add.s64 	%rd2719, %rd2, %rd2718;
	st.local.u32 	[%rd2719+20], %r5317;
	cvt.u32.u16 	%r5318, %rs1050;
	add.s64 	%rd2720, %rd3, %rd2718;
	st.local.u32 	[%rd2720+20], %r5318;
	cvt.u32.u16 	%r5319, %rs1049;
	add.s64 	%rd2721, %rd4, %rd2718;
	st.local.u32 	[%rd2721+20], %r5319;
	cvt.rn.f64.u16 	%fd2703, %rs1051;
	mul.f64 	%fd2704, %fd2703, 0d3FD322D0E5604189;
	cvt.rn.f64.u16 	%fd2705, %rs1050;
	fma.rn.f64 	%fd2706, %fd2705, 0d3FE2C8B439581062, %fd2704;
	cvt.rn.f64.u16 	%fd2707, %rs1049;
	fma.rn.f64 	%fd2708, %fd2707, 0d3FBD2F1A9FBE76C9, %fd2706;
	cvt.rzi.u32.f64 	%r5320, %fd2708;
	st.local.u8 	[%rd2712+5], %r5320;
	add.s32 	%r7454, %r7465, 6;
	setp.eq.s32 	%p593, %r741, 6;
	@%p593 bra 	$L__BB1_373;
	ld.param.u32 	%r7274, [_Z20render_hybrid_kernelPKhjjjiiiihhPhS1_S1_S1__param_5];
	ld.param.u32 	%r6966, [_Z20render_hybrid_kernelPKhjjjiiiihhPhS1_S1_S1__param_3];
	ld.param.u32 	%r6674, [_Z20render_hybrid_kernelPKhjjjiiiihhPhS1_S1_S1__param_2];
	mul.lo.s32 	%r5321, %r708, %r6674;
	shl.b32 	%r5322, %r5321, 2;
	add.s32 	%r5323, %r5322, %r6674;
	add.s32 	%r5324, %r5323, %r6674;
	add.s32 	%r5325, %r5324, %r6674;
	div.u32 	%r5326, %r5325, %r7274;
	max.s32 	%r5327, %r5326, 0;
	min.s32 	%r753, %r5327, %r746;
	mul.lo.s32 	%r5328, %r753, %r6966;
	cvt.u64.u32 	%rd2723, %r5328;
	cvt.s64.s32 	%rd2724, %r5268;
	add.s64 	%rd2725, %rd2723, %rd2724;
	add.s64 	%rd2726, %rd68, %rd2725;
	ld.global.u8 	%rs1052, [%rd2726];
	ld.global.u8 	%rs1053, [%rd2726+1];
	ld.global.u8 	%rs1054, [%rd2726+2];
	cvt.u32.u16 	%r5330, %rs1054;
	cvt.u64.u32 	%rd2727, %r7465;
	st.local.u32 	[%rd2719+24], %r5330;
	cvt.u32.u16 	%r5331, %rs1053;
	st.local.u32 	[%rd2720+24], %r5331;
	cvt.u32.u16 	%r5332, %rs1052;
	add.s64 	%rd2731, %rd4, %rd2718;
	st.local.u32 	[%rd2731+24], %r5332;
	cvt.rn.f64.u16 	%fd2709, %rs1054;
	mul.f64 	%fd2710, %fd2709, 0d3FD322D0E5604189;
	cvt.rn.f64.u16 	%fd2711, %rs1053;
	fma.rn.f64 	%fd2712, %fd2711, 0d3FE2C8B439581062, %fd2710;
	cvt.rn.f64.u16 	%fd2713, %rs1052;
	fma.rn.f64 	%fd2714, %fd2713, 0d3FBD2F1A9FBE76C9, %fd2712;
	cvt.rzi.u32.f64 	%r5333, %fd2714;
	add.s64 	%rd2732, %rd5, %rd2727;
	st.local.u8 	[%rd2732+6], %r5333;
	add.s32 	%r7454, %r7465, 7;
	setp.eq.s32 	%p594, %r741, 7;
	@%p594 bra 	$L__BB1_373;
	ld.param.u32 	%r6967, [_Z20render_hybrid_kernelPKhjjjiiiihhPhS1_S1_S1__param_3];
	cvt.s64.s32 	%rd2733, %r5303;
	mul.lo.s32 	%r5335, %r753, %r6967;
	cvt.u64.u32 	%rd2734, %r5335;
	add.s64 	%rd2735, %rd2734, %rd2733;
	add.s64 	%rd2736, %rd68, %rd2735;
	ld.global.u8 	%rs1055, [%rd2736];
	ld.global.u8 	%rs1056, [%rd2736+1];
	ld.global.u8 	%rs1057, [%rd2736+2];
	cvt.u32.u16 	%r5336, %rs1057;
	mul.wide.u32 	%rd2738, %r7465, 4;
	add.s64 	%rd2739, %rd2, %rd2738;
	st.local.u32 	[%rd2739+28], %r5336;
	cvt.u32.u16 	%r5337, %rs1056;
	add.s64 	%rd2740, %rd3, %rd2738;
	st.local.u32 	[%rd2740+28], %r5337;
	cvt.u32.u16 	%r5338, %rs1055;
	add.s64 	%rd2741, %rd4, %rd2738;
	st.local.u32 	[%rd2741+28], %r5338;
	cvt.rn.f64.u16 	%fd2715, %rs1057;
	mul.f64 	%fd2716, %fd2715, 0d3FD322D0E5604189;
	cvt.rn.f64.u16 	%fd2717, %rs1056;
	fma.rn.f64 	%fd2718, %fd2717, 0d3FE2C8B439581062, %fd2716;
	cvt.rn.f64.u16 	%fd2719, %rs1055;
	fma.rn.f64 	%fd2720, %fd2719, 0d3FBD2F1A9FBE76C9, %fd2718;
	cvt.rzi.u32.f64 	%r5339, %fd2720;
	st.local.u8 	[%rd2732+7], %r5339;
	add.s32 	%r7454, %r7465, 8;
$L__BB1_373:
	setp.gt.u32 	%p595, %r7454, 199;
	mov.u32 	%r7465, %r7454;
	@%p595 bra 	$L__BB1_413;
	ld.param.u8 	%rs1600, [_Z20render_hybrid_kernelPKhjjjiiiihhPhS1_S1_S1__param_8];
	ld.param.u32 	%r7343, [_Z20render_hybrid_kernelPKhjjjiiiihhPhS1_S1_S1__param_6];
	setp.ge.s32 	%p596, %r708, %r1730;
	setp.gt.u16 	%p597, %rs1600, 89;
	setp.lt.u16 	%p598, %rs1600, 50;
	selp.b32 	%r5340, 3, 2, %p598;
	selp.b32 	%r5341, 1, %r5340, %p597;
	xor.b32  	%r5342, %r5341, 3;
	mov.u32 	%r5343, %ctaid.x;
	mov.u32 	%r5344, %ntid.x;
	mov.u32 	%r5345, %tid.x;
	mad.lo.s32 	%r5346, %r5343, %r5344, %r5345;
	add.s32 	%r5347, %r5342, %r5346;
	setp.lt.s32 	%p599, %r5347, 0;
	setp.ge.s32 	%p600, %r5347, %r7343;
	or.pred  	%p601, %p600, %p596;
	or.pred  	%p602, %p601, %p599;
	mov.u32 	%r7465, %r7454;
	@%p602 bra 	$L__BB1_383;
	ld.param.u8 	%rs1601, [_Z20render_hybrid_kernelPKhjjjiiiihhPhS1_S1_S1__param_8];
	ld.param.u32 	%r7275, [_Z20render_hybrid_kernelPKhjjjiiiihhPhS1_S1_S1__param_5];
	ld.param.u32 	%r7124, [_Z20render_hybrid_kernelPKhjjjiiiihhPhS1_S1_S1__param_4];
	ld.param.u32 	%r6968, [_Z20render_hybrid_kernelPKhjjjiiiihhPhS1_S1_S1__param_3];
	ld.param.u32 	%r6675, [_Z20render_hybrid_kernelPKhjjjiiiihhPhS1_S1_S1__param_2];
	ld.param.u32 	%r6523, [_Z20render_hybrid_kernelPKhjjjiiiihhPhS1_S1_S1__param_1];
	ld.param.u64 	%rd3728, [_Z20render_hybrid_kernelPKhjjjiiiihhPhS1_S1_S1__param_0];
	setp.gt.u16 	%p603, %rs1601, 89;
	setp.lt.u16 	%p604, %rs1601, 50;
	selp.b32 	%r5349, 3, 2, %p604;
	selp.b32 	%r5350, 1, %r5349, %p603;
	xor.b32  	%r5351, %r5350, 3;
	add.s32 	%r5356, %r5351, %r5346;
	sub.s32 	%r5357, 199, %r7454;
	min.u32 	%r5358, %r5357, 7;
	add.s32 	%r757, %r5358, 1;
	mul.lo.s32 	%r5359, %r5356, %r6523;
	shl.b32 	%r5360, %r5359, 1;
	div.u32 	%r5361, %r5360, %r7124;
	mul.lo.s32 	%r5362, %r708, %r6675;
	shl.b32 	%r5363, %r5362, 2;
	div.u32 	%r5364, %r5363, %r7275;
	max.s32 	%r5365, %r5361, 0;
	add.s32 	%r5366, %r6523, -1;
	min.s32 	%r758, %r5365, %r5366;
	max.s32 	%r5367, %r5364, 0;
	add.s32 	%r5368, %r6675, -1;
	min.s32 	%r759, %r5367, %r5368;
	mul.lo.s32 	%r5369, %r759, %r6968;
	cvt.u64.u32 	%rd2743, %r5369;
	shl.b32 	%r5370, %r758, 2;
	cvt.s64.s32 	%rd2744, %r5370;
	add.s64 	%rd2745, %rd2743, %rd2744;
	cvta.to.global.u64 	%rd69, %rd3728;
	add.s64 	%rd2746, %rd69, %rd2745;
	ld.global.u8 	%rs1058, [%rd2746];
	ld.global.u8 	%rs1059, [%rd2746+1];
	ld.global.u8 	%rs1060, [%rd2746+2];
	cvt.u32.u16 	%r5371, %rs1060;
	cvt.u64.u32 	%rd2747, %r7454;
	mul.wide.u32 	%rd2748, %r7454, 4;
	add.s64 	%rd2749, %rd2, %rd2748;
	st.local.u32 	[%rd2749], %r5371;
	cvt.u32.u16 	%r5372, %rs1059;
	add.s64 	%rd2750, %rd3, %rd2748;
	st.local.u32 	[%rd2750], %r5372;
	cvt.u32.u16 	%r5373, %rs1058;
	add.s64 	%rd2751, %rd4, %rd2748;
	st.local.u32 	[%rd2751], %r5373;
	cvt.rn.f64.u16 	%fd2721, %rs1060;
	mul.f64 	%fd2722, %fd2721, 0d3FD322D0E5604189;
	cvt.rn.f64.u16 	%fd2723, %rs1059;
	fma.rn.f64 	%fd2724, %fd2723, 0d3FE2C8B439581062, %fd2722;
	cvt.rn.f64.u16 	%fd2725, %rs1058;
	fma.rn.f64 	%fd2726, %fd2725, 0d3FBD2F1A9FBE76C9, %fd2724;
	cvt.rzi.u32.f64 	%r5374, %fd2726;
	add.s64 	%rd2752, %rd5, %rd2747;
	st.local.u8 	[%rd2752], %r5374;
	setp.eq.s32 	%p605, %r7454, 199;
	mov.b32 	%r7465, 200;
	@%p605 bra 	$L__BB1_383;
	ld.param.u32 	%r7276, [_Z20render_hybrid_kernelPKhjjjiiiihhPhS1_S1_S1__param_5];
	ld.param.u32 	%r6969, [_Z20render_hybrid_kernelPKhjjjiiiihhPhS1_S1_S1__param_3];
	ld.param.u32 	%r6676, [_Z20render_hybrid_kernelPKhjjjiiiihhPhS1_S1_S1__param_2];
	mul.lo.s32 	%r5375, %r708, %r6676;
	shl.b32 	%r5376, %r5375, 2;
	add.s32 	%r5377, %r5376, %r6676;
	div.u32 	%r5378, %r5377, %r7276;
	max.s32 	%r5379, %r5378, 0;
	add.s32 	%r5380, %r6676, -1;
	min.s32 	%r760, %r5379, %r5380;
	mul.lo.s32 	%r5381, %r760, %r6969;
	cvt.u64.u32 	%rd2753, %r5381;
	add.s64 	%rd2755, %rd2753, %rd2744;
	add.s64 	%rd2756, %rd69, %rd2755;
	ld.global.u8 	%rs1061, [%rd2756];
	ld.global.u8 	%rs1062, [%rd2756+1];
	ld.global.u8 	%rs1063, [%rd2756+2];
	cvt.u32.u16 	%r5383, %rs1063;
	st.local.u32 	[%rd2749+4], %r5383;
	cvt.u32.u16 	%r5384, %rs1062;
	add.s64 	%rd2760, %rd3, %rd2748;
	st.local.u32 	[%rd2760+4], %r5384;
	cvt.u32.u16 	%r5385, %rs1061;
	add.s64 	%rd2761, %rd4, %rd2748;
	st.local.u32 	[%rd2761+4], %r5385;
	cvt.rn.f64.u16 	%fd2727, %rs1063;
	mul.f64 	%fd2728, %fd2727, 0d3FD322D0E5604189;
	cvt.rn.f64.u16 	%fd2729, %rs1062;
	fma.rn.f64 	%fd2730, %fd2729, 0d3FE2C8B439581062, %fd2728;
	cvt.rn.f64.u16 	%fd2731, %rs1061;
	fma.rn.f64 	%fd2732, %fd2731, 0d3FBD2F1A9FBE76C9, %fd2730;
	cvt.rzi.u32.f64 	%r5386, %fd2732;
	st.local.u8 	[%rd2752+1], %r5386;
	add.s32 	%r7465, %r7454, 2;
	setp.eq.s32 	%p606, %r757, 2;
	@%p606 bra 	$L__BB1_383;
	ld.param.u32 	%r7277, [_Z20render_hybrid_kernelPKhjjjiiiihhPhS1_S1_S1__param_5];
	ld.param.u32 	%r6970, [_Z20render_hybrid_kernelPKhjjjiiiihhPhS1_S1_S1__param_3];
	ld.param.u32 	%r6677, [_Z20render_hybrid_kernelPKhjjjiiiihhPhS1_S1_S1__param_2];
	ld.param.u64 	%rd3729, [_Z20render_hybrid_kernelPKhjjjiiiihhPhS1_S1_S1__param_0];
	mul.lo.s32 	%r5387, %r708, %r6677;
	shl.b32 	%r5388, %r5387, 2;
	add.s32 	%r5389, %r5388, %r6677;
	add.s32 	%r5390, %r5389, %r6677;
	div.u32 	%r5391, %r5390, %r7277;
	max.s32 	%r5392, %r5391, 0;
	add.s32 	%r762, %r6677, -1;
	min.s32 	%r763, %r5392, %r762;
	mul.lo.s32 	%r5393, %r763, %r6970;
	cvt.u64.u32 	%rd2763, %r5393;
	cvt.s64.s32 	%rd2764, %r5370;
	add.s64 	%rd2765, %rd2763, %rd2764;
	cvta.to.global.u64 	%rd70, %rd3729;
	add.s64 	%rd2766, %rd70, %rd2765;
	ld.global.u8 	%rs1064, [%rd2766];
	ld.global.u8 	%rs1065, [%rd2766+1];
	ld.global.u8 	%rs1066, [%rd2766+2];
	cvt.u32.u16 	%r5395, %rs1066;
	cvt.u64.u32 	%rd2767, %r7454;
	mul.wide.u32 	%rd2768, %r7454, 4;
	add.s64 	%rd2769, %rd2, %rd2768;
	st.local.u32 	[%rd2769+8], %r5395;
	cvt.u32.u16 	%r5396, %rs1065;
	add.s64 	%rd2770, %rd3, %rd2768;
	st.local.u32 	[%rd2770+8], %r5396;
	cvt.u32.u16 	%r5397, %rs1064;
	add.s64 	%rd2771, %rd4, %rd2768;
	st.local.u32 	[%rd2771+8], %r5397;
	cvt.rn.f64.u16 	%fd2733, %rs1066;
	mul.f64 	%fd2734, %fd2733, 0d3FD322D0E5604189;
	cvt.rn.f64.u16 	%fd2735, %rs1065;
	fma.rn.f64 	%fd2736, %fd2735, 0d3FE2C8B439581062, %fd2734;
	cvt.rn.f64.u16 	%fd2737, %rs1064;
	fma.rn.f64 	%fd2738, %fd2737, 0d3FBD2F1A9FBE76C9, %fd2736;
	cvt.rzi.u32.f64 	%r5398, %fd2738;
	add.s64 	%rd2772, %rd5, %rd2767;
	st.local.u8 	[%rd2772+2], %r5398;
	add.s32 	%r7465, %r7454, 3;
	setp.eq.s32 	%p607, %r757, 3;
	@%p607 bra 	$L__BB1_383;
	ld.param.u8 	%rs1602, [_Z20render_hybrid_kernelPKhjjjiiiihhPhS1_S1_S1__param_8];
	ld.param.u32 	%r7125, [_Z20render_hybrid_kernelPKhjjjiiiihhPhS1_S1_S1__param_4];
	ld.param.u32 	%r6971, [_Z20render_hybrid_kernelPKhjjjiiiihhPhS1_S1_S1__param_3];
	ld.param.u32 	%r6524, [_Z20render_hybrid_kernelPKhjjjiiiihhPhS1_S1_S1__param_1];
	setp.gt.u16 	%p608, %rs1602, 89;
	setp.lt.u16 	%p609, %rs1602, 50;
	selp.b32 	%r5399, 3, 2, %p609;
	selp.b32 	%r5400, 1, %r5399, %p608;
	xor.b32  	%r5401, %r5400, 3;
	mov.u32 	%r5402, %ctaid.x;
	mov.u32 	%r5403, %ntid.x;
	mov.u32 	%r5404, %tid.x;
	mad.lo.s32 	%r5405, %r5402, %r5403, %r5404;
	add.s32 	%r5406, %r5401, %r5405;
	mul.lo.s32 	%r5407, %r5406, %r6524;
	shl.b32 	%r5408, %r5407, 1;
	add.s32 	%r5409, %r5408, %r6524;
	div.u32 	%r5410, %r5409, %r7125;
	max.s32 	%r5411, %r5410, 0;
	add.s32 	%r5412, %r6524, -1;
	min.s32 	%r765, %r5411, %r5412;
	shl.b32 	%r5413, %r765, 2;
	cvt.s64.s32 	%rd2773, %r5413;
	mul.lo.s32 	%r5414, %r759, %r6971;
	cvt.u64.u32 	%rd2774, %r5414;
	add.s64 	%rd2775, %rd2774, %rd2773;
	add.s64 	%rd2776, %rd70, %rd2775;
	ld.global.u8 	%rs1067, [%rd2776];
	ld.global.u8 	%rs1068, [%rd2776+1];
	ld.global.u8 	%rs1069, [%rd2776+2];
	cvt.u32.u16 	%r5415, %rs1069;
	mul.wide.u32 	%rd2778, %r7454, 4;
	add.s64 	%rd2779, %rd2, %rd2778;
	st.local.u32 	[%rd2779+12], %r5415;
	cvt.u32.u16 	%r5416, %rs1068;
	add.s64 	%rd2780, %rd3, %rd2778;
	st.local.u32 	[%rd2780+12], %r5416;
	cvt.u32.u16 	%r5417, %rs1067;
	add.s64 	%rd2781, %rd4, %rd2778;
	st.local.u32 	[%rd2781+12], %r5417;
	cvt.rn.f64.u16 	%fd2739, %rs1069;
	mul.f64 	%fd2740, %fd2739, 0d3FD322D0E5604189;
	cvt.rn.f64.u16 	%fd2741, %rs1068;
	fma.rn.f64 	%fd2742, %fd2741, 0d3FE2C8B439581062, %fd2740;
	cvt.rn.f64.u16 	%fd2743, %rs1067;
	fma.rn.f64 	%fd2744, %fd2743, 0d3FBD2F1A9FBE76C9, %fd2742;
	cvt.rzi.u32.f64 	%r5418, %fd2744;
	st.local.u8 	[%rd2772+3], %r5418;
	add.s32 	%r7465, %r7454, 4;
	setp.eq.s32 	%p610, %r757, 4;
	@%p610 bra 	$L__BB1_383;
	ld.param.u32 	%r6972, [_Z20render_hybrid_kernelPKhjjjiiiihhPhS1_S1_S1__param_3];
	mul.lo.s32 	%r5420, %r760, %r6972;
	cvt.u64.u32 	%rd2784, %r5420;
	add.s64 	%rd2785, %rd2784, %rd2773;
	add.s64 	%rd2786, %rd70, %rd2785;
	ld.global.u8 	%rs1070, [%rd2786];
	ld.global.u8 	%rs1071, [%rd2786+1];
	ld.global.u8 	%rs1072, [%rd2786+2];
	cvt.u32.u16 	%r5421, %rs1072;
	cvt.u64.u32 	%rd2787, %r7454;
	add.s64 	%rd2789, %rd2, %rd2778;
	st.local.u32 	[%rd2789+16], %r5421;
	cvt.u32.u16 	%r5422, %rs1071;
	add.s64 	%rd2790, %rd3, %rd2778;
	st.local.u32 	[%rd2790+16], %r5422;
	cvt.u32.u16 	%r5423, %rs1070;
	add.s64 	%rd2791, %rd4, %rd2778;
	st.local.u32 	[%rd2791+16], %r5423;
	cvt.rn.f64.u16 	%fd2745, %rs1072;
	mul.f64 	%fd2746, %fd2745, 0d3FD322D0E5604189;
	cvt.rn.f64.u16 	%fd2747, %rs1071;
	fma.rn.f64 	%fd2748, %fd2747, 0d3FE2C8B439581062, %fd2746;
	cvt.rn.f64.u16 	%fd2749, %rs1070;
	fma.rn.f64 	%fd2750, %fd2749, 0d3FBD2F1A9FBE76C9, %fd2748;
	cvt.rzi.u32.f64 	%r5424, %fd2750;
	add.s64 	%rd2792, %rd5, %rd2787;
	st.local.u8 	[%rd2792+4], %r5424;
	add.s32 	%r7465, %r7454, 5;
	setp.eq.s32 	%p611, %r757, 5;
	@%p611 bra 	$L__BB1_383;
	ld.param.u32 	%r6973, [_Z20render_hybrid_kernelPKhjjjiiiihhPhS1_S1_S1__param_3];
	mul.lo.s32 	%r5426, %r763, %r6973;
	cvt.u64.u32 	%rd2794, %r5426;
	add.s64 	%rd2795, %rd2794, %rd2773;
	add.s64 	%rd2796, %rd70, %rd2795;
	ld.global.u8 	%rs1073, [%rd2796];
	ld.global.u8 	%rs1074, [%rd2796+1];
	ld.global.u8 	%rs1075, [%rd2796+2];
	cvt.u32.u16 	%r5427, %rs1075;
	mul.wide.u32 	%rd2798, %r7454, 4;
	add.s64 	%rd2799, %rd2, %rd2798;
	st.local.u32 	[%rd2799+20], %r5427;
	cvt.u32.u16 	%r5428, %rs1074;
	add.s64 	%rd2800, %rd3, %rd2798;
	st.local.u32 	[%rd2800+20], %r5428;
	cvt.u32.u16 	%r5429, %rs1073;
	add.s64 	%rd2801, %rd4, %rd2798;
	st.local.u32 	[%rd2801+20], %r5429;
	cvt.rn.f64.u16 	%fd2751, %rs1075;
	mul.f64 	%fd2752, %fd2751, 0d3FD322D0E5604189;
	cvt.rn.f64.u16 	%fd2753, %rs1074;
	fma.rn.f64 	%fd2754, %fd2753, 0d3FE2C8B439581062, %fd2752;
	cvt.rn.f64.u16 	%fd2755, %rs1073;
	fma.rn.f64 	%fd2756, %fd2755, 0d3FBD2F1A9FBE76C9, %fd2754;
	cvt.rzi.u32.f64 	%r5430, %fd2756;
	st.local.u8 	[%rd2792+5], %r5430;
	add.s32 	%r7465, %r7454, 6;
	setp.eq.s32 	%p612, %r757, 6;
	@%p612 bra 	$L__BB1_383;
	ld.param.u32 	%r7278, [_Z20render_hybrid_kernelPKhjjjiiiihhPhS1_S1_S1__param_5];
	ld.param.u32 	%r6974, [_Z20render_hybrid_kernelPKhjjjiiiihhPhS1_S1_S1__param_3];
	ld.param.u32 	%r6678, [_Z20render_hybrid_kernelPKhjjjiiiihhPhS1_S1_S1__param_2];
	mul.lo.s32 	%r5431, %r708, %r6678;
	shl.b32 	%r5432, %r5431, 2;
	add.s32 	%r5433, %r5432, %r6678;
	add.s32 	%r5434, %r5433, %r6678;
	add.s32 	%r5435, %r5434, %r6678;
	div.u32 	%r5436, %r5435, %r7278;
	max.s32 	%r5437, %r5436, 0;
	min.s32 	%r769, %r5437, %r762;
	mul.lo.s32 	%r5438, %r769, %r6974;
	cvt.u64.u32 	%rd2803, %r5438;
	cvt.s64.s32 	%rd2804, %r5370;
	add.s64 	%rd2805, %rd2803, %rd2804;
	add.s64 	%rd2806, %rd70, %rd2805;
	ld.global.u8 	%rs1076, [%rd2806];
	ld.global.u8 	%rs1077, [%rd2806+1];
	ld.global.u8 	%rs1078, [%rd2806+2];
	cvt.u32.u16 	%r5440, %rs1078;
	cvt.u64.u32 	%rd2807, %r7454;
	st.local.u32 	[%rd2799+24], %r5440;
	cvt.u32.u16 	%r5441, %rs1077;
	st.local.u32 	[%rd2800+24], %r5441;
	cvt.u32.u16 	%r5442, %rs1076;
	add.s64 	%rd2811, %rd4, %rd2798;
	st.local.u32 	[%rd2811+24], %r5442;
	cvt.rn.f64.u16 	%fd2757, %rs1078;
	mul.f64 	%fd2758, %fd2757, 0d3FD322D0E5604189;
	cvt.rn.f64.u16 	%fd2759, %rs1077;
	fma.rn.f64 	%fd2760, %fd2759, 0d3FE2C8B439581062, %fd2758;
	cvt.rn.f64.u16 	%fd2761, %rs1076;
	fma.rn.f64 	%fd2762, %fd2761, 0d3FBD2F1A9FBE76C9, %fd2760;
	cvt.rzi.u32.f64 	%r5443, %fd2762;
	add.s64 	%rd2812, %rd5, %rd2807;
	st.local.u8 	[%rd2812+6], %r5443;
	add.s32 	%r7465, %r7454, 7;
	setp.eq.s32 	%p613, %r757, 7;
	@%p613 bra 	$L__BB1_383;
	ld.param.u32 	%r6975, [_Z20render_hybrid_kernelPKhjjjiiiihhPhS1_S1_S1__param_3];
	cvt.s64.s32 	%rd2813, %r5413;
	mul.lo.s32 	%r5445, %r769, %r6975;
	cvt.u64.u32 	%rd2814, %r5445;
	add.s64 	%rd2815, %rd2814, %rd2813;
	add.s64 	%rd2816, %rd70, %rd2815;
	ld.global.u8 	%rs1079, [%rd2816];
	ld.global.u8 	%rs1080, [%rd2816+1];
	ld.global.u8 	%rs1081, [%rd2816+2];
	cvt.u32.u16 	%r5446, %rs1081;
	mul.wide.u32 	%rd2818, %r7454, 4;
	add.s64 	%rd2819, %rd2, %rd2818;
	st.local.u32 	[%rd2819+28], %r5446;
	cvt.u32.u16 	%r5447, %rs1080;
	add.s64 	%rd2820, %rd3, %rd2818;
	st.local.u32 	[%rd2820+28], %r5447;
	cvt.u32.u16 	%r5448, %rs1079;
	add.s64 	%rd2821, %rd4, %rd2818;
	st.local.u32 	[%rd2821+28], %r5448;
	cvt.rn.f64.u16 	%fd2763, %rs1081;
	mul.f64 	%fd2764, %fd2763, 0d3FD322D0E5604189;
	cvt.rn.f64.u16 	%fd2765, %rs1080;
	fma.rn.f64 	%fd2766, %fd2765, 0d3FE2C8B439581062, %fd2764;
	cvt.rn.f64.u16 	%fd2767, %rs1079;
	fma.rn.f64 	%fd2768, %fd2767, 0d3FBD2F1A9FBE76C9, %fd2766;
	cvt.rzi.u32.f64 	%r5449, %fd2768;
	st.local.u8 	[%rd2812+7], %r5449;
	add.s32 	%r7465, %r7454, 8;
$L__BB1_383:
	setp.gt.u32 	%p614, %r7465, 199;
	@%p614 bra 	$L__BB1_413;
	ld.param.u32 	%r7344, [_Z20render_hybrid_kernelPKhjjjiiiihhPhS1_S1_S1__param_6];
	setp.ge.s32 	%p615, %r708, %r1730;
	add.s32 	%r5450, %r206, 3;
	setp.lt.s32 	%p616, %r5450, 0;
	setp.ge.s32 	%p617, %r5450, %r7344;
	or.pred  	%p618, %p617, %p615;
	or.pred  	%p619, %p618, %p616;
	mov.u32 	%r7456, %r7465;
	@%p619 bra 	$L__BB1_393;
	ld.param.u32 	%r7279, [_Z20render_hybrid_kernelPKhjjjiiiihhPhS1_S1_S1__param_5];
	ld.param.u32 	%r7126, [_Z20render_hybrid_kernelPKhjjjiiiihhPhS1_S1_S1__param_4];
	ld.param.u32 	%r6976, [_Z20render_hybrid_kernelPKhjjjiiiihhPhS1_S1_S1__param_3];
	ld.param.u32 	%r6679, [_Z20render_hybrid_kernelPKhjjjiiiihhPhS1_S1_S1__param_2];
	ld.param.u32 	%r6525, [_Z20render_hybrid_kernelPKhjjjiiiihhPhS1_S1_S1__param_1];
	ld.param.u64 	%rd3730, [_Z20render_hybrid_kernelPKhjjjiiiihhPhS1_S1_S1__param_0];
	sub.s32 	%r5453, 199, %r7465;
	min.u32 	%r5454, %r5453, 7;
	add.s32 	%r773, %r5454, 1;
	mul.lo.s32 	%r5455, %r5450, %r6525;
	shl.b32 	%r5456, %r5455, 1;
	div.u32 	%r5457, %r5456, %r7126;
	mul.lo.s32 	%r5458, %r708, %r6679;
	shl.b32 	%r5459, %r5458, 2;
	div.u32 	%r5460, %r5459, %r7279;
	max.s32 	%r5461, %r5457, 0;
	add.s32 	%r5462, %r6525, -1;
	min.s32 	%r774, %r5461, %r5462;
	max.s32 	%r5463, %r5460, 0;
	add.s32 	%r5464, %r6679, -1;
	min.s32 	%r775, %r5463, %r5464;
	mul.lo.s32 	%r5465, %r775, %r6976;
	cvt.u64.u32 	%rd2823, %r5465;
	shl.b32 	%r5466, %r774, 2;
	cvt.s64.s32 	%rd2824, %r5466;
	add.s64 	%rd2825, %rd2823, %rd2824;
	cvta.to.global.u64 	%rd71, %rd3730;
	add.s64 	%rd2826, %rd71, %rd2825;
	ld.global.u8 	%rs1082, [%rd2826];
	ld.global.u8 	%rs1083, [%rd2826+1];
	ld.global.u8 	%rs1084, [%rd2826+2];
	cvt.u32.u16 	%r5467, %rs1084;
	cvt.u64.u32 	%rd2827, %r7465;
	mul.wide.u32 	%rd2828, %r7465, 4;
	add.s64 	%rd2829, %rd2, %rd2828;
	st.local.u32 	[%rd2829], %r5467;
	cvt.u32.u16 	%r5468, %rs1083;
	add.s64 	%rd2830, %rd3, %rd2828;
	st.local.u32 	[%rd2830], %r5468;
	cvt.u32.u16 	%r5469, %rs1082;
	add.s64 	%rd2831, %rd4, %rd2828;
	st.local.u32 	[%rd2831], %r5469;
	cvt.rn.f64.u16 	%fd2769, %rs1084;
	mul.f64 	%fd2770, %fd2769, 0d3FD322D0E5604189;
	cvt.rn.f64.u16 	%fd2771, %rs1083;
	fma.rn.f64 	%fd2772, %fd2771, 0d3FE2C8B439581062, %fd2770;
	cvt.rn.f64.u16 	%fd2773, %rs1082;
	fma.rn.f64 	%fd2774, %fd2773, 0d3FBD2F1A9FBE76C9, %fd2772;
	cvt.rzi.u32.f64 	%r5470, %fd2774;
	add.s64 	%rd2832, %rd5, %rd2827;
	st.local.u8 	[%rd2832], %r5470;
	setp.eq.s32 	%p620, %r7465, 199;
	mov.b32 	%r7456, 200;
	@%p620 bra 	$L__BB1_393;
	ld.param.u32 	%r7280, [_Z20render_hybrid_kernelPKhjjjiiiihhPhS1_S1_S1__param_5];
	ld.param.u32 	%r6977, [_Z20render_hybrid_kernelPKhjjjiiiihhPhS1_S1_S1__param_3];
	ld.param.u32 	%r6680, [_Z20render_hybrid_kernelPKhjjjiiiihhPhS1_S1_S1__param_2];
	mul.lo.s32 	%r5471, %r708, %r6680;
	shl.b32 	%r5472, %r5471, 2;
	add.s32 	%r5473, %r5472, %r6680;
	div.u32 	%r5474, %r5473, %r7280;
	max.s32 	%r5475, %r5474, 0;
	add.s32 	%r5476, %r6680, -1;
	min.s32 	%r776, %r5475, %r5476;
	mul.lo.s32 	%r5477, %r776, %r6977;
	cvt.u64.u32 	%rd2833, %r5477;
	add.s64 	%rd2835, %rd2833, %rd2824;
	add.s64 	%rd2836, %rd71, %rd2835;
	ld.global.u8 	%rs1085, [%rd2836];
	ld.global.u8 	%rs1086, [%rd2836+1];
	ld.global.u8 	%rs1087, [%rd2836+2];
	cvt.u32.u16 	%r5479, %rs1087;
	st.local.u32 	[%rd2829+4], %r5479;
	cvt.u32.u16 	%r5480, %rs1086;
	add.s64 	%rd2840, %rd3, %rd2828;
	st.local.u32 	[%rd2840+4], %r5480;
	cvt.u32.u16 	%r5481, %rs1085;
	add.s64 	%rd2841, %rd4, %rd2828;
	st.local.u32 	[%rd2841+4], %r5481;
	cvt.rn.f64.u16 	%fd2775, %rs1087;
	mul.f64 	%fd2776, %fd2775, 0d3FD322D0E5604189;
	cvt.rn.f64.u16 	%fd2777, %rs1086;
	fma.rn.f64 	%fd2778, %fd2777, 0d3FE2C8B439581062, %fd2776;
	cvt.rn.f64.u16 	%fd2779, %rs1085;
	fma.rn.f64 	%fd2780, %fd2779, 0d3FBD2F1A9FBE76C9, %fd2778;
	cvt.rzi.u32.f64 	%r5482, %fd2780;
	st.local.u8 	[%rd2832+1], %r5482;
	add.s32 	%r7456, %r7465, 2;
	setp.eq.s32 	%p621, %r773, 2;
	@%p621 bra 	$L__BB1_393;
	ld.param.u32 	%r7281, [_Z20render_hybrid_kernelPKhjjjiiiihhPhS1_S1_S1__param_5];
	ld.param.u32 	%r6978, [_Z20render_hybrid_kernelPKhjjjiiiihhPhS1_S1_S1__param_3];
	ld.param.u32 	%r6681, [_Z20render_hybrid_kernelPKhjjjiiiihhPhS1_S1_S1__param_2];
	ld.param.u64 	%rd3731, [_Z20render_hybrid_kernelPKhjjjiiiihhPhS1_S1_S1__param_0];
	mul.lo.s32 	%r5483, %r708, %r6681;
	shl.b32 	%r5484, %r5483, 2;
	add.s32 	%r5485, %r5484, %r6681;
	add.s32 	%r5486, %r5485, %r6681;
	div.u32 	%r5487, %r5486, %r7281;
	max.s32 	%r5488, %r5487, 0;
	add.s32 	%r778, %r6681, -1;
	min.s32 	%r779, %r5488, %r778;
	mul.lo.s32 	%r5489, %r779, %r6978;
	cvt.u64.u32 	%rd2843, %r5489;
	cvt.s64.s32 	%rd2844, %r5466;
	add.s64 	%rd2845, %rd2843, %rd2844;
	cvta.to.global.u64 	%rd72, %rd3731;
	add.s64 	%rd2846, %rd72, %rd2845;
	ld.global.u8 	%rs1088, [%rd2846];
	ld.global.u8 	%rs1089, [%rd2846+1];
	ld.global.u8 	%rs1090, [%rd2846+2];
	cvt.u32.u16 	%r5491, %rs1090;
	cvt.u64.u32 	%rd2847, %r7465;
	mul.wide.u32 	%rd2848, %r7465, 4;
	add.s64 	%rd2849, %rd2, %rd2848;
	st.local.u32 	[%rd2849+8], %r5491;
	cvt.u32.u16 	%r5492, %rs1089;
	add.s64 	%rd2850, %rd3, %rd2848;
	st.local.u32 	[%rd2850+8], %r5492;
	cvt.u32.u16 	%r5493, %rs1088;
	add.s64 	%rd2851, %rd4, %rd2848;
	st.local.u32 	[%rd2851+8], %r5493;
	cvt.rn.f64.u16 	%fd2781, %rs1090;
	mul.f64 	%fd2782, %fd2781, 0d3FD322D0E5604189;
	cvt.rn.f64.u16 	%fd2783, %rs1089;
	fma.rn.f64 	%fd2784, %fd2783, 0d3FE2C8B439581062, %fd2782;
	cvt.rn.f64.u16 	%fd2785, %rs1088;
	fma.rn.f64 	%fd2786, %fd2785, 0d3FBD2F1A9FBE76C9, %fd2784;
	cvt.rzi.u32.f64 	%r5494, %fd2786;
	add.s64 	%rd2852, %rd5, %rd2847;
	st.local.u8 	[%rd2852+2], %r5494;
	add.s32 	%r7456, %r7465, 3;
	setp.eq.s32 	%p622, %r773, 3;
	@%p622 bra 	$L__BB1_393;
	ld.param.u32 	%r7127, [_Z20render_hybrid_kernelPKhjjjiiiihhPhS1_S1_S1__param_4];
	ld.param.u32 	%r6979, [_Z20render_hybrid_kernelPKhjjjiiiihhPhS1_S1_S1__param_3];
	ld.param.u32 	%r6526, [_Z20render_hybrid_kernelPKhjjjiiiihhPhS1_S1_S1__param_1];
	add.s32 	%r5495, %r206, 3;
	mul.lo.s32 	%r5496, %r5495, %r6526;
	shl.b32 	%r5497, %r5496, 1;
	add.s32 	%r5498, %r5497, %r6526;
	div.u32 	%r5499, %r5498, %r7127;
	max.s32 	%r5500, %r5499, 0;
	add.s32 	%r5501, %r6526, -1;
	min.s32 	%r781, %r5500, %r5501;
	shl.b32 	%r5502, %r781, 2;
	cvt.s64.s32 	%rd2853, %r5502;
	mul.lo.s32 	%r5503, %r775, %r6979;
	cvt.u64.u32 	%rd2854, %r5503;
	add.s64 	%rd2855, %rd2854, %rd2853;
	add.s64 	%rd2856, %rd72, %rd2855;
	ld.global.u8 	%rs1091, [%rd2856];
	ld.global.u8 	%rs1092, [%rd2856+1];
	ld.global.u8 	%rs1093, [%rd2856+2];
	cvt.u32.u16 	%r5504, %rs1093;
	mul.wide.u32 	%rd2858, %r7465, 4;
	add.s64 	%rd2859, %rd2, %rd2858;
	st.local.u32 	[%rd2859+12], %r5504;
	cvt.u32.u16 	%r5505, %rs1092;
	add.s64 	%rd2860, %rd3, %rd2858;
	st.local.u32 	[%rd2860+12], %r5505;
	cvt.u32.u16 	%r5506, %rs1091;
	add.s64 	%rd2861, %rd4, %rd2858;
	st.local.u32 	[%rd2861+12], %r5506;
	cvt.rn.f64.u16 	%fd2787, %rs1093;
	mul.f64 	%fd2788, %fd2787, 0d3FD322D0E5604189;
	cvt.rn.f64.u16 	%fd2789, %rs1092;
	fma.rn.f64 	%fd2790, %fd2789, 0d3FE2C8B439581062, %fd2788;
	cvt.rn.f64.u16 	%fd2791, %rs1091;
	fma.rn.f64 	%fd2792, %fd2791, 0d3FBD2F1A9FBE76C9, %fd2790;
	cvt.rzi.u32.f64 	%r5507, %fd2792;
	st.local.u8 	[%rd2852+3], %r5507;
	add.s32 	%r7456, %r7465, 4;
	setp.eq.s32 	%p623, %r773, 4;
	@%p623 bra 	$L__BB1_393;
	ld.param.u32 	%r6980, [_Z20render_hybrid_kernelPKhjjjiiiihhPhS1_S1_S1__param_3];
	mul.lo.s32 	%r5509, %r776, %r6980;
	cvt.u64.u32 	%rd2864, %r5509;
	add.s64 	%rd2865, %rd2864, %rd2853;
	add.s64 	%rd2866, %rd72, %rd2865;
	ld.global.u8 	%rs1094, [%rd2866];
	ld.global.u8 	%rs1095, [%rd2866+1];
	ld.global.u8 	%rs1096, [%rd2866+2];
	cvt.u32.u16 	%r5510, %rs1096;
	cvt.u64.u32 	%rd2867, %r7465;
	add.s64 	%rd2869, %rd2, %rd2858;
	st.local.u32 	[%rd2869+16], %r5510;
	cvt.u32.u16 	%r5511, %rs1095;
	add.s64 	%rd2870, %rd3, %rd2858;
	st.local.u32 	[%rd2870+16], %r5511;
	cvt.u32.u16 	%r5512, %rs1094;
	add.s64 	%rd2871, %rd4, %rd2858;
	st.local.u32 	[%rd2871+16], %r5512;
	cvt.rn.f64.u16 	%fd2793, %rs1096;
	mul.f64 	%fd2794, %fd2793, 0d3FD322D0E5604189;
	cvt.rn.f64.u16 	%fd2795, %rs1095;
	fma.rn.f64 	%fd2796, %fd2795, 0d3FE2C8B439581062, %fd2794;
	cvt.rn.f64.u16 	%fd2797, %rs1094;
	fma.rn.f64 	%fd2798, %fd2797, 0d3FBD2F1A9FBE76C9, %fd2796;
	cvt.rzi.u32.f64 	%r5513, %fd2798;
	add.s64 	%rd2872, %rd5, %rd2867;
	st.local.u8 	[%rd2872+4], %r5513;
	add.s32 	%r7456, %r7465, 5;
	setp.eq.s32 	%p624, %r773, 5;
	@%p624 bra 	$L__BB1_393;
	ld.param.u32 	%r6981, [_Z20render_hybrid_kernelPKhjjjiiiihhPhS1_S1_S1__param_3];
	mul.lo.s32 	%r5515, %r779, %r6981;
	cvt.u64.u32 	%rd2874, %r5515;
	add.s64 	%rd2875, %rd2874, %rd2853;
	add.s64 	%rd2876, %rd72, %rd2875;
	ld.global.u8 	%rs1097, [%rd2876];
	ld.global.u8 	%rs1098, [%rd2876+1];
	ld.global.u8 	%rs1099, [%rd2876+2];
	cvt.u32.u16 	%r5516, %rs1099;
	mul.wide.u32 	%rd2878, %r7465, 4;
	add.s64 	%rd2879, %rd2, %rd2878;
	st.local.u32 	[%rd2879+20], %r5516;
	cvt.u32.u16 	%r5517, %rs1098;
	add.s64 	%rd2880, %rd3, %rd2878;
	st.local.u32 	[%rd2880+20], %r5517;
	cvt.u32.u16 	%r5518, %rs1097;
	add.s64 	%rd2881, %rd4, %rd2878;
	st.local.u32 	[%rd2881+20], %r5518;
	cvt.rn.f64.u16 	%fd2799, %rs1099;
	mul.f64 	%fd2800, %fd2799, 0d3FD322D0E5604189;
	cvt.rn.f64.u16 	%fd2801, %rs1098;
	fma.rn.f64 	%fd2802, %fd2801, 0d3FE2C8B439581062, %fd2800;
	cvt.rn.f64.u16 	%fd2803, %rs1097;
	fma.rn.f64 	%fd2804, %fd2803, 0d3FBD2F1A9FBE76C9, %fd2802;
	cvt.rzi.u32.f64 	%r5519, %fd2804;
	st.local.u8 	[%rd2872+5], %r5519;
	add.s32 	%r7456, %r7465, 6;
	setp.eq.s32 	%p625, %r773, 6;
	@%p625 bra 	$L__BB1_393;
	ld.param.u32 	%r7282, [_Z20render_hybrid_kernelPKhjjjiiiihhPhS1_S1_S1__param_5];
	ld.param.u32 	%r6982, [_Z20render_hybrid_kernelPKhjjjiiiihhPhS1_S1_S1__param_3];
	ld.param.u32 	%r6682, [_Z20render_hybrid_kernelPKhjjjiiiihhPhS1_S1_S1__param_2];
	mul.lo.s32 	%r5520, %r708, %r6682;
	shl.b32 	%r5521, %r5520, 2;
	add.s32 	%r5522, %r5521, %r6682;
	add.s32 	%r5523, %r5522, %r6682;
	add.s32 	%r5524, %r5523, %r6682;
	div.u32 	%r5525, %r5524, %r7282;
	max.s32 	%r5526, %r5525, 0;
	min.s32 	%r785, %r5526, %r778;
	mul.lo.s32 	%r5527, %r785, %r6982;
	cvt.u64.u32 	%rd2883, %r5527;
	cvt.s64.s32 	%rd2884, %r5466;
	add.s64 	%rd2885, %rd2883, %rd2884;
	add.s64 	%rd2886, %rd72, %rd2885;
	ld.global.u8 	%rs1100, [%rd2886];
	ld.global.u8 	%rs1101, [%rd2886+1];
	ld.global.u8 	%rs1102, [%rd2886+2];
	cvt.u32.u16 	%r5529, %rs1102;
	cvt.u64.u32 	%rd2887, %r7465;
	st.local.u32 	[%rd2879+24], %r5529;
	cvt.u32.u16 	%r5530, %rs1101;
	st.local.u32 	[%rd2880+24], %r5530;
	cvt.u32.u16 	%r5531, %rs1100;
	add.s64 	%rd2891, %rd4, %rd2878;
	st.local.u32 	[%rd2891+24], %r5531;
	cvt.rn.f64.u16 	%fd2805, %rs1102;
	mul.f64 	%fd2806, %fd2805, 0d3FD322D0E5604189;
	cvt.rn.f64.u16 	%fd2807, %rs1101;
	fma.rn.f64 	%fd2808, %fd2807, 0d3FE2C8B439581062, %fd2806;
	cvt.rn.f64.u16 	%fd2809, %rs1100;
	fma.rn.f64 	%fd2810, %fd2809, 0d3FBD2F1A9FBE76C9, %fd2808;
	cvt.rzi.u32.f64 	%r5532, %fd2810;
	add.s64 	%rd2892, %rd5, %rd2887;
	st.local.u8 	[%rd2892+6], %r5532;
	add.s32 	%r7456, %r7465, 7;
	setp.eq.s32 	%p626, %r773, 7;
	@%p626 bra 	$L__BB1_393;
	ld.param.u32 	%r6983, [_Z20render_hybrid_kernelPKhjjjiiiihhPhS1_S1_S1__param_3];
	cvt.s64.s32 	%rd2893, %r5502;
	mul.lo.s32 	%r5534, %r785, %r6983;
	cvt.u64.u32 	%rd2894, %r5534;
	add.s64 	%rd2895, %rd2894, %rd2893;
	add.s64 	%rd2896, %rd72, %rd2895;
	ld.global.u8 	%rs1103, [%rd2896];
	ld.global.u8 	%rs1104, [%rd2896+1];
	ld.global.u8 	%rs1105, [%rd2896+2];
	cvt.u32.u16 	%r5535, %rs1105;
	mul.wide.u32 	%rd2898, %r7465, 4;
	add.s64 	%rd2899, %rd2, %rd2898;
	st.local.u32 	[%rd2899+28], %r5535;
	cvt.u32.u16 	%r5536, %rs1104;
	add.s64 	%rd2900, %rd3, %rd2898;
	st.local.u32 	[%rd2900+28], %r5536;
	cvt.u32.u16 	%r5537, %rs1103;
	add.s64 	%rd2901, %rd4, %rd2898;
	st.local.u32 	[%rd2901+28], %r5537;
	cvt.rn.f64.u16 	%fd2811, %rs1105;
	mul.f64 	%fd2812, %fd2811, 0d3FD322D0E5604189;
	cvt.rn.f64.u16 	%fd2813, %rs1104;
	fma.rn.f64 	%fd2814, %fd2813, 0d3FE2C8B439581062, %fd2812;
	cvt.rn.f64.u16 	%fd2815, %rs1103;
	fma.rn.f64 	%fd2816, %fd2815, 0d3FBD2F1A9FBE76C9, %fd2814;
	cvt.rzi.u32.f64 	%r5538, %fd2816;
	st.local.u8 	[%rd2892+7], %r5538;
	add.s32 	%r7456, %r7465, 8;
$L__BB1_393:
	setp.gt.u32 	%p627, %r7456, 199;
	mov.u32 	%r7465, %r7456;
	@%p627 bra 	$L__BB1_413;
	ld.param.u32 	%r7345, [_Z20render_hybrid_kernelPKhjjjiiiihhPhS1_S1_S1__param_6];
	setp.ge.s32 	%p628, %r708, %r1730;
	add.s32 	%r5539, %r206, 4;
	setp.lt.s32 	%p629, %r5539, 0;
	setp.ge.s32 	%p630, %r5539, %r7345;
	or.pred  	%p631, %p630, %p628;
	or.pred  	%p632, %p631, %p629;
	mov.u32 	%r7457, %r7456;
	@%p632 bra 	$L__BB1_403;
	ld.param.u32 	%r7283, [_Z20render_hybrid_kernelPKhjjjiiiihhPhS1_S1_S1__param_5];
	ld.param.u32 	%r7128, [_Z20render_hybrid_kernelPKhjjjiiiihhPhS1_S1_S1__param_4];
	ld.param.u32 	%r6984, [_Z20render_hybrid_kernelPKhjjjiiiihhPhS1_S1_S1__param_3];
	ld.param.u32 	%r6683, [_Z20render_hybrid_kernelPKhjjjiiiihhPhS1_S1_S1__param_2];
	ld.param.u32 	%r6527, [_Z20render_hybrid_kernelPKhjjjiiiihhPhS1_S1_S1__param_1];
	ld.param.u64 	%rd3732, [_Z20render_hybrid_kernelPKhjjjiiiihhPhS1_S1_S1__param_0];
	sub.s32 	%r5542, 199, %r7456;
	min.u32 	%r5543, %r5542, 7;
	add.s32 	%r789, %r5543, 1;
	mul.lo.s32 	%r5544, %r5539, %r6527;
	shl.b32 	%r5545, %r5544, 1;
	div.u32 	%r5546, %r5545, %r7128;
	mul.lo.s32 	%r5547, %r708, %r6683;
	shl.b32 	%r5548, %r5547, 2;
	div.u32 	%r5549, %r5548, %r7283;
	max.s32 	%r5550, %r5546, 0;
	add.s32 	%r5551, %r6527, -1;
	min.s32 	%r790, %r5550, %r5551;
	max.s32 	%r5552, %r5549, 0;
	add.s32 	%r5553, %r6683, -1;
	min.s32 	%r791, %r5552, %r5553;
	mul.lo.s32 	%r5554, %r791, %r6984;
	cvt.u64.u32 	%rd2903, %r5554;
	shl.b32 	%r5555, %r790, 2;
	cvt.s64.s32 	%rd2904, %r5555;
	add.s64 	%rd2905, %rd2903, %rd2904;
	cvta.to.global.u64 	%rd73, %rd3732;
	add.s64 	%rd2906, %rd73, %rd2905;
	ld.global.u8 	%rs1106, [%rd2906];
	ld.global.u8 	%rs1107, [%rd2906+1];
	ld.global.u8 	%rs1108, [%rd2906+2];
	cvt.u32.u16 	%r5556, %rs1108;
	cvt.u64.u32 	%rd2907, %r7456;
	mul.wide.u32 	%rd2908, %r7456, 4;
	add.s64 	%rd2909, %rd2, %rd2908;
	st.local.u32 	[%rd2909], %r5556;
	cvt.u32.u16 	%r5557, %rs1107;
	add.s64 	%rd2910, %rd3, %rd2908;
	st.local.u32 	[%rd2910], %r5557;
	cvt.u32.u16 	%r5558, %rs1106;
	add.s64 	%rd2911, %rd4, %rd2908;
	st.local.u32 	[%rd2911], %r5558;
	cvt.rn.f64.u16 	%fd2817, %rs1108;
	mul.f64 	%fd2818, %fd2817, 0d3FD322D0E5604189;
	cvt.rn.f64.u16 	%fd2819, %rs1107;
	fma.rn.f64 	%fd2820, %fd2819, 0d3FE2C8B439581062, %fd2818;
	cvt.rn.f64.u16 	%fd2821, %rs1106;
	fma.rn.f64 	%fd2822, %fd2821, 0d3FBD2F1A9FBE76C9, %fd2820;
	cvt.rzi.u32.f64 	%r5559, %fd2822;
	add.s64 	%rd2912, %rd5, %rd2907;
	st.local.u8 	[%rd2912], %r5559;
	setp.eq.s32 	%p633, %r7456, 199;
	mov.b32 	%r7457, 200;
	@%p633 bra 	$L__BB1_403;
	ld.param.u32 	%r7284, [_Z20render_hybrid_kernelPKhjjjiiiihhPhS1_S1_S1__param_5];
	ld.param.u32 	%r6985, [_Z20render_hybrid_kernelPKhjjjiiiihhPhS1_S1_S1__param_3];
	ld.param.u32 	%r6684, [_Z20render_hybrid_kernelPKhjjjiiiihhPhS1_S1_S1__param_2];
	mul.lo.s32 	%r5560, %r708, %r6684;
	shl.b32 	%r5561, %r5560, 2;
	add.s32 	%r5562, %r5561, %r6684;
	div.u32 	%r5563, %r5562, %r7284;
	max.s32 	%r5564, %r5563, 0;
	add.s32 	%r5565, %r6684, -1;
	min.s32 	%r792, %r5564, %r5565;
	mul.lo.s32 	%r5566, %r792, %r6985;
	cvt.u64.u32 	%rd2913, %r5566;
	add.s64 	%rd2915, %rd2913, %rd2904;
	add.s64 	%rd2916, %rd73, %rd2915;
	ld.global.u8 	%rs1109, [%rd2916];
	ld.global.u8 	%rs1110, [%rd2916+1];
	ld.global.u8 	%rs1111, [%rd2916+2];
	cvt.u32.u16 	%r5568, %rs1111;
	st.local.u32 	[%rd2909+4], %r5568;
	cvt.u32.u16 	%r5569, %rs1110;
	add.s64 	%rd2920, %rd3, %rd2908;
	st.local.u32 	[%rd2920+4], %r5569;
	cvt.u32.u16 	%r5570, %rs1109;
	add.s64 	%rd2921, %rd4, %rd2908;
	st.local.u32 	[%rd2921+4], %r5570;
	cvt.rn.f64.u16 	%fd2823, %rs1111;
	mul.f64 	%fd2824, %fd2823, 0d3FD322D0E5604189;
	cvt.rn.f64.u16 	%fd2825, %rs1110;
	fma.rn.f64 	%fd2826, %fd2825, 0d3FE2C8B439581062, %fd2824;
	cvt.rn.f64.u16 	%fd2827, %rs1109;
	fma.rn.f64 	%fd2828, %fd2827, 0d3FBD2F1A9FBE76C9, %fd2826;
	cvt.rzi.u32.f64 	%r5571, %fd2828;
	st.local.u8 	[%rd2912+1], %r5571;
	add.s32 	%r7457, %r7456, 2;
	setp.eq.s32 	%p634, %r789, 2;
	@%p634 bra 	$L__BB1_403;
	ld.param.u32 	%r7285, [_Z20render_hybrid_kernelPKhjjjiiiihhPhS1_S1_S1__param_5];
	ld.param.u32 	%r6986, [_Z20render_hybrid_kernelPKhjjjiiiihhPhS1_S1_S1__param_3];
	ld.param.u32 	%r6685, [_Z20render_hybrid_kernelPKhjjjiiiihhPhS1_S1_S1__param_2];
	ld.param.u64 	%rd3733, [_Z20render_hybrid_kernelPKhjjjiiiihhPhS1_S1_S1__param_0];
	mul.lo.s32 	%r5572, %r708, %r6685;
	shl.b32 	%r5573, %r5572, 2;
	add.s32 	%r5574, %r5573, %r6685;
	add.s32 	%r5575, %r5574, %r6685;
	div.u32 	%r5576, %r5575, %r7285;
	max.s32 	%r5577, %r5576, 0;
	add.s32 	%r794, %r6685, -1;
	min.s32 	%r795, %r5577, %r794;
	mul.lo.s32 	%r5578, %r795, %r6986;
	cvt.u64.u32 	%rd2923, %r5578;
	cvt.s64.s32 	%rd2924, %r5555;
	add.s64 	%rd2925, %rd2923, %rd2924;
	cvta.to.global.u64 	%rd74, %rd3733;
	add.s64 	%rd2926, %rd74, %rd2925;
	ld.global.u8 	%rs1112, [%rd2926];
	ld.global.u8 	%rs1113, [%rd2926+1];
	ld.global.u8 	%rs1114, [%rd2926+2];
	cvt.u32.u16 	%r5580, %rs1114;
	cvt.u64.u32 	%rd2927, %r7456;
	mul.wide.u32 	%rd2928, %r7456, 4;
	add.s64 	%rd2929, %rd2, %rd2928;
	st.local.u32 	[%rd2929+8], %r5580;
	cvt.u32.u16 	%r5581, %rs1113;
	add.s64 	%rd2930, %rd3, %rd2928;
	st.local.u32 	[%rd2930+8], %r5581;
	cvt.u32.u16 	%r5582, %rs1112;
	add.s64 	%rd2931, %rd4, %rd2928;
	st.local.u32 	[%rd2931+8], %r5582;
	cvt.rn.f64.u16 	%fd2829, %rs1114;
	mul.f64 	%fd2830, %fd2829, 0d3FD322D0E5604189;
	cvt.rn.f64.u16 	%fd2831, %rs1113;
	fma.rn.f64 	%fd2832, %fd2831, 0d3FE2C8B439581062, %fd2830;
	cvt.rn.f64.u16 	%fd2833, %rs1112;
	fma.rn.f64 	%fd2834, %fd2833, 0d3FBD2F1A9FBE76C9, %fd2832;
	cvt.rzi.u32.f64 	%r5583, %fd2834;
	add.s64 	%rd2932, %rd5, %rd2927;
	st.local.u8 	[%rd2932+2], %r5583;
	add.s32 	%r7457, %r7456, 3;
	setp.eq.s32 	%p635, %r789, 3;
	@%p635 bra 	$L__BB1_403;
	ld.param.u32 	%r7129, [_Z20render_hybrid_kernelPKhjjjiiiihhPhS1_S1_S1__param_4];
	ld.param.u32 	%r6987, [_Z20render_hybrid_kernelPKhjjjiiiihhPhS1_S1_S1__param_3];
	ld.param.u32 	%r6528, [_Z20render_hybrid_kernelPKhjjjiiiihhPhS1_S1_S1__param_1];
	add.s32 	%r5584, %r206, 4;
	mul.lo.s32 	%r5585, %r5584, %r6528;
	shl.b32 	%r5586, %r5585, 1;
	add.s32 	%r5587, %r5586, %r6528;
	div.u32 	%r5588, %r5587, %r7129;
	max.s32 	%r5589, %r5588, 0;
	add.s32 	%r5590, %r6528, -1;
	min.s32 	%r797, %r5589, %r5590;
	shl.b32 	%r5591, %r797, 2;
	cvt.s64.s32 	%rd2933, %r5591;
	mul.lo.s32 	%r5592, %r791, %r6987;
	cvt.u64.u32 	%rd2934, %r5592;
	add.s64 	%rd2935, %rd2934, %rd2933;
	add.s64 	%rd2936, %rd74, %rd2935;
	ld.global.u8 	%rs1115, [%rd2936];
	ld.global.u8 	%rs1116, [%rd2936+1];
	ld.global.u8 	%rs1117, [%rd2936+2];
	cvt.u32.u16 	%r5593, %rs1117;
	mul.wide.u32 	%rd2938, %r7456, 4;
	add.s64 	%rd2939, %rd2, %rd2938;
	st.local.u32 	[%rd2939+12], %r5593;
	cvt.u32.u16 	%r5594, %rs1116;
	add.s64 	%rd2940, %rd3, %rd2938;
	st.local.u32 	[%rd2940+12], %r5594;
	cvt.u32.u16 	%r5595, %rs1115;
	add.s64 	%rd2941, %rd4, %rd2938;
	st.local.u32 	[%rd2941+12], %r5595;
	cvt.rn.f64.u16 	%fd2835, %rs1117;
	mul.f64 	%fd2836, %fd2835, 0d3FD322D0E5604189;
	cvt.rn.f64.u16 	%fd2837, %rs1116;
	fma.rn.f64 	%fd2838, %fd2837, 0d3FE2C8B439581062, %fd2836;
	cvt.rn.f64.u16 	%fd2839, %rs1115;
	fma.rn.f64 	%fd2840, %fd2839, 0d3FBD2F1A9FBE76C9, %fd2838;
	cvt.rzi.u32.f64 	%r5596, %fd2840;
	st.local.u8 	[%rd2932+3], %r5596;
	add.s32 	%r7457, %r7456, 4;
	setp.eq.s32 	%p636, %r789, 4;
	@%p636 bra 	$L__BB1_403;
	ld.param.u32 	%r6988, [_Z20render_hybrid_kernelPKhjjjiiiihhPhS1_S1_S1__param_3];
	mul.lo.s32 	%r5598, %r792, %r6988;
	cvt.u64.u32 	%rd2944, %r5598;
	add.s64 	%rd2945, %rd2944, %rd2933;
	add.s64 	%rd2946, %rd74, %rd2945;
	ld.global.u8 	%rs1118, [%rd2946];
	ld.global.u8 	%rs1119, [%rd2946+1];
	ld.global.u8 	%rs1120, [%rd2946+2];
	cvt.u32.u16 	%r5599, %rs1120;
	cvt.u64.u32 	%rd2947, %r7456;
	add.s64 	%rd2949, %rd2, %rd2938;
	st.local.u32 	[%rd2949+16], %r5599;
	cvt.u32.u16 	%r5600, %rs1119;
	add.s64 	%rd2950, %rd3, %rd2938;
	st.local.u32 	[%rd2950+16], %r5600;
	cvt.u32.u16 	%r5601, %rs1118;
	add.s64 	%rd2951, %rd4, %rd2938;
	st.local.u32 	[%rd2951+16], %r5601;
	cvt.rn.f64.u16 	%fd2841, %rs1120;
	mul.f64 	%fd2842, %fd2841, 0d3FD322D0E5604189;
	cvt.rn.f64.u16 	%fd2843, %rs1119;
	fma.rn.f64 	%fd2844, %fd2843, 0d3FE2C8B439581062, %fd2842;
	cvt.rn.f64.u16 	%fd2845, %rs1118;
	fma.rn.f64 	%fd2846, %fd2845, 0d3FBD2F1A9FBE76C9, %fd2844;
	cvt.rzi.u32.f64 	%r5602, %fd2846;
	add.s64 	%rd2952, %rd5, %rd2947;
	st.local.u8 	[%rd2952+4], %r5602;
	add.s32 	%r7457, %r7456, 5;
	setp.eq.s32 	%p637, %r789, 5;
	@%p637 bra 	$L__BB1_403;
	ld.param.u32 	%r6989, [_Z20render_hybrid_kernelPKhjjjiiiihhPhS1_S1_S1__param_3];
	mul.lo.s32 	%r5604, %r795, %r6989;
	cvt.u64.u32 	%rd2954, %r5604;
	add.s64 	%rd2955, %rd2954, %rd2933;
	add.s64 	%rd2956, %rd74, %rd2955;
	ld.global.u8 	%rs1121, [%rd2956];
	ld.global.u8 	%rs1122, [%rd2956+1];
	ld.global.u8 	%rs1123, [%rd2956+2];
	cvt.u32.u16 	%r5605, %rs1123;
	mul.wide.u32 	%rd2958, %r7456, 4;
	add.s64 	%rd2959, %rd2, %rd2958;
	st.local.u32 	[%rd2959+20], %r5605;
	cvt.u32.u16 	%r5606, %rs1122;
	add.s64 	%rd2960, %rd3, %rd2958;
	st.local.u32 	[%rd2960+20], %r5606;
	cvt.u32.u16 	%r5607, %rs1121;
	add.s64 	%rd2961, %rd4, %rd2958;
	st.local.u32 	[%rd2961+20], %r5607;
	cvt.rn.f64.u16 	%fd2847, %rs1123;
	mul.f64 	%fd2848, %fd2847, 0d3FD322D0E5604189;
	cvt.rn.f64.u16 	%fd2849, %rs1122;
	fma.rn.f64 	%fd2850, %fd2849, 0d3FE2C8B439581062, %fd2848;
	cvt.rn.f64.u16 	%fd2851, %rs1121;
	fma.rn.f64 	%fd2852, %fd2851, 0d3FBD2F1A9FBE76C9, %fd2850;
	cvt.rzi.u32.f64 	%r5608, %fd2852;
	st.local.u8 	[%rd2952+5], %r5608;
	add.s32 	%r7457, %r7456, 6;
	setp.eq.s32 	%p638, %r789, 6;
	@%p638 bra 	$L__BB1_403;
	ld.param.u32 	%r7286, [_Z20render_hybrid_kernelPKhjjjiiiihhPhS1_S1_S1__param_5];
	ld.param.u32 	%r6990, [_Z20render_hybrid_kernelPKhjjjiiiihhPhS1_S1_S1__param_3];
	ld.param.u32 	%r6686, [_Z20render_hybrid_kernelPKhjjjiiiihhPhS1_S1_S1__param_2];
	mul.lo.s32 	%r5609, %r708, %r6686;
	shl.b32 	%r5610, %r5609, 2;
	add.s32 	%r5611, %r5610, %r6686;
	add.s32 	%r5612, %r5611, %r6686;
	add.s32 	%r5613, %r5612, %r6686;
	div.u32 	%r5614, %r5613, %r7286;
	max.s32 	%r5615, %r5614, 0;
	min.s32 	%r801, %r5615, %r794;
	mul.lo.s32 	%r5616, %r801, %r6990;
	cvt.u64.u32 	%rd2963, %r5616;
	cvt.s64.s32 	%rd2964, %r5555;
	add.s64 	%rd2965, %rd2963, %rd2964;
	add.s64 	%rd2966, %rd74, %rd2965;
	ld.global.u8 	%rs1124, [%rd2966];
	ld.global.u8 	%rs1125, [%rd2966+1];
	ld.global.u8 	%rs1126, [%rd2966+2];
	cvt.u32.u16 	%r5618, %rs1126;
	cvt.u64.u32 	%rd2967, %r7456;
	st.local.u32 	[%rd2959+24], %r5618;
	cvt.u32.u16 	%r5619, %rs1125;
	st.local.u32 	[%rd2960+24], %r5619;
	cvt.u32.u16 	%r5620, %rs1124;
	add.s64 	%rd2971, %rd4, %rd2958;
	st.local.u32 	[%rd2971+24], %r5620;
	cvt.rn.f64.u16 	%fd2853, %rs1126;
	mul.f64 	%fd2854, %fd2853, 0d3FD322D0E5604189;
	cvt.rn.f64.u16 	%fd2855, %rs1125;
	fma.rn.f64 	%fd2856, %fd2855, 0d3FE2C8B439581062, %fd2854;
	cvt.rn.f64.u16 	%fd2857, %rs1124;
	fma.rn.f64 	%fd2858, %fd2857, 0d3FBD2F1A9FBE76C9, %fd2856;
	cvt.rzi.u32.f64 	%r5621, %fd2858;
	add.s64 	%rd2972, %rd5, %rd2967;
	st.local.u8 	[%rd2972+6], %r5621;
	add.s32 	%r7457, %r7456, 7;
	setp.eq.s32 	%p639, %r789, 7;
	@%p639 bra 	$L__BB1_403;
	ld.param.u32 	%r6991, [_Z20render_hybrid_kernelPKhjjjiiiihhPhS1_S1_S1__param_3];
	cvt.s64.s32 	%rd2973, %r5591;
	mul.lo.s32 	%r5623, %r801, %r6991;
	cvt.u64.u32 	%rd2974, %r5623;
	add.s64 	%rd2975, %rd2974, %rd2973;
	add.s64 	%rd2976, %rd74, %rd2975;
	ld.global.u8 	%rs1127, [%rd2976];
	ld.global.u8 	%rs1128, [%rd2976+1];
	ld.global.u8 	%rs1129, [%rd2976+2];
	cvt.u32.u16 	%r5624, %rs1129;
	mul.wide.u32 	%rd2978, %r7456, 4;
	add.s64 	%rd2979, %rd2, %rd2978;
	st.local.u32 	[%rd2979+28], %r5624;
	cvt.u32.u16 	%r5625, %rs1128;
	add.s64 	%rd2980, %rd3, %rd2978;
	st.local.u32 	[%rd2980+28], %r5625;
	cvt.u32.u16 	%r5626, %rs1127;
	add.s64 	%rd2981, %rd4, %rd2978;
	st.local.u32 	[%rd2981+28], %r5626;
	cvt.rn.f64.u16 	%fd2859, %rs1129;
	mul.f64 	%fd2860, %fd2859, 0d3FD322D0E5604189;
	cvt.rn.f64.u16 	%fd2861, %rs1128;
	fma.rn.f64 	%fd2862, %fd2861, 0d3FE2C8B439581062, %fd2860;
	cvt.rn.f64.u16 	%fd2863, %rs1127;
	fma.rn.f64 	%fd2864, %fd2863, 0d3FBD2F1A9FBE76C9, %fd2862;
	cvt.rzi.u32.f64 	%r5627, %fd2864;
	st.local.u8 	[%rd2972+7], %r5627;
	add.s32 	%r7457, %r7456, 8;
$L__BB1_403:
	ld.param.u8 	%rs1603, [_Z20render_hybrid_kernelPKhjjjiiiihhPhS1_S1_S1__param_8];
	setp.gt.u16 	%p640, %rs1603, 89;
	setp.lt.u16 	%p641, %rs1603, 50;
	selp.b32 	%r5628, 3, 2, %p641;
	selp.b32 	%r5629, 1, %r5628, %p640;
	sub.s32 	%r5630, 5, %r5629;
	setp.ge.u32 	%p642, %r5630, %r5629;
	setp.gt.u32 	%p643, %r7457, 199;
	or.pred  	%p644, %p642, %p643;
	mov.u32 	%r7465, %r7457;
	@%p644 bra 	$L__BB1_413;
	ld.param.u32 	%r7346, [_Z20render_hybrid_kernelPKhjjjiiiihhPhS1_S1_S1__param_6];
	setp.ge.s32 	%p645, %r708, %r1730;
	add.s32 	%r5632, %r204, 6;
	setp.lt.s32 	%p646, %r5632, 0;
	setp.ge.s32 	%p647, %r5632, %r7346;
	or.pred  	%p648, %p647, %p645;
	or.pred  	%p649, %p648, %p646;
	mov.u32 	%r7465, %r7457;
	@%p649 bra 	$L__BB1_413;
	ld.param.u8 	%rs1604, [_Z20render_hybrid_kernelPKhjjjiiiihhPhS1_S1_S1__param_8];
	ld.param.u32 	%r7287, [_Z20render_hybrid_kernelPKhjjjiiiihhPhS1_S1_S1__param_5];
	ld.param.u32 	%r7130, [_Z20render_hybrid_kernelPKhjjjiiiihhPhS1_S1_S1__param_4];
	ld.param.u32 	%r6992, [_Z20render_hybrid_kernelPKhjjjiiiihhPhS1_S1_S1__param_3];
	ld.param.u32 	%r6687, [_Z20render_hybrid_kernelPKhjjjiiiihhPhS1_S1_S1__param_2];
	ld.param.u32 	%r6529, [_Z20render_hybrid_kernelPKhjjjiiiihhPhS1_S1_S1__param_1];
	ld.param.u64 	%rd3734, [_Z20render_hybrid_kernelPKhjjjiiiihhPhS1_S1_S1__param_0];
	sub.s32 	%r5635, 199, %r7457;
	min.u32 	%r5636, %r5635, 7;
	add.s32 	%r805, %r5636, 1;
	mul.lo.s32 	%r5637, %r5632, %r6529;
	shl.b32 	%r5638, %r5637, 1;
	div.u32 	%r5639, %r5638, %r7130;
	setp.gt.u16 	%p650, %rs1604, 89;
	setp.lt.u16 	%p651, %rs1604, 50;
	selp.b32 	%r5640, 3, 2, %p651;
	selp.b32 	%r5641, 1, %r5640, %p650;
	mov.u32 	%r5642, %ctaid.y;
	mov.u32 	%r5643, %ntid.y;
	mov.u32 	%r5644, %tid.y;
	mad.lo.s32 	%r5645, %r5642, %r5643, %r5644;
	sub.s32 	%r5646, %r5645, %r5641;
	add.s32 	%r5647, %r5646, 5;
	mul.lo.s32 	%r5648, %r5647, %r6687;
	shl.b32 	%r806, %r5648, 2;
	div.u32 	%r5649, %r806, %r7287;
	max.s32 	%r5650, %r5639, 0;
	add.s32 	%r5651, %r6529, -1;
	min.s32 	%r807, %r5650, %r5651;
	max.s32 	%r5652, %r5649, 0;
	add.s32 	%r5653, %r6687, -1;
	min.s32 	%r808, %r5652, %r5653;
	mul.lo.s32 	%r5654, %r808, %r6992;
	cvt.u64.u32 	%rd2983, %r5654;
	shl.b32 	%r5655, %r807, 2;
	cvt.s64.s32 	%rd2984, %r5655;
	add.s64 	%rd2985, %rd2983, %rd2984;
	cvta.to.global.u64 	%rd75, %rd3734;
	add.s64 	%rd2986, %rd75, %rd2985;
	ld.global.u8 	%rs1130, [%rd2986];
	ld.global.u8 	%rs1131, [%rd2986+1];
	ld.global.u8 	%rs1132, [%rd2986+2];
	cvt.u32.u16 	%r5656, %rs1132;
	cvt.u64.u32 	%rd2987, %r7457;
	mul.wide.u32 	%rd2988, %r7457, 4;
	add.s64 	%rd2989, %rd2, %rd2988;
	st.local.u32 	[%rd2989], %r5656;
	cvt.u32.u16 	%r5657, %rs1131;
	add.s64 	%rd2990, %rd3, %rd2988;
	st.local.u32 	[%rd2990], %r5657;
	cvt.u32.u16 	%r5658, %rs1130;
	add.s64 	%rd2991, %rd4, %rd2988;
	st.local.u32 	[%rd2991], %r5658;
	cvt.rn.f64.u16 	%fd2865, %rs1132;
	mul.f64 	%fd2866, %fd2865, 0d3FD322D0E5604189;
	cvt.rn.f64.u16 	%fd2867, %rs1131;
	fma.rn.f64 	%fd2868, %fd2867, 0d3FE2C8B439581062, %fd2866;
	cvt.rn.f64.u16 	%fd2869, %rs1130;
	fma.rn.f64 	%fd2870, %fd2869, 0d3FBD2F1A9FBE76C9, %fd2868;
	cvt.rzi.u32.f64 	%r5659, %fd2870;
	add.s64 	%rd2992, %rd5, %rd2987;
	st.local.u8 	[%rd2992], %r5659;
	setp.eq.s32 	%p652, %r7457, 199;
	mov.b32 	%r7465, 200;
	@%p652 bra 	$L__BB1_413;
	ld.param.u32 	%r7288, [_Z20render_hybrid_kernelPKhjjjiiiihhPhS1_S1_S1__param_5];
	ld.param.u32 	%r6993, [_Z20render_hybrid_kernelPKhjjjiiiihhPhS1_S1_S1__param_3];
	ld.param.u32 	%r6688, [_Z20render_hybrid_kernelPKhjjjiiiihhPhS1_S1_S1__param_2];
	add.s32 	%r809, %r806, %r6688;
	div.u32 	%r5660, %r809, %r7288;
	max.s32 	%r5661, %r5660, 0;
	add.s32 	%r5662, %r6688, -1;
	min.s32 	%r810, %r5661, %r5662;
	mul.lo.s32 	%r5663, %r810, %r6993;
	cvt.u64.u32 	%rd2993, %r5663;
	add.s64 	%rd2995, %rd2993, %rd2984;
	add.s64 	%rd2996, %rd75, %rd2995;
	ld.global.u8 	%rs1133, [%rd2996];
	ld.global.u8 	%rs1134, [%rd2996+1];
	ld.global.u8 	%rs1135, [%rd2996+2];
	cvt.u32.u16 	%r5665, %rs1135;
	st.local.u32 	[%rd2989+4], %r5665;
	cvt.u32.u16 	%r5666, %rs1134;
	add.s64 	%rd3000, %rd3, %rd2988;
	st.local.u32 	[%rd3000+4], %r5666;
	cvt.u32.u16 	%r5667, %rs1133;
	add.s64 	%rd3001, %rd4, %rd2988;
	st.local.u32 	[%rd3001+4], %r5667;
	cvt.rn.f64.u16 	%fd2871, %rs1135;
	mul.f64 	%fd2872, %fd2871, 0d3FD322D0E5604189;
	cvt.rn.f64.u16 	%fd2873, %rs1134;
	fma.rn.f64 	%fd2874, %fd2873, 0d3FE2C8B439581062, %fd2872;
	cvt.rn.f64.u16 	%fd2875, %rs1133;
	fma.rn.f64 	%fd2876, %fd2875, 0d3FBD2F1A9FBE76C9, %fd2874;
	cvt.rzi.u32.f64 	%r5668, %fd2876;
	st.local.u8 	[%rd2992+1], %r5668;
	add.s32 	%r7465, %r7457, 2;
	setp.eq.s32 	%p653, %r805, 2;
	@%p653 bra 	$L__BB1_413;
	ld.param.u32 	%r7289, [_Z20render_hybrid_kernelPKhjjjiiiihhPhS1_S1_S1__param_5];
	ld.param.u32 	%r6994, [_Z20render_hybrid_kernelPKhjjjiiiihhPhS1_S1_S1__param_3];
	ld.param.u32 	%r6689, [_Z20render_hybrid_kernelPKhjjjiiiihhPhS1_S1_S1__param_2];
	ld.param.u64 	%rd3735, [_Z20render_hybrid_kernelPKhjjjiiiihhPhS1_S1_S1__param_0];
	add.s32 	%r812, %r809, %r6689;
	div.u32 	%r5669, %r812, %r7289;
	max.s32 	%r5670, %r5669, 0;
	add.s32 	%r813, %r6689, -1;
	min.s32 	%r814, %r5670, %r813;
	mul.lo.s32 	%r5671, %r814, %r6994;
	cvt.u64.u32 	%rd3003, %r5671;
	cvt.s64.s32 	%rd3004, %r5655;
	add.s64 	%rd3005, %rd3003, %rd3004;
	cvta.to.global.u64 	%rd76, %rd3735;
	add.s64 	%rd3006, %rd76, %rd3005;
	ld.global.u8 	%rs1136, [%rd3006];
	ld.global.u8 	%rs1137, [%rd3006+1];
	ld.global.u8 	%rs1138, [%rd3006+2];
	cvt.u32.u16 	%r5673, %rs1138;
	cvt.u64.u32 	%rd3007, %r7457;
	mul.wide.u32 	%rd3008, %r7457, 4;
	add.s64 	%rd3009, %rd2, %rd3008;
	st.local.u32 	[%rd3009+8], %r5673;
	cvt.u32.u16 	%r5674, %rs1137;
	add.s64 	%rd3010, %rd3, %rd3008;
	st.local.u32 	[%rd3010+8], %r5674;
	cvt.u32.u16 	%r5675, %rs1136;
	add.s64 	%rd3011, %rd4, %rd3008;
	st.local.u32 	[%rd3011+8], %r5675;
	cvt.rn.f64.u16 	%fd2877, %rs1138;
	mul.f64 	%fd2878, %fd2877, 0d3FD322D0E5604189;
	cvt.rn.f64.u16 	%fd2879, %rs1137;
	fma.rn.f64 	%fd2880, %fd2879, 0d3FE2C8B439581062, %fd2878;
	cvt.rn.f64.u16 	%fd2881, %rs1136;
	fma.rn.f64 	%fd2882, %fd2881, 0d3FBD2F1A9FBE76C9, %fd2880;
	cvt.rzi.u32.f64 	%r5676, %fd2882;
	add.s64 	%rd3012, %rd5, %rd3007;
	st.local.u8 	[%rd3012+2], %r5676;
	add.s32 	%r7465, %r7457, 3;
	setp.eq.s32 	%p654, %r805, 3;
	@%p654 bra 	$L__BB1_413;
	ld.param.u32 	%r7131, [_Z20render_hybrid_kernelPKhjjjiiiihhPhS1_S1_S1__param_4];
	ld.param.u32 	%r6995, [_Z20render_hybrid_kernelPKhjjjiiiihhPhS1_S1_S1__param_3];
	ld.param.u32 	%r6530, [_Z20render_hybrid_kernelPKhjjjiiiihhPhS1_S1_S1__param_1];
	add.s32 	%r5677, %r204, 6;
	mul.lo.s32 	%r5678, %r5677, %r6530;
	shl.b32 	%r5679, %r5678, 1;
	add.s32 	%r5680, %r5679, %r6530;
	div.u32 	%r5681, %r5680, %r7131;
	max.s32 	%r5682, %r5681, 0;
	add.s32 	%r5683, %r6530, -1;
	min.s32 	%r816, %r5682, %r5683;
	shl.b32 	%r5684, %r816, 2;
	cvt.s64.s32 	%rd3013, %r5684;
	mul.lo.s32 	%r5685, %r808, %r6995;
	cvt.u64.u32 	%rd3014, %r5685;
	add.s64 	%rd3015, %rd3014, %rd3013;
	add.s64 	%rd3016, %rd76, %rd3015;
	ld.global.u8 	%rs1139, [%rd3016];
	ld.global.u8 	%rs1140, [%rd3016+1];
	ld.global.u8 	%rs1141, [%rd3016+2];
	cvt.u32.u16 	%r5686, %rs1141;
	mul.wide.u32 	%rd3018, %r7457, 4;
	add.s64 	%rd3019, %rd2, %rd3018;
	st.local.u32 	[%rd3019+12], %r5686;
	cvt.u32.u16 	%r5687, %rs1140;
	add.s64 	%rd3020, %rd3, %rd3018;
	st.local.u32 	[%rd3020+12], %r5687;
	cvt.u32.u16 	%r5688, %rs1139;
	add.s64 	%rd3021, %rd4, %rd3018;
	st.local.u32 	[%rd3021+12], %r5688;
	cvt.rn.f64.u16 	%fd2883, %rs1141;
	mul.f64 	%fd2884, %fd2883, 0d3FD322D0E5604189;
	cvt.rn.f64.u16 	%fd2885, %rs1140;
	fma.rn.f64 	%fd2886, %fd2885, 0d3FE2C8B439581062, %fd2884;
	cvt.rn.f64.u16 	%fd2887, %rs1139;
	fma.rn.f64 	%fd2888, %fd2887, 0d3FBD2F1A9FBE76C9, %fd2886;
	cvt.rzi.u32.f64 	%r5689, %fd2888;
	st.local.u8 	[%rd3012+3], %r5689;
	add.s32 	%r7465, %r7457, 4;
	setp.eq.s32 	%p655, %r805, 4;
	@%p655 bra 	$L__BB1_413;
	ld.param.u32 	%r6996, [_Z20render_hybrid_kernelPKhjjjiiiihhPhS1_S1_S1__param_3];
	mul.lo.s32 	%r5691, %r810, %r6996;
	cvt.u64.u32 	%rd3024, %r5691;
	add.s64 	%rd3025, %rd3024, %rd3013;
	add.s64 	%rd3026, %rd76, %rd3025;
	ld.global.u8 	%rs1142, [%rd3026];
	ld.global.u8 	%rs1143, [%rd3026+1];
	ld.global.u8 	%rs1144, [%rd3026+2];
	cvt.u32.u16 	%r5692, %rs1144;
	cvt.u64.u32 	%rd3027, %r7457;
	add.s64 	%rd3029, %rd2, %rd3018;
	st.local.u32 	[%rd3029+16], %r5692;
	cvt.u32.u16 	%r5693, %rs1143;
	add.s64 	%rd3030, %rd3, %rd3018;
	st.local.u32 	[%rd3030+16], %r5693;
	cvt.u32.u16 	%r5694, %rs1142;
	add.s64 	%rd3031, %rd4, %rd3018;
	st.local.u32 	[%rd3031+16], %r5694;
	cvt.rn.f64.u16 	%fd2889, %rs1144;
	mul.f64 	%fd2890, %fd2889, 0d3FD322D0E5604189;
	cvt.rn.f64.u16 	%fd2891, %rs1143;
	fma.rn.f64 	%fd2892, %fd2891, 0d3FE2C8B439581062, %fd2890;
	cvt.rn.f64.u16 	%fd2893, %rs1142;
	fma.rn.f64 	%fd2894, %fd2893, 0d3FBD2F1A9FBE76C9, %fd2892;
	cvt.rzi.u32.f64 	%r5695, %fd2894;
	add.s64 	%rd3032, %rd5, %rd3027;
	st.local.u8 	[%rd3032+4], %r5695;
	add.s32 	%r7465, %r7457, 5;
	setp.eq.s32 	%p656, %r805, 5;
	@%p656 bra 	$L__BB1_413;
	ld.param.u32 	%r6997, [_Z20render_hybrid_kernelPKhjjjiiiihhPhS1_S1_S1__param_3];
	mul.lo.s32 	%r5697, %r814, %r6997;
	cvt.u64.u32 	%rd3034, %r5697;
	add.s64 	%rd3035, %rd3034, %rd3013;
	add.s64 	%rd3036, %rd76, %rd3035;
	ld.global.u8 	%rs1145, [%rd3036];
	ld.global.u8 	%rs1146, [%rd3036+1];
	ld.global.u8 	%rs1147, [%rd3036+2];
	cvt.u32.u16 	%r5698, %rs1147;
	mul.wide.u32 	%rd3038, %r7457, 4;
	add.s64 	%rd3039, %rd2, %rd3038;
	st.local.u32 	[%rd3039+20], %r5698;
	cvt.u32.u16 	%r5699, %rs1146;
	add.s64 	%rd3040, %rd3, %rd3038;
	st.local.u32 	[%rd3040+20], %r5699;
	cvt.u32.u16 	%r5700, %rs1145;
	add.s64 	%rd3041, %rd4, %rd3038;
	st.local.u32 	[%rd3041+20], %r5700;
	cvt.rn.f64.u16 	%fd2895, %rs1147;
	mul.f64 	%fd2896, %fd2895, 0d3FD322D0E5604189;
	cvt.rn.f64.u16 	%fd2897, %rs1146;
	fma.rn.f64 	%fd2898, %fd2897, 0d3FE2C8B439581062, %fd2896;
	cvt.rn.f64.u16 	%fd2899, %rs1145;
	fma.rn.f64 	%fd2900, %fd2899, 0d3FBD2F1A9FBE76C9, %fd2898;
	cvt.rzi.u32.f64 	%r5701, %fd2900;
	st.local.u8 	[%rd3032+5], %r5701;
	add.s32 	%r7465, %r7457, 6;
	setp.eq.s32 	%p657, %r805, 6;
	@%p657 bra 	$L__BB1_413;
	ld.param.u32 	%r7290, [_Z20render_hybrid_kernelPKhjjjiiiihhPhS1_S1_S1__param_5];
	ld.param.u32 	%r6998, [_Z20render_hybrid_kernelPKhjjjiiiihhPhS1_S1_S1__param_3];
	ld.param.u32 	%r6690, [_Z20render_hybrid_kernelPKhjjjiiiihhPhS1_S1_S1__param_2];
	add.s32 	%r5702, %r812, %r6690;
	div.u32 	%r5703, %r5702, %r7290;
	max.s32 	%r5704, %r5703, 0;
	min.s32 	%r820, %r5704, %r813;
	mul.lo.s32 	%r5705, %r820, %r6998;
	cvt.u64.u32 	%rd3043, %r5705;
	cvt.s64.s32 	%rd3044, %r5655;
	add.s64 	%rd3045, %rd3043, %rd3044;
	add.s64 	%rd3046, %rd76, %rd3045;
	ld.global.u8 	%rs1148, [%rd3046];
	ld.global.u8 	%rs1149, [%rd3046+1];
	ld.global.u8 	%rs1150, [%rd3046+2];
	cvt.u32.u16 	%r5707, %rs1150;
	cvt.u64.u32 	%rd3047, %r7457;
	st.local.u32 	[%rd3039+24], %r5707;
	cvt.u32.u16 	%r5708, %rs1149;
	st.local.u32 	[%rd3040+24], %r5708;
	cvt.u32.u16 	%r5709, %rs1148;
	add.s64 	%rd3051, %rd4, %rd3038;
	st.local.u32 	[%rd3051+24], %r5709;
	cvt.rn.f64.u16 	%fd2901, %rs1150;
	mul.f64 	%fd2902, %fd2901, 0d3FD322D0E5604189;
	cvt.rn.f64.u16 	%fd2903, %rs1149;
	fma.rn.f64 	%fd2904, %fd2903, 0d3FE2C8B439581062, %fd2902;
	cvt.rn.f64.u16 	%fd2905, %rs1148;
	fma.rn.f64 	%fd2906, %fd2905, 0d3FBD2F1A9FBE76C9, %fd2904;
	cvt.rzi.u32.f64 	%r5710, %fd2906;
	add.s64 	%rd3052, %rd5, %rd3047;
	st.local.u8 	[%rd3052+6], %r5710;
	add.s32 	%r7465, %r7457, 7;
	setp.eq.s32 	%p658, %r805, 7;
	@%p658 bra 	$L__BB1_413;
	ld.param.u32 	%r6999, [_Z20render_hybrid_kernelPKhjjjiiiihhPhS1_S1_S1__param_3];
	cvt.s64.s32 	%rd3053, %r5684;
	mul.lo.s32 	%r5712, %r820, %r6999;
	cvt.u64.u32 	%rd3054, %r5712;
	add.s64 	%rd3055, %rd3054, %rd3053;
	add.s64 	%rd3056, %rd76, %rd3055;
	ld.global.u8 	%rs1151, [%rd3056];
	ld.global.u8 	%rs1152, [%rd3056+1];
	ld.global.u8 	%rs1153, [%rd3056+2];
	cvt.u32.u16 	%r5713, %rs1153;
	mul.wide.u32 	%rd3058, %r7457, 4;
	add.s64 	%rd3059, %rd2, %rd3058;
	st.local.u32 	[%rd3059+28], %r5713;
	cvt.u32.u16 	%r5714, %rs1152;
	add.s64 	%rd3060, %rd3, %rd3058;
	st.local.u32 	[%rd3060+28], %r5714;
	cvt.u32.u16 	%r5715, %rs1151;
	add.s64 	%rd3061, %rd4, %rd3058;
	st.local.u32 	[%rd3061+28], %r5715;
	cvt.rn.f64.u16 	%fd2907, %rs1153;
	mul.f64 	%fd2908, %fd2907, 0d3FD322D0E5604189;
	cvt.rn.f64.u16 	%fd2909, %rs1152;
	fma.rn.f64 	%fd2910, %fd2909, 0d3FE2C8B439581062, %fd2908;
	cvt.rn.f64.u16 	%fd2911, %rs1151;
	fma.rn.f64 	%fd2912, %fd2911, 0d3FBD2F1A9FBE76C9, %fd2910;
	cvt.rzi.u32.f64 	%r5716, %fd2912;
	st.local.u8 	[%rd3052+7], %r5716;
	add.s32 	%r7465, %r7457, 8;
$L__BB1_413:
	ld.param.u8 	%rs1605, [_Z20render_hybrid_kernelPKhjjjiiiihhPhS1_S1_S1__param_8];
	setp.gt.u16 	%p659, %rs1605, 89;
	setp.lt.u16 	%p660, %rs1605, 50;
	selp.b32 	%r5717, 3, 2, %p660;
	selp.b32 	%r5718, 1, %r5717, %p659;
	sub.s32 	%r5719, 5, %r5718;
	setp.ge.u32 	%p661, %r5719, %r5718;
	setp.gt.u32 	%p662, %r7465, 199;
	or.pred  	%p663, %p661, %p662;
	@%p663 bra 	$L__BB1_483;
	add.s32 	%r824, %r203, 6;
	setp.ge.s32 	%p664, %r824, %r1730;
	shl.b32 	%r825, %r824, 2;
	or.pred  	%p665, %p2, %p664;
	mov.u32 	%r7459, %r7465;
	@%p665 bra 	$L__BB1_423;
	ld.param.u32 	%r7291, [_Z20render_hybrid_kernelPKhjjjiiiihhPhS1_S1_S1__param_5];
	ld.param.u32 	%r7132, [_Z20render_hybrid_kernelPKhjjjiiiihhPhS1_S1_S1__param_4];
	ld.param.u32 	%r7000, [_Z20render_hybrid_kernelPKhjjjiiiihhPhS1_S1_S1__param_3];
	ld.param.u32 	%r6691, [_Z20render_hybrid_kernelPKhjjjiiiihhPhS1_S1_S1__param_2];
	ld.param.u32 	%r6531, [_Z20render_hybrid_kernelPKhjjjiiiihhPhS1_S1_S1__param_1];
	ld.param.u64 	%rd3736, [_Z20render_hybrid_kernelPKhjjjiiiihhPhS1_S1_S1__param_0];
	sub.s32 	%r5722, 199, %r7465;
	min.u32 	%r5723, %r5722, 7;
	add.s32 	%r826, %r5723, 1;
	mul.lo.s32 	%r5724, %r204, %r6531;
	shl.b32 	%r5725, %r5724, 1;
	div.u32 	%r5726, %r5725, %r7132;
	mul.lo.s32 	%r5727, %r825, %r6691;
	div.u32 	%r5728, %r5727, %r7291;
	max.s32 	%r5729, %r5726, 0;
	add.s32 	%r5730, %r6531, -1;
	min.s32 	%r827, %r5729, %r5730;
	max.s32 	%r5731, %r5728, 0;
	add.s32 	%r5732, %r6691, -1;
	min.s32 	%r828, %r5731, %r5732;
	mul.lo.s32 	%r5733, %r828, %r7000;
	cvt.u64.u32 	%rd3063, %r5733;
	shl.b32 	%r5734, %r827, 2;
	cvt.s64.s32 	%rd3064, %r5734;
	add.s64 	%rd3065, %rd3063, %rd3064;
	cvta.to.global.u64 	%rd77, %rd3736;
	add.s64 	%rd3066, %rd77, %rd3065;
	ld.global.u8 	%rs1154, [%rd3066];
	ld.global.u8 	%rs1155, [%rd3066+1];
	ld.global.u8 	%rs1156, [%rd3066+2];
	cvt.u32.u16 	%r5735, %rs1156;
	cvt.u64.u32 	%rd3067, %r7465;
	mul.wide.u32 	%rd3068, %r7465, 4;
	add.s64 	%rd3069, %rd2, %rd3068;
	st.local.u32 	[%rd3069], %r5735;
	cvt.u32.u16 	%r5736, %rs1155;
	add.s64 	%rd3070, %rd3, %rd3068;
	st.local.u32 	[%rd3070], %r5736;
	cvt.u32.u16 	%r5737, %rs1154;
	add.s64 	%rd3071, %rd4, %rd3068;
	st.local.u32 	[%rd3071], %r5737;
	cvt.rn.f64.u16 	%fd2913, %rs1156;
	mul.f64 	%fd2914, %fd2913, 0d3FD322D0E5604189;
	cvt.rn.f64.u16 	%fd2915, %rs1155;
	fma.rn.f64 	%fd2916, %fd2915, 0d3FE2C8B439581062, %fd2914;
	cvt.rn.f64.u16 	%fd2917, %rs1154;
	fma.rn.f64 	%fd2918, %fd2917, 0d3FBD2F1A9FBE76C9, %fd2916;
	cvt.rzi.u32.f64 	%r5738, %fd2918;
	add.s64 	%rd3072, %rd5, %rd3067;
	st.local.u8 	[%rd3072], %r5738;
	setp.eq.s32 	%p666, %r7465, 199;
	mov.b32 	%r7459, 200;
	@%p666 bra 	$L__BB1_423;
	ld.param.u32 	%r7292, [_Z20render_hybrid_kernelPKhjjjiiiihhPhS1_S1_S1__param_5];
	ld.param.u32 	%r7001, [_Z20render_hybrid_kernelPKhjjjiiiihhPhS1_S1_S1__param_3];
	ld.param.u32 	%r6692, [_Z20render_hybrid_kernelPKhjjjiiiihhPhS1_S1_S1__param_2];
	mad.lo.s32 	%r5739, %r825, %r6692, %r6692;
	div.u32 	%r5740, %r5739, %r7292;
	max.s32 	%r5741, %r5740, 0;
	add.s32 	%r5742, %r6692, -1;
	min.s32 	%r829, %r5741, %r5742;
	mul.lo.s32 	%r5743, %r829, %r7001;
	cvt.u64.u32 	%rd3073, %r5743;
	add.s64 	%rd3075, %rd3073, %rd3064;
	add.s64 	%rd3076, %rd77, %rd3075;
	ld.global.u8 	%rs1157, [%rd3076];
	ld.global.u8 	%rs1158, [%rd3076+1];
	ld.global.u8 	%rs1159, [%rd3076+2];
	cvt.u32.u16 	%r5745, %rs1159;
	st.local.u32 	[%rd3069+4], %r5745;
	cvt.u32.u16 	%r5746, %rs1158;
	add.s64 	%rd3080, %rd3, %rd3068;
	st.local.u32 	[%rd3080+4], %r5746;
	cvt.u32.u16 	%r5747, %rs1157;
	add.s64 	%rd3081, %rd4, %rd3068;
	st.local.u32 	[%rd3081+4], %r5747;
	cvt.rn.f64.u16 	%fd2919, %rs1159;
	mul.f64 	%fd2920, %fd2919, 0d3FD322D0E5604189;
	cvt.rn.f64.u16 	%fd2921, %rs1158;
	fma.rn.f64 	%fd2922, %fd2921, 0d3FE2C8B439581062, %fd2920;
	cvt.rn.f64.u16 	%fd2923, %rs1157;
	fma.rn.f64 	%fd2924, %fd2923, 0d3FBD2F1A9FBE76C9, %fd2922;
	cvt.rzi.u32.f64 	%r5748, %fd2924;
	st.local.u8 	[%rd3072+1], %r5748;
	add.s32 	%r7459, %r7465, 2;
	setp.eq.s32 	%p667, %r826, 2;
	@%p667 bra 	$L__BB1_423;
	ld.param.u32 	%r7293, [_Z20render_hybrid_kernelPKhjjjiiiihhPhS1_S1_S1__param_5];
	ld.param.u32 	%r7002, [_Z20render_hybrid_kernelPKhjjjiiiihhPhS1_S1_S1__param_3];
	ld.param.u32 	%r6693, [_Z20render_hybrid_kernelPKhjjjiiiihhPhS1_S1_S1__param_2];
	ld.param.u64 	%rd3737, [_Z20render_hybrid_kernelPKhjjjiiiihhPhS1_S1_S1__param_0];
	mad.lo.s32 	%r5749, %r825, %r6693, %r6693;
	add.s32 	%r5750, %r5749, %r6693;
	div.u32 	%r5751, %r5750, %r7293;
	max.s32 	%r5752, %r5751, 0;
	add.s32 	%r831, %r6693, -1;
	min.s32 	%r832, %r5752, %r831;
	mul.lo.s32 	%r5753, %r832, %r7002;
	cvt.u64.u32 	%rd3083, %r5753;
	cvt.s64.s32 	%rd3084, %r5734;
	add.s64 	%rd3085, %rd3083, %rd3084;
	cvta.to.global.u64 	%rd78, %rd3737;
	add.s64 	%rd3086, %rd78, %rd3085;
	ld.global.u8 	%rs1160, [%rd3086];
	ld.global.u8 	%rs1161, [%rd3086+1];
	ld.global.u8 	%rs1162, [%rd3086+2];
	cvt.u32.u16 	%r5755, %rs1162;
	cvt.u64.u32 	%rd3087, %r7465;
	mul.wide.u32 	%rd3088, %r7465, 4;
	add.s64 	%rd3089, %rd2, %rd3088;
	st.local.u32 	[%rd3089+8], %r5755;
	cvt.u32.u16 	%r5756, %rs1161;
	add.s64 	%rd3090, %rd3, %rd3088;
	st.local.u32 	[%rd3090+8], %r5756;
	cvt.u32.u16 	%r5757, %rs1160;
	add.s64 	%rd3091, %rd4, %rd3088;
	st.local.u32 	[%rd3091+8], %r5757;
	cvt.rn.f64.u16 	%fd2925, %rs1162;
	mul.f64 	%fd2926, %fd2925, 0d3FD322D0E5604189;
	cvt.rn.f64.u16 	%fd2927, %rs1161;
	fma.rn.f64 	%fd2928, %fd2927, 0d3FE2C8B439581062, %fd2926;
	cvt.rn.f64.u16 	%fd2929, %rs1160;
	fma.rn.f64 	%fd2930, %fd2929, 0d3FBD2F1A9FBE76C9, %fd2928;
	cvt.rzi.u32.f64 	%r5758, %fd2930;
	add.s64 	%rd3092, %rd5, %rd3087;
	st.local.u8 	[%rd3092+2], %r5758;
	add.s32 	%r7459, %r7465, 3;
	setp.eq.s32 	%p668, %r826, 3;
	@%p668 bra 	$L__BB1_423;
	ld.param.u32 	%r7133, [_Z20render_hybrid_kernelPKhjjjiiiihhPhS1_S1_S1__param_4];
	ld.param.u32 	%r7003, [_Z20render_hybrid_kernelPKhjjjiiiihhPhS1_S1_S1__param_3];
	ld.param.u32 	%r6532, [_Z20render_hybrid_kernelPKhjjjiiiihhPhS1_S1_S1__param_1];
	mul.lo.s32 	%r5759, %r204, %r6532;
	shl.b32 	%r5760, %r5759, 1;
	add.s32 	%r5761, %r5760, %r6532;
	div.u32 	%r5762, %r5761, %r7133;
	max.s32 	%r5763, %r5762, 0;
	add.s32 	%r5764, %r6532, -1;
	min.s32 	%r834, %r5763, %r5764;
	shl.b32 	%r5765, %r834, 2;
	cvt.s64.s32 	%rd3093, %r5765;
	mul.lo.s32 	%r5766, %r828, %r7003;
	cvt.u64.u32 	%rd3094, %r5766;
	add.s64 	%rd3095, %rd3094, %rd3093;
	add.s64 	%rd3096, %rd78, %rd3095;
	ld.global.u8 	%rs1163, [%rd3096];
	ld.global.u8 	%rs1164, [%rd3096+1];
	ld.global.u8 	%rs1165, [%rd3096+2];
	cvt.u32.u16 	%r5767, %rs1165;
	mul.wide.u32 	%rd3098, %r7465, 4;
	add.s64 	%rd3099, %rd2, %rd3098;
	st.local.u32 	[%rd3099+12], %r5767;
	cvt.u32.u16 	%r5768, %rs1164;
	add.s64 	%rd3100, %rd3, %rd3098;
	st.local.u32 	[%rd3100+12], %r5768;
	cvt.u32.u16 	%r5769, %rs1163;
	add.s64 	%rd3101, %rd4, %rd3098;
	st.local.u32 	[%rd3101+12], %r5769;
	cvt.rn.f64.u16 	%fd2931, %rs1165;
	mul.f64 	%fd2932, %fd2931, 0d3FD322D0E5604189;
	cvt.rn.f64.u16 	%fd2933, %rs1164;
	fma.rn.f64 	%fd2934, %fd2933, 0d3FE2C8B439581062, %fd2932;
	cvt.rn.f64.u16 	%fd2935, %rs1163;
	fma.rn.f64 	%fd2936, %fd2935, 0d3FBD2F1A9FBE76C9, %fd2934;
	cvt.rzi.u32.f64 	%r5770, %fd2936;
	st.local.u8 	[%rd3092+3], %r5770;
	add.s32 	%r7459, %r7465, 4;
	setp.eq.s32 	%p669, %r826, 4;
	@%p669 bra 	$L__BB1_423;
	ld.param.u32 	%r7004, [_Z20render_hybrid_kernelPKhjjjiiiihhPhS1_S1_S1__param_3];
	mul.lo.s32 	%r5772, %r829, %r7004;
	cvt.u64.u32 	%rd3104, %r5772;
	add.s64 	%rd3105, %rd3104, %rd3093;
	add.s64 	%rd3106, %rd78, %rd3105;
	ld.global.u8 	%rs1166, [%rd3106];
	ld.global.u8 	%rs1167, [%rd3106+1];
	ld.global.u8 	%rs1168, [%rd3106+2];
	cvt.u32.u16 	%r5773, %rs1168;
	cvt.u64.u32 	%rd3107, %r7465;
	add.s64 	%rd3109, %rd2, %rd3098;
	st.local.u32 	[%rd3109+16], %r5773;
	cvt.u32.u16 	%r5774, %rs1167;
	add.s64 	%rd3110, %rd3, %rd3098;
	st.local.u32 	[%rd3110+16], %r5774;
	cvt.u32.u16 	%r5775, %rs1166;
	add.s64 	%rd3111, %rd4, %rd3098;
	st.local.u32 	[%rd3111+16], %r5775;
	cvt.rn.f64.u16 	%fd2937, %rs1168;
	mul.f64 	%fd2938, %fd2937, 0d3FD322D0E5604189;
	cvt.rn.f64.u16 	%fd2939, %rs1167;
	fma.rn.f64 	%fd2940, %fd2939, 0d3FE2C8B439581062, %fd2938;
	cvt.rn.f64.u16 	%fd2941, %rs1166;
	fma.rn.f64 	%fd2942, %fd2941, 0d3FBD2F1A9FBE76C9, %fd2940;
	cvt.rzi.u32.f64 	%r5776, %fd2942;
	add.s64 	%rd3112, %rd5, %rd3107;
	st.local.u8 	[%rd3112+4], %r5776;
	add.s32 	%r7459, %r7465, 5;
	setp.eq.s32 	%p670, %r826, 5;
	@%p670 bra 	$L__BB1_423;
	ld.param.u32 	%r7005, [_Z20render_hybrid_kernelPKhjjjiiiihhPhS1_S1_S1__param_3];
	mul.lo.s32 	%r5778, %r832, %r7005;
	cvt.u64.u32 	%rd3114, %r5778;
	add.s64 	%rd3115, %rd3114, %rd3093;
	add.s64 	%rd3116, %rd78, %rd3115;
	ld.global.u8 	%rs1169, [%rd3116];
	ld.global.u8 	%rs1170, [%rd3116+1];
	ld.global.u8 	%rs1171, [%rd3116+2];
	cvt.u32.u16 	%r5779, %rs1171;
	mul.wide.u32 	%rd3118, %r7465, 4;
	add.s64 	%rd3119, %rd2, %rd3118;
	st.local.u32 	[%rd3119+20], %r5779;
	cvt.u32.u16 	%r5780, %rs1170;
	add.s64 	%rd3120, %rd3, %rd3118;
	st.local.u32 	[%rd3120+20], %r5780;
	cvt.u32.u16 	%r5781, %rs1169;
	add.s64 	%rd3121, %rd4, %rd3118;
	st.local.u32 	[%rd3121+20], %r5781;
	cvt.rn.f64.u16 	%fd2943, %rs1171;
	mul.f64 	%fd2944, %fd2943, 0d3FD322D0E5604189;
	cvt.rn.f64.u16 	%fd2945, %rs1170;
	fma.rn.f64 	%fd2946, %fd2945, 0d3FE2C8B439581062, %fd2944;
	cvt.rn.f64.u16 	%fd2947, %rs1169;
	fma.rn.f64 	%fd2948, %fd2947, 0d3FBD2F1A9FBE76C9, %fd2946;
	cvt.rzi.u32.f64 	%r5782, %fd2948;
	st.local.u8 	[%rd3112+5], %r5782;
	add.s32 	%r7459, %r7465, 6;
	setp.eq.s32 	%p671, %r826, 6;
	@%p671 bra 	$L__BB1_423;
	ld.param.u32 	%r7294, [_Z20render_hybrid_kernelPKhjjjiiiihhPhS1_S1_S1__param_5];
	ld.param.u32 	%r7006, [_Z20render_hybrid_kernelPKhjjjiiiihhPhS1_S1_S1__param_3];
	ld.param.u32 	%r6694, [_Z20render_hybrid_kernelPKhjjjiiiihhPhS1_S1_S1__param_2];
	mad.lo.s32 	%r5783, %r825, %r6694, %r6694;
	add.s32 	%r5784, %r5783, %r6694;
	add.s32 	%r5785, %r5784, %r6694;
	div.u32 	%r5786, %r5785, %r7294;
	max.s32 	%r5787, %r5786, 0;
	min.s32 	%r838, %r5787, %r831;
	mul.lo.s32 	%r5788, %r838, %r7006;
	cvt.u64.u32 	%rd3123, %r5788;
	cvt.s64.s32 	%rd3124, %r5734;
	add.s64 	%rd3125, %rd3123, %rd3124;
	add.s64 	%rd3126, %rd78, %rd3125;
	ld.global.u8 	%rs1172, [%rd3126];
	ld.global.u8 	%rs1173, [%rd3126+1];
	ld.global.u8 	%rs1174, [%rd3126+2];
	cvt.u32.u16 	%r5790, %rs1174;
	cvt.u64.u32 	%rd3127, %r7465;
	st.local.u32 	[%rd3119+24], %r5790;
	cvt.u32.u16 	%r5791, %rs1173;
	st.local.u32 	[%rd3120+24], %r5791;
	cvt.u32.u16 	%r5792, %rs1172;
	add.s64 	%rd3131, %rd4, %rd3118;
	st.local.u32 	[%rd3131+24], %r5792;
	cvt.rn.f64.u16 	%fd2949, %rs1174;
	mul.f64 	%fd2950, %fd2949, 0d3FD322D0E5604189;
	cvt.rn.f64.u16 	%fd2951, %rs1173;
	fma.rn.f64 	%fd2952, %fd2951, 0d3FE2C8B439581062, %fd2950;
	cvt.rn.f64.u16 	%fd2953, %rs1172;
	fma.rn.f64 	%fd2954, %fd2953, 0d3FBD2F1A9FBE76C9, %fd2952;
	cvt.rzi.u32.f64 	%r5793, %fd2954;
	add.s64 	%rd3132, %rd5, %rd3127;
	st.local.u8 	[%rd3132+6], %r5793;
	add.s32 	%r7459, %r7465, 7;
	setp.eq.s32 	%p672, %r826, 7;
	@%p672 bra 	$L__BB1_423;
	ld.param.u32 	%r7007, [_Z20render_hybrid_kernelPKhjjjiiiihhPhS1_S1_S1__param_3];
	cvt.s64.s32 	%rd3133, %r5765;
	mul.lo.s32 	%r5795, %r838, %r7007;
	cvt.u64.u32 	%rd3134, %r5795;
	add.s64 	%rd3135, %rd3134, %rd3133;
	add.s64 	%rd3136, %rd78, %rd3135;
	ld.global.u8 	%rs1175, [%rd3136];
	ld.global.u8 	%rs1176, [%rd3136+1];
	ld.global.u8 	%rs1177, [%rd3136+2];
	cvt.u32.u16 	%r5796, %rs1177;
	mul.wide.u32 	%rd3138, %r7465, 4;
	add.s64 	%rd3139, %rd2, %rd3138;
	st.local.u32 	[%rd3139+28], %r5796;
	cvt.u32.u16 	%r5797, %rs1176;
	add.s64 	%rd3140, %rd3, %rd3138;
	st.local.u32 	[%rd3140+28], %r5797;
	cvt.u32.u16 	%r5798, %rs1175;
	add.s64 	%rd3141, %rd4, %rd3138;
	st.local.u32 	[%rd3141+28], %r5798;
	cvt.rn.f64.u16 	%fd2955, %rs1177;
	mul.f64 	%fd2956, %fd2955, 0d3FD322D0E5604189;
	cvt.rn.f64.u16 	%fd2957, %rs1176;
	fma.rn.f64 	%fd2958, %fd2957, 0d3FE2C8B439581062, %fd2956;
	cvt.rn.f64.u16 	%fd2959, %rs1175;
	fma.rn.f64 	%fd2960, %fd2959, 0d3FBD2F1A9FBE76C9, %fd2958;
	cvt.rzi.u32.f64 	%r5799, %fd2960;
	st.local.u8 	[%rd3132+7], %r5799;
	add.s32 	%r7459, %r7465, 8;
$L__BB1_423:
	setp.gt.u32 	%p673, %r7459, 199;
	mov.u32 	%r7465, %r7459;
	@%p673 bra 	$L__BB1_483;
	setp.ge.s32 	%p674, %r824, %r1730;
	or.pred  	%p675, %p3, %p674;
	mov.u32 	%r7465, %r7459;
	@%p675 bra 	$L__BB1_433;
	ld.param.u32 	%r7295, [_Z20render_hybrid_kernelPKhjjjiiiihhPhS1_S1_S1__param_5];
	ld.param.u32 	%r7134, [_Z20render_hybrid_kernelPKhjjjiiiihhPhS1_S1_S1__param_4];
	ld.param.u32 	%r7008, [_Z20render_hybrid_kernelPKhjjjiiiihhPhS1_S1_S1__param_3];
	ld.param.u32 	%r6695, [_Z20render_hybrid_kernelPKhjjjiiiihhPhS1_S1_S1__param_2];
	ld.param.u32 	%r6533, [_Z20render_hybrid_kernelPKhjjjiiiihhPhS1_S1_S1__param_1];
	ld.param.u64 	%rd3738, [_Z20render_hybrid_kernelPKhjjjiiiihhPhS1_S1_S1__param_0];
	sub.s32 	%r5801, 199, %r7459;
	min.u32 	%r5802, %r5801, 7;
	add.s32 	%r842, %r5802, 1;
	mul.lo.s32 	%r5803, %r206, %r6533;
	shl.b32 	%r5804, %r5803, 1;
	div.u32 	%r5805, %r5804, %r7134;
	mul.lo.s32 	%r5806, %r825, %r6695;
	div.u32 	%r5807, %r5806, %r7295;
	max.s32 	%r5808, %r5805, 0;
	add.s32 	%r5809, %r6533, -1;
	min.s32 	%r843, %r5808, %r5809;
	max.s32 	%r5810, %r5807, 0;
	add.s32 	%r5811, %r6695, -1;
	min.s32 	%r844, %r5810, %r5811;
	mul.lo.s32 	%r5812, %r844, %r7008;
	cvt.u64.u32 	%rd3143, %r5812;
	shl.b32 	%r5813, %r843, 2;
	cvt.s64.s32 	%rd3144, %r5813;
	add.s64 	%rd3145, %rd3143, %rd3144;
	cvta.to.global.u64 	%rd79, %rd3738;
	add.s64 	%rd3146, %rd79, %rd3145;
	ld.global.u8 	%rs1178, [%rd3146];
	ld.global.u8 	%rs1179, [%rd3146+1];
	ld.global.u8 	%rs1180, [%rd3146+2];
	cvt.u32.u16 	%r5814, %rs1180;
	cvt.u64.u32 	%rd3147, %r7459;
	mul.wide.u32 	%rd3148, %r7459, 4;
	add.s64 	%rd3149, %rd2, %rd3148;
	st.local.u32 	[%rd3149], %r5814;
	cvt.u32.u16 	%r5815, %rs1179;
	add.s64 	%rd3150, %rd3, %rd3148;
	st.local.u32 	[%rd3150], %r5815;
	cvt.u32.u16 	%r5816, %rs1178;
	add.s64 	%rd3151, %rd4, %rd3148;
	st.local.u32 	[%rd3151], %r5816;
	cvt.rn.f64.u16 	%fd2961, %rs1180;
	mul.f64 	%fd2962, %fd2961, 0d3FD322D0E5604189;
	cvt.rn.f64.u16 	%fd2963, %rs1179;
	fma.rn.f64 	%fd2964, %fd2963, 0d3FE2C8B439581062, %fd2962;
	cvt.rn.f64.u16 	%fd2965, %rs1178;
	fma.rn.f64 	%fd2966, %fd2965, 0d3FBD2F1A9FBE76C9, %fd2964;
	cvt.rzi.u32.f64 	%r5817, %fd2966;
	add.s64 	%rd3152, %rd5, %rd3147;
	st.local.u8 	[%rd3152], %r5817;
	setp.eq.s32 	%p676, %r7459, 199;
	mov.b32 	%r7465, 200;
	@%p676 bra 	$L__BB1_433;
	ld.param.u32 	%r7296, [_Z20render_hybrid_kernelPKhjjjiiiihhPhS1_S1_S1__param_5];
	ld.param.u32 	%r7009, [_Z20render_hybrid_kernelPKhjjjiiiihhPhS1_S1_S1__param_3];
	ld.param.u32 	%r6696, [_Z20render_hybrid_kernelPKhjjjiiiihhPhS1_S1_S1__param_2];
	mad.lo.s32 	%r5818, %r825, %r6696, %r6696;
	div.u32 	%r5819, %r5818, %r7296;
	max.s32 	%r5820, %r5819, 0;
	add.s32 	%r5821, %r6696, -1;
	min.s32 	%r845, %r5820, %r5821;
	mul.lo.s32 	%r5822, %r845, %r7009;
	cvt.u64.u32 	%rd3153, %r5822;
	add.s64 	%rd3155, %rd3153, %rd3144;
	add.s64 	%rd3156, %rd79, %rd3155;
	ld.global.u8 	%rs1181, [%rd3156];
	ld.global.u8 	%rs1182, [%rd3156+1];
	ld.global.u8 	%rs1183, [%rd3156+2];
	cvt.u32.u16 	%r5824, %rs1183;
	st.local.u32 	[%rd3149+4], %r5824;
	cvt.u32.u16 	%r5825, %rs1182;
	add.s64 	%rd3160, %rd3, %rd3148;
	st.local.u32 	[%rd3160+4], %r5825;
	cvt.u32.u16 	%r5826, %rs1181;
	add.s64 	%rd3161, %rd4, %rd3148;
	st.local.u32 	[%rd3161+4], %r5826;
	cvt.rn.f64.u16 	%fd2967, %rs1183;
	mul.f64 	%fd2968, %fd2967, 0d3FD322D0E5604189;
	cvt.rn.f64.u16 	%fd2969, %rs1182;
	fma.rn.f64 	%fd2970, %fd2969, 0d3FE2C8B439581062, %fd2968;
	cvt.rn.f64.u16 	%fd2971, %rs1181;
	fma.rn.f64 	%fd2972, %fd2971, 0d3FBD2F1A9FBE76C9, %fd2970;
	cvt.rzi.u32.f64 	%r5827, %fd2972;
	st.local.u8 	[%rd3152+1], %r5827;
	add.s32 	%r7465, %r7459, 2;
	setp.eq.s32 	%p677, %r842, 2;
	@%p677 bra 	$L__BB1_433;
	ld.param.u32 	%r7297, [_Z20render_hybrid_kernelPKhjjjiiiihhPhS1_S1_S1__param_5];
	ld.param.u32 	%r7010, [_Z20render_hybrid_kernelPKhjjjiiiihhPhS1_S1_S1__param_3];
	ld.param.u32 	%r6697, [_Z20render_hybrid_kernelPKhjjjiiiihhPhS1_S1_S1__param_2];
	ld.param.u64 	%rd3739, [_Z20render_hybrid_kernelPKhjjjiiiihhPhS1_S1_S1__param_0];
	mad.lo.s32 	%r5828, %r825, %r6697, %r6697;
	add.s32 	%r5829, %r5828, %r6697;
	div.u32 	%r5830, %r5829, %r7297;
	max.s32 	%r5831, %r5830, 0;
	add.s32 	%r847, %r6697, -1;
	min.s32 	%r848, %r5831, %r847;
	mul.lo.s32 	%r5832, %r848, %r7010;
	cvt.u64.u32 	%rd3163, %r5832;
	cvt.s64.s32 	%rd3164, %r5813;
	add.s64 	%rd3165, %rd3163, %rd3164;
	cvta.to.global.u64 	%rd80, %rd3739;
	add.s64 	%rd3166, %rd80, %rd3165;
	ld.global.u8 	%rs1184, [%rd3166];
	ld.global.u8 	%rs1185, [%rd3166+1];
	ld.global.u8 	%rs1186, [%rd3166+2];
	cvt.u32.u16 	%r5834, %rs1186;
	cvt.u64.u32 	%rd3167, %r7459;
	mul.wide.u32 	%rd3168, %r7459, 4;
	add.s64 	%rd3169, %rd2, %rd3168;
	st.local.u32 	[%rd3169+8], %r5834;
	cvt.u32.u16 	%r5835, %rs1185;
	add.s64 	%rd3170, %rd3, %rd3168;
	st.local.u32 	[%rd3170+8], %r5835;
	cvt.u32.u16 	%r5836, %rs1184;
	add.s64 	%rd3171, %rd4, %rd3168;
	st.local.u32 	[%rd3171+8], %r5836;
	cvt.rn.f64.u16 	%fd2973, %rs1186;
	mul.f64 	%fd2974, %fd2973, 0d3FD322D0E5604189;
	cvt.rn.f64.u16 	%fd2975, %rs1185;
	fma.rn.f64 	%fd2976, %fd2975, 0d3FE2C8B439581062, %fd2974;
	cvt.rn.f64.u16 	%fd2977, %rs1184;
	fma.rn.f64 	%fd2978, %fd2977, 0d3FBD2F1A9FBE76C9, %fd2976;
	cvt.rzi.u32.f64 	%r5837, %fd2978;
	add.s64 	%rd3172, %rd5, %rd3167;
	st.local.u8 	[%rd3172+2], %r5837;
	add.s32 	%r7465, %r7459, 3;
	setp.eq.s32 	%p678, %r842, 3;
	@%p678 bra 	$L__BB1_433;
	ld.param.u32 	%r7135, [_Z20render_hybrid_kernelPKhjjjiiiihhPhS1_S1_S1__param_4];
	ld.param.u32 	%r7011, [_Z20render_hybrid_kernelPKhjjjiiiihhPhS1_S1_S1__param_3];
	ld.param.u32 	%r6534, [_Z20render_hybrid_kernelPKhjjjiiiihhPhS1_S1_S1__param_1];
	mul.lo.s32 	%r5838, %r206, %r6534;
	shl.b32 	%r5839, %r5838, 1;
	add.s32 	%r5840, %r5839, %r6534;
	div.u32 	%r5841, %r5840, %r7135;
	max.s32 	%r5842, %r5841, 0;
	add.s32 	%r5843, %r6534, -1;
	min.s32 	%r850, %r5842, %r5843;
	shl.b32 	%r5844, %r850, 2;
	cvt.s64.s32 	%rd3173, %r5844;
	mul.lo.s32 	%r5845, %r844, %r7011;
	cvt.u64.u32 	%rd3174, %r5845;
	add.s64 	%rd3175, %rd3174, %rd3173;
	add.s64 	%rd3176, %rd80, %rd3175;
	ld.global.u8 	%rs1187, [%rd3176];
	ld.global.u8 	%rs1188, [%rd3176+1];
	ld.global.u8 	%rs1189, [%rd3176+2];
	cvt.u32.u16 	%r5846, %rs1189;
	mul.wide.u32 	%rd3178, %r7459, 4;
	add.s64 	%rd3179, %rd2, %rd3178;
	st.local.u32 	[%rd3179+12], %r5846;
	cvt.u32.u16 	%r5847, %rs1188;
	add.s64 	%rd3180, %rd3, %rd3178;
	st.local.u32 	[%rd3180+12], %r5847;
	cvt.u32.u16 	%r5848, %rs1187;
	add.s64 	%rd3181, %rd4, %rd3178;
	st.local.u32 	[%rd3181+12], %r5848;
	cvt.rn.f64.u16 	%fd2979, %rs1189;
	mul.f64 	%fd2980, %fd2979, 0d3FD322D0E5604189;
	cvt.rn.f64.u16 	%fd2981, %rs1188;
	fma.rn.f64 	%fd2982, %fd2981, 0d3FE2C8B439581062, %fd2980;
	cvt.rn.f64.u16 	%fd2983, %rs1187;
	fma.rn.f64 	%fd2984, %fd2983, 0d3FBD2F1A9FBE76C9, %fd2982;
	cvt.rzi.u32.f64 	%r5849, %fd2984;
	st.local.u8 	[%rd3172+3], %r5849;
	add.s32 	%r7465, %r7459, 4;
	setp.eq.s32 	%p679, %r842, 4;
	@%p679 bra 	$L__BB1_433;
	ld.param.u32 	%r7012, [_Z20render_hybrid_kernelPKhjjjiiiihhPhS1_S1_S1__param_3];
	mul.lo.s32 	%r5851, %r845, %r7012;
	cvt.u64.u32 	%rd3184, %r5851;
	add.s64 	%rd3185, %rd3184, %rd3173;
	add.s64 	%rd3186, %rd80, %rd3185;
	ld.global.u8 	%rs1190, [%rd3186];
	ld.global.u8 	%rs1191, [%rd3186+1];
	ld.global.u8 	%rs1192, [%rd3186+2];
	cvt.u32.u16 	%r5852, %rs1192;
	cvt.u64.u32 	%rd3187, %r7459;
	add.s64 	%rd3189, %rd2, %rd3178;
	st.local.u32 	[%rd3189+16], %r5852;
	cvt.u32.u16 	%r5853, %rs1191;
	add.s64 	%rd3190, %rd3, %rd3178;
	st.local.u32 	[%rd3190+16], %r5853;
	cvt.u32.u16 	%r5854, %rs1190;
	add.s64 	%rd3191, %rd4, %rd3178;
	st.local.u32 	[%rd3191+16], %r5854;
	cvt.rn.f64.u16 	%fd2985, %rs1192;
	mul.f64 	%fd2986, %fd2985, 0d3FD322D0E5604189;
	cvt.rn.f64.u16 	%fd2987, %rs1191;
	fma.rn.f64 	%fd2988, %fd2987, 0d3FE2C8B439581062, %fd2986;
	cvt.rn.f64.u16 	%fd2989, %rs1190;
	fma.rn.f64 	%fd2990, %fd2989, 0d3FBD2F1A9FBE76C9, %fd2988;
	cvt.rzi.u32.f64 	%r5855, %fd2990;
	add.s64 	%rd3192, %rd5, %rd3187;
	st.local.u8 	[%rd3192+4], %r5855;
	add.s32 	%r7465, %r7459, 5;
	setp.eq.s32 	%p680, %r842, 5;
	@%p680 bra 	$L__BB1_433;
	ld.param.u32 	%r7013, [_Z20render_hybrid_kernelPKhjjjiiiihhPhS1_S1_S1__param_3];
	mul.lo.s32 	%r5857, %r848, %r7013;
	cvt.u64.u32 	%rd3194, %r5857;
	add.s64 	%rd3195, %rd3194, %rd3173;
	add.s64 	%rd3196, %rd80, %rd3195;
	ld.global.u8 	%rs1193, [%rd3196];
	ld.global.u8 	%rs1194, [%rd3196+1];
	ld.global.u8 	%rs1195, [%rd3196+2];
	cvt.u32.u16 	%r5858, %rs1195;
	mul.wide.u32 	%rd3198, %r7459, 4;
	add.s64 	%rd3199, %rd2, %rd3198;
	st.local.u32 	[%rd3199+20], %r5858;
	cvt.u32.u16 	%r5859, %rs1194;
	add.s64 	%rd3200, %rd3, %rd3198;
	st.local.u32 	[%rd3200+20], %r5859;
	cvt.u32.u16 	%r5860, %rs1193;
	add.s64 	%rd3201, %rd4, %rd3198;
	st.local.u32 	[%rd3201+20], %r5860;
	cvt.rn.f64.u16 	%fd2991, %rs1195;
	mul.f64 	%fd2992, %fd2991, 0d3FD322D0E5604189;
	cvt.rn.f64.u16 	%fd2993, %rs1194;
	fma.rn.f64 	%fd2994, %fd2993, 0d3FE2C8B439581062, %fd2992;
	cvt.rn.f64.u16 	%fd2995, %rs1193;
	fma.rn.f64 	%fd2996, %fd2995, 0d3FBD2F1A9FBE76C9, %fd2994;
	cvt.rzi.u32.f64 	%r5861, %fd2996;
	st.local.u8 	[%rd3192+5], %r5861;
	add.s32 	%r7465, %r7459, 6;
	setp.eq.s32 	%p681, %r842, 6;
	@%p681 bra 	$L__BB1_433;
	ld.param.u32 	%r7298, [_Z20render_hybrid_kernelPKhjjjiiiihhPhS1_S1_S1__param_5];
	ld.param.u32 	%r7014, [_Z20render_hybrid_kernelPKhjjjiiiihhPhS1_S1_S1__param_3];
	ld.param.u32 	%r6698, [_Z20render_hybrid_kernelPKhjjjiiiihhPhS1_S1_S1__param_2];
	mad.lo.s32 	%r5862, %r825, %r6698, %r6698;
	add.s32 	%r5863, %r5862, %r6698;
	add.s32 	%r5864, %r5863, %r6698;
	div.u32 	%r5865, %r5864, %r7298;
	max.s32 	%r5866, %r5865, 0;
	min.s32 	%r854, %r5866, %r847;
	mul.lo.s32 	%r5867, %r854, %r7014;
	cvt.u64.u32 	%rd3203, %r5867;
	cvt.s64.s32 	%rd3204, %r5813;
	add.s64 	%rd3205, %rd3203, %rd3204;
	add.s64 	%rd3206, %rd80, %rd3205;
	ld.global.u8 	%rs1196, [%rd3206];
	ld.global.u8 	%rs1197, [%rd3206+1];
	ld.global.u8 	%rs1198, [%rd3206+2];
	cvt.u32.u16 	%r5869, %rs1198;
	cvt.u64.u32 	%rd3207, %r7459;
	st.local.u32 	[%rd3199+24], %r5869;
	cvt.u32.u16 	%r5870, %rs1197;
	st.local.u32 	[%rd3200+24], %r5870;
	cvt.u32.u16 	%r5871, %rs1196;
	add.s64 	%rd3211, %rd4, %rd3198;
	st.local.u32 	[%rd3211+24], %r5871;
	cvt.rn.f64.u16 	%fd2997, %rs1198;
	mul.f64 	%fd2998, %fd2997, 0d3FD322D0E5604189;
	cvt.rn.f64.u16 	%fd2999, %rs1197;
	fma.rn.f64 	%fd3000, %fd2999, 0d3FE2C8B439581062, %fd2998;
	cvt.rn.f64.u16 	%fd3001, %rs1196;
	fma.rn.f64 	%fd3002, %fd3001, 0d3FBD2F1A9FBE76C9, %fd3000;
	cvt.rzi.u32.f64 	%r5872, %fd3002;
	add.s64 	%rd3212, %rd5, %rd3207;
	st.local.u8 	[%rd3212+6], %r5872;
	add.s32 	%r7465, %r7459, 7;
	setp.eq.s32 	%p682, %r842, 7;
	@%p682 bra 	$L__BB1_433;
	ld.param.u32 	%r7015, [_Z20render_hybrid_kernelPKhjjjiiiihhPhS1_S1_S1__param_3];
	cvt.s64.s32 	%rd3213, %r5844;
	mul.lo.s32 	%r5874, %r854, %r7015;
	cvt.u64.u32 	%rd3214, %r5874;
	add.s64 	%rd3215, %rd3214, %rd3213;
	add.s64 	%rd3216, %rd80, %rd3215;
	ld.global.u8 	%rs1199, [%rd3216];
	ld.global.u8 	%rs1200, [%rd3216+1];
	ld.global.u8 	%rs1201, [%rd3216+2];
	cvt.u32.u16 	%r5875, %rs1201;
	mul.wide.u32 	%rd3218, %r7459, 4;
	add.s64 	%rd3219, %rd2, %rd3218;
	st.local.u32 	[%rd3219+28], %r5875;
	cvt.u32.u16 	%r5876, %rs1200;
	add.s64 	%rd3220, %rd3, %rd3218;
	st.local.u32 	[%rd3220+28], %r5876;
	cvt.u32.u16 	%r5877, %rs1199;
	add.s64 	%rd3221, %rd4, %rd3218;
	st.local.u32 	[%rd3221+28], %r5877;
	cvt.rn.f64.u16 	%fd3003, %rs1201;
	mul.f64 	%fd3004, %fd3003, 0d3FD322D0E5604189;
	cvt.rn.f64.u16 	%fd3005, %rs1200;
	fma.rn.f64 	%fd3006, %fd3005, 0d3FE2C8B439581062, %fd3004;
	cvt.rn.f64.u16 	%fd3007, %rs1199;
	fma.rn.f64 	%fd3008, %fd3007, 0d3FBD2F1A9FBE76C9, %fd3006;
	cvt.rzi.u32.f64 	%r5878, %fd3008;
	st.local.u8 	[%rd3212+7], %r5878;
	add.s32 	%r7465, %r7459, 8;
$L__BB1_433:
	setp.gt.u32 	%p683, %r7465, 199;
	@%p683 bra 	$L__BB1_483;
	setp.ge.s32 	%p684, %r824, %r1730;
	or.pred  	%p685, %p4, %p684;
	mov.u32 	%r7461, %r7465;
	@%p685 bra 	$L__BB1_443;
	ld.param.u32 	%r7299, [_Z20render_hybrid_kernelPKhjjjiiiihhPhS1_S1_S1__param_5];
	ld.param.u32 	%r7136, [_Z20render_hybrid_kernelPKhjjjiiiihhPhS1_S1_S1__param_4];
	ld.param.u32 	%r7016, [_Z20render_hybrid_kernelPKhjjjiiiihhPhS1_S1_S1__param_3];
	ld.param.u32 	%r6699, [_Z20render_hybrid_kernelPKhjjjiiiihhPhS1_S1_S1__param_2];
	ld.param.u32 	%r6535, [_Z20render_hybrid_kernelPKhjjjiiiihhPhS1_S1_S1__param_1];
	ld.param.u64 	%rd3740, [_Z20render_hybrid_kernelPKhjjjiiiihhPhS1_S1_S1__param_0];
	sub.s32 	%r5880, 199, %r7465;
	min.u32 	%r5881, %r5880, 7;
	add.s32 	%r858, %r5881, 1;
	mad.lo.s32 	%r5882, %r6535, %r206, %r6535;
	shl.b32 	%r5883, %r5882, 1;
	div.u32 	%r5884, %r5883, %r7136;
	mul.lo.s32 	%r5885, %r825, %r6699;
	div.u32 	%r5886, %r5885, %r7299;
	max.s32 	%r5887, %r5884, 0;
	add.s32 	%r5888, %r6535, -1;
	min.s32 	%r859, %r5887, %r5888;
	max.s32 	%r5889, %r5886, 0;
	add.s32 	%r5890, %r6699, -1;
	min.s32 	%r860, %r5889, %r5890;
	mul.lo.s32 	%r5891, %r860, %r7016;
	cvt.u64.u32 	%rd3223, %r5891;
	shl.b32 	%r5892, %r859, 2;
	cvt.s64.s32 	%rd3224, %r5892;
	add.s64 	%rd3225, %rd3223, %rd3224;
	cvta.to.global.u64 	%rd81, %rd3740;
	add.s64 	%rd3226, %rd81, %rd3225;
	ld.global.u8 	%rs1202, [%rd3226];
	ld.global.u8 	%rs1203, [%rd3226+1];
	ld.global.u8 	%rs1204, [%rd3226+2];
	cvt.u32.u16 	%r5893, %rs1204;
	cvt.u64.u32 	%rd3227, %r7465;
	mul.wide.u32 	%rd3228, %r7465, 4;
	add.s64 	%rd3229, %rd2, %rd3228;
	st.local.u32 	[%rd3229], %r5893;
	cvt.u32.u16 	%r5894, %rs1203;
	add.s64 	%rd3230, %rd3, %rd3228;
	st.local.u32 	[%rd3230], %r5894;
	cvt.u32.u16 	%r5895, %rs1202;
	add.s64 	%rd3231, %rd4, %rd3228;
	st.local.u32 	[%rd3231], %r5895;
	cvt.rn.f64.u16 	%fd3009, %rs1204;
	mul.f64 	%fd3010, %fd3009, 0d3FD322D0E5604189;
	cvt.rn.f64.u16 	%fd3011, %rs1203;
	fma.rn.f64 	%fd3012, %fd3011, 0d3FE2C8B439581062, %fd3010;
	cvt.rn.f64.u16 	%fd3013, %rs1202;
	fma.rn.f64 	%fd3014, %fd3013, 0d3FBD2F1A9FBE76C9, %fd3012;
	cvt.rzi.u32.f64 	%r5896, %fd3014;
	add.s64 	%rd3232, %rd5, %rd3227;
	st.local.u8 	[%rd3232], %r5896;
	setp.eq.s32 	%p686, %r7465, 199;
	mov.b32 	%r7461, 200;
	@%p686 bra 	$L__BB1_443;
	ld.param.u32 	%r7300, [_Z20render_hybrid_kernelPKhjjjiiiihhPhS1_S1_S1__param_5];
	ld.param.u32 	%r7017, [_Z20render_hybrid_kernelPKhjjjiiiihhPhS1_S1_S1__param_3];
	ld.param.u32 	%r6700, [_Z20render_hybrid_kernelPKhjjjiiiihhPhS1_S1_S1__param_2];
	mad.lo.s32 	%r5897, %r825, %r6700, %r6700;
	div.u32 	%r5898, %r5897, %r7300;
	max.s32 	%r5899, %r5898, 0;
	add.s32 	%r5900, %r6700, -1;
	min.s32 	%r861, %r5899, %r5900;
	mul.lo.s32 	%r5901, %r861, %r7017;
	cvt.u64.u32 	%rd3233, %r5901;
	add.s64 	%rd3235, %rd3233, %rd3224;
	add.s64 	%rd3236, %rd81, %rd3235;
	ld.global.u8 	%rs1205, [%rd3236];
	ld.global.u8 	%rs1206, [%rd3236+1];
	ld.global.u8 	%rs1207, [%rd3236+2];
	cvt.u32.u16 	%r5903, %rs1207;
	st.local.u32 	[%rd3229+4], %r5903;
	cvt.u32.u16 	%r5904, %rs1206;
	add.s64 	%rd3240, %rd3, %rd3228;
	st.local.u32 	[%rd3240+4], %r5904;
	cvt.u32.u16 	%r5905, %rs1205;
	add.s64 	%rd3241, %rd4, %rd3228;
	st.local.u32 	[%rd3241+4], %r5905;
	cvt.rn.f64.u16 	%fd3015, %rs1207;
	mul.f64 	%fd3016, %fd3015, 0d3FD322D0E5604189;
	cvt.rn.f64.u16 	%fd3017, %rs1206;
	fma.rn.f64 	%fd3018, %fd3017, 0d3FE2C8B439581062, %fd3016;
	cvt.rn.f64.u16 	%fd3019, %rs1205;
	fma.rn.f64 	%fd3020, %fd3019, 0d3FBD2F1A9FBE76C9, %fd3018;
	cvt.rzi.u32.f64 	%r5906, %fd3020;
	st.local.u8 	[%rd3232+1], %r5906;
	add.s32 	%r7461, %r7465, 2;
	setp.eq.s32 	%p687, %r858, 2;
	@%p687 bra 	$L__BB1_443;
	ld.param.u32 	%r7301, [_Z20render_hybrid_kernelPKhjjjiiiihhPhS1_S1_S1__param_5];
	ld.param.u32 	%r7018, [_Z20render_hybrid_kernelPKhjjjiiiihhPhS1_S1_S1__param_3];
	ld.param.u32 	%r6701, [_Z20render_hybrid_kernelPKhjjjiiiihhPhS1_S1_S1__param_2];
	ld.param.u64 	%rd3741, [_Z20render_hybrid_kernelPKhjjjiiiihhPhS1_S1_S1__param_0];
	mad.lo.s32 	%r5907, %r825, %r6701, %r6701;
	add.s32 	%r5908, %r5907, %r6701;
	div.u32 	%r5909, %r5908, %r7301;
	max.s32 	%r5910, %r5909, 0;
	add.s32 	%r863, %r6701, -1;
	min.s32 	%r864, %r5910, %r863;
	mul.lo.s32 	%r5911, %r864, %r7018;
	cvt.u64.u32 	%rd3243, %r5911;
	cvt.s64.s32 	%rd3244, %r5892;
	add.s64 	%rd3245, %rd3243, %rd3244;
	cvta.to.global.u64 	%rd82, %rd3741;
	add.s64 	%rd3246, %rd82, %rd3245;
	ld.global.u8 	%rs1208, [%rd3246];
	ld.global.u8 	%rs1209, [%rd3246+1];
	ld.global.u8 	%rs1210, [%rd3246+2];
	cvt.u32.u16 	%r5913, %rs1210;
	cvt.u64.u32 	%rd3247, %r7465;
	mul.wide.u32 	%rd3248, %r7465, 4;
	add.s64 	%rd3249, %rd2, %rd3248;
	st.local.u32 	[%rd3249+8], %r5913;
	cvt.u32.u16 	%r5914, %rs1209;
	add.s64 	%rd3250, %rd3, %rd3248;
	st.local.u32 	[%rd3250+8], %r5914;
	cvt.u32.u16 	%r5915, %rs1208;
	add.s64 	%rd3251, %rd4, %rd3248;
	st.local.u32 	[%rd3251+8], %r5915;
	cvt.rn.f64.u16 	%fd3021, %rs1210;
	mul.f64 	%fd3022, %fd3021, 0d3FD322D0E5604189;
	cvt.rn.f64.u16 	%fd3023, %rs1209;
	fma.rn.f64 	%fd3024, %fd3023, 0d3FE2C8B439581062, %fd3022;
	cvt.rn.f64.u16 	%fd3025, %rs1208;
	fma.rn.f64 	%fd3026, %fd3025, 0d3FBD2F1A9FBE76C9, %fd3024;
	cvt.rzi.u32.f64 	%r5916, %fd3026;
	add.s64 	%rd3252, %rd5, %rd3247;
	st.local.u8 	[%rd3252+2], %r5916;
	add.s32 	%r7461, %r7465, 3;
	setp.eq.s32 	%p688, %r858, 3;
	@%p688 bra 	$L__BB1_443;
	ld.param.u32 	%r7137, [_Z20render_hybrid_kernelPKhjjjiiiihhPhS1_S1_S1__param_4];
	ld.param.u32 	%r7019, [_Z20render_hybrid_kernelPKhjjjiiiihhPhS1_S1_S1__param_3];
	ld.param.u32 	%r6536, [_Z20render_hybrid_kernelPKhjjjiiiihhPhS1_S1_S1__param_1];
	mad.lo.s32 	%r5917, %r6536, %r206, %r6536;
	shl.b32 	%r5918, %r5917, 1;
	add.s32 	%r5919, %r5918, %r6536;
	div.u32 	%r5920, %r5919, %r7137;
	max.s32 	%r5921, %r5920, 0;
	add.s32 	%r5922, %r6536, -1;
	min.s32 	%r866, %r5921, %r5922;
	shl.b32 	%r5923, %r866, 2;
	cvt.s64.s32 	%rd3253, %r5923;
	mul.lo.s32 	%r5924, %r860, %r7019;
	cvt.u64.u32 	%rd3254, %r5924;
	add.s64 	%rd3255, %rd3254, %rd3253;
	add.s64 	%rd3256, %rd82, %rd3255;
	ld.global.u8 	%rs1211, [%rd3256];
	ld.global.u8 	%rs1212, [%rd3256+1];
	ld.global.u8 	%rs1213, [%rd3256+2];
	cvt.u32.u16 	%r5925, %rs1213;
	mul.wide.u32 	%rd3258, %r7465, 4;
	add.s64 	%rd3259, %rd2, %rd3258;
	st.local.u32 	[%rd3259+12], %r5925;
	cvt.u32.u16 	%r5926, %rs1212;
	add.s64 	%rd3260, %rd3, %rd3258;
	st.local.u32 	[%rd3260+12], %r5926;
	cvt.u32.u16 	%r5927, %rs1211;
	add.s64 	%rd3261, %rd4, %rd3258;
	st.local.u32 	[%rd3261+12], %r5927;
	cvt.rn.f64.u16 	%fd3027, %rs1213;
	mul.f64 	%fd3028, %fd3027, 0d3FD322D0E5604189;
	cvt.rn.f64.u16 	%fd3029, %rs1212;
	fma.rn.f64 	%fd3030, %fd3029, 0d3FE2C8B439581062, %fd3028;
	cvt.rn.f64.u16 	%fd3031, %rs1211;
	fma.rn.f64 	%fd3032, %fd3031, 0d3FBD2F1A9FBE76C9, %fd3030;
	cvt.rzi.u32.f64 	%r5928, %fd3032;
	st.local.u8 	[%rd3252+3], %r5928;
	add.s32 	%r7461, %r7465, 4;
	setp.eq.s32 	%p689, %r858, 4;
	@%p689 bra 	$L__BB1_443;
	ld.param.u32 	%r7020, [_Z20render_hybrid_kernelPKhjjjiiiihhPhS1_S1_S1__param_3];
	mul.lo.s32 	%r5930, %r861, %r7020;
	cvt.u64.u32 	%rd3264, %r5930;
	add.s64 	%rd3265, %rd3264, %rd3253;
	add.s64 	%rd3266, %rd82, %rd3265;
	ld.global.u8 	%rs1214, [%rd3266];
	ld.global.u8 	%rs1215, [%rd3266+1];
	ld.global.u8 	%rs1216, [%rd3266+2];
	cvt.u32.u16 	%r5931, %rs1216;
	cvt.u64.u32 	%rd3267, %r7465;
	add.s64 	%rd3269, %rd2, %rd3258;
	st.local.u32 	[%rd3269+16], %r5931;
	cvt.u32.u16 	%r5932, %rs1215;
	add.s64 	%rd3270, %rd3, %rd3258;
	st.local.u32 	[%rd3270+16], %r5932;
	cvt.u32.u16 	%r5933, %rs1214;
	add.s64 	%rd3271, %rd4, %rd3258;
	st.local.u32 	[%rd3271+16], %r5933;
	cvt.rn.f64.u16 	%fd3033, %rs1216;
	mul.f64 	%fd3034, %fd3033, 0d3FD322D0E5604189;
	cvt.rn.f64.u16 	%fd3035, %rs1215;
	fma.rn.f64 	%fd3036, %fd3035, 0d3FE2C8B439581062, %fd3034;
	cvt.rn.f64.u16 	%fd3037, %rs1214;
	fma.rn.f64 	%fd3038, %fd3037, 0d3FBD2F1A9FBE76C9, %fd3036;
	cvt.rzi.u32.f64 	%r5934, %fd3038;
	add.s64 	%rd3272, %rd5, %rd3267;
	st.local.u8 	[%rd3272+4], %r5934;
	add.s32 	%r7461, %r7465, 5;
	setp.eq.s32 	%p690, %r858, 5;
	@%p690 bra 	$L__BB1_443;
	ld.param.u32 	%r7021, [_Z20render_hybrid_kernelPKhjjjiiiihhPhS1_S1_S1__param_3];
	mul.lo.s32 	%r5936, %r864, %r7021;
	cvt.u64.u32 	%rd3274, %r5936;
	add.s64 	%rd3275, %rd3274, %rd3253;
	add.s64 	%rd3276, %rd82, %rd3275;
	ld.global.u8 	%rs1217, [%rd3276];
	ld.global.u8 	%rs1218, [%rd3276+1];
	ld.global.u8 	%rs1219, [%rd3276+2];
	cvt.u32.u16 	%r5937, %rs1219;
	mul.wide.u32 	%rd3278, %r7465, 4;
	add.s64 	%rd3279, %rd2, %rd3278;
	st.local.u32 	[%rd3279+20], %r5937;
	cvt.u32.u16 	%r5938, %rs1218;
	add.s64 	%rd3280, %rd3, %rd3278;
	st.local.u32 	[%rd3280+20], %r5938;
	cvt.u32.u16 	%r5939, %rs1217;
	add.s64 	%rd3281, %rd4, %rd3278;
	st.local.u32 	[%rd3281+20], %r5939;
	cvt.rn.f64.u16 	%fd3039, %rs1219;
	mul.f64 	%fd3040, %fd3039, 0d3FD322D0E5604189;
	cvt.rn.f64.u16 	%fd3041, %rs1218;
	fma.rn.f64 	%fd3042, %fd3041, 0d3FE2C8B439581062, %fd3040;
	cvt.rn.f64.u16 	%fd3043, %rs1217;
	fma.rn.f64 	%fd3044, %fd3043, 0d3FBD2F1A9FBE76C9, %fd3042;
	cvt.rzi.u32.f64 	%r5940, %fd3044;
	st.local.u8 	[%rd3272+5], %r5940;
	add.s32 	%r7461, %r7465, 6;
	setp.eq.s32 	%p691, %r858, 6;
	@%p691 bra 	$L__BB1_443;
	ld.param.u32 	%r7302, [_Z20render_hybrid_kernelPKhjjjiiiihhPhS1_S1_S1__param_5];
	ld.param.u32 	%r7022, [_Z20render_hybrid_kernelPKhjjjiiiihhPhS1_S1_S1__param_3];
	ld.param.u32 	%r6702, [_Z20render_hybrid_kernelPKhjjjiiiihhPhS1_S1_S1__param_2];
	mad.lo.s32 	%r5941, %r825, %r6702, %r6702;
	add.s32 	%r5942, %r5941, %r6702;
	add.s32 	%r5943, %r5942, %r6702;
	div.u32 	%r5944, %r5943, %r7302;
	max.s32 	%r5945, %r5944, 0;
	min.s32 	%r870, %r5945, %r863;
	mul.lo.s32 	%r5946, %r870, %r7022;
	cvt.u64.u32 	%rd3283, %r5946;
	cvt.s64.s32 	%rd3284, %r5892;
	add.s64 	%rd3285, %rd3283, %rd3284;
	add.s64 	%rd3286, %rd82, %rd3285;
	ld.global.u8 	%rs1220, [%rd3286];
	ld.global.u8 	%rs1221, [%rd3286+1];
	ld.global.u8 	%rs1222, [%rd3286+2];
	cvt.u32.u16 	%r5948, %rs1222;
	cvt.u64.u32 	%rd3287, %r7465;
	st.local.u32 	[%rd3279+24], %r5948;
	cvt.u32.u16 	%r5949, %rs1221;
	st.local.u32 	[%rd3280+24], %r5949;
	cvt.u32.u16 	%r5950, %rs1220;
	add.s64 	%rd3291, %rd4, %rd3278;
	st.local.u32 	[%rd3291+24], %r5950;
	cvt.rn.f64.u16 	%fd3045, %rs1222;
	mul.f64 	%fd3046, %fd3045, 0d3FD322D0E5604189;
	cvt.rn.f64.u16 	%fd3047, %rs1221;
	fma.rn.f64 	%fd3048, %fd3047, 0d3FE2C8B439581062, %fd3046;
	cvt.rn.f64.u16 	%fd3049, %rs1220;
	fma.rn.f64 	%fd3050, %fd3049, 0d3FBD2F1A9FBE76C9, %fd3048;
	cvt.rzi.u32.f64 	%r5951, %fd3050;
	add.s64 	%rd3292, %rd5, %rd3287;
	st.local.u8 	[%rd3292+6], %r5951;
	add.s32 	%r7461, %r7465, 7;
	setp.eq.s32 	%p692, %r858, 7;
	@%p692 bra 	$L__BB1_443;
	ld.param.u32 	%r7023, [_Z20render_hybrid_kernelPKhjjjiiiihhPhS1_S1_S1__param_3];
	cvt.s64.s32 	%rd3293, %r5923;
	mul.lo.s32 	%r5953, %r870, %r7023;
	cvt.u64.u32 	%rd3294, %r5953;
	add.s64 	%rd3295, %rd3294, %rd3293;
	add.s64 	%rd3296, %rd82, %rd3295;
	ld.global.u8 	%rs1223, [%rd3296];
	ld.global.u8 	%rs1224, [%rd3296+1];
	ld.global.u8 	%rs1225, [%rd3296+2];
	cvt.u32.u16 	%r5954, %rs1225;
	mul.wide.u32 	%rd3298, %r7465, 4;
	add.s64 	%rd3299, %rd2, %rd3298;
	st.local.u32 	[%rd3299+28], %r5954;
	cvt.u32.u16 	%r5955, %rs1224;
	add.s64 	%rd3300, %rd3, %rd3298;
	st.local.u32 	[%rd3300+28], %r5955;
	cvt.u32.u16 	%r5956, %rs1223;
	add.s64 	%rd3301, %rd4, %rd3298;
	st.local.u32 	[%rd3301+28], %r5956;
	cvt.rn.f64.u16 	%fd3051, %rs1225;
	mul.f64 	%fd3052, %fd3051, 0d3FD322D0E5604189;
	cvt.rn.f64.u16 	%fd3053, %rs1224;
	fma.rn.f64 	%fd3054, %fd3053, 0d3FE2C8B439581062, %fd3052;
	cvt.rn.f64.u16 	%fd3055, %rs1223;
	fma.rn.f64 	%fd3056, %fd3055, 0d3FBD2F1A9FBE76C9, %fd3054;
	cvt.rzi.u32.f64 	%r5957, %fd3056;
	st.local.u8 	[%rd3292+7], %r5957;
	add.s32 	%r7461, %r7465, 8;
$L__BB1_443:
	setp.gt.u32 	%p693, %r7461, 199;
	mov.u32 	%r7465, %r7461;
	@%p693 bra 	$L__BB1_483;
	ld.param.u8 	%rs1606, [_Z20render_hybrid_kernelPKhjjjiiiihhPhS1_S1_S1__param_8];
	ld.param.u32 	%r7347, [_Z20render_hybrid_kernelPKhjjjiiiihhPhS1_S1_S1__param_6];
	setp.ge.s32 	%p694, %r824, %r1730;
	setp.gt.u16 	%p695, %rs1606, 89;
	setp.lt.u16 	%p696, %rs1606, 50;
	selp.b32 	%r5958, 3, 2, %p696;
	selp.b32 	%r5959, 1, %r5958, %p695;
	xor.b32  	%r5960, %r5959, 3;
	mov.u32 	%r5961, %ctaid.x;
	mov.u32 	%r5962, %ntid.x;
	mov.u32 	%r5963, %tid.x;
	mad.lo.s32 	%r5964, %r5961, %r5962, %r5963;
	add.s32 	%r874, %r5960, %r5964;
	setp.lt.s32 	%p697, %r874, 0;
	setp.ge.s32 	%p698, %r874, %r7347;
	or.pred  	%p699, %p698, %p694;
	or.pred  	%p700, %p699, %p697;
	mov.u32 	%r7465, %r7461;
	@%p700 bra 	$L__BB1_453;
	ld.param.u32 	%r7303, [_Z20render_hybrid_kernelPKhjjjiiiihhPhS1_S1_S1__param_5];
	ld.param.u32 	%r7138, [_Z20render_hybrid_kernelPKhjjjiiiihhPhS1_S1_S1__param_4];
	ld.param.u32 	%r7024, [_Z20render_hybrid_kernelPKhjjjiiiihhPhS1_S1_S1__param_3];
	ld.param.u32 	%r6703, [_Z20render_hybrid_kernelPKhjjjiiiihhPhS1_S1_S1__param_2];
	ld.param.u32 	%r6537, [_Z20render_hybrid_kernelPKhjjjiiiihhPhS1_S1_S1__param_1];
	ld.param.u64 	%rd3742, [_Z20render_hybrid_kernelPKhjjjiiiihhPhS1_S1_S1__param_0];
	sub.s32 	%r5966, 199, %r7461;
	min.u32 	%r5967, %r5966, 7;
	add.s32 	%r875, %r5967, 1;
	mul.lo.s32 	%r5968, %r874, %r6537;
	shl.b32 	%r876, %r5968, 1;
	div.u32 	%r5969, %r876, %r7138;
	mul.lo.s32 	%r5970, %r825, %r6703;
	div.u32 	%r5971, %r5970, %r7303;
	max.s32 	%r5972, %r5969, 0;
	add.s32 	%r5973, %r6537, -1;
	min.s32 	%r877, %r5972, %r5973;
	max.s32 	%r5974, %r5971, 0;
	add.s32 	%r5975, %r6703, -1;
	min.s32 	%r878, %r5974, %r5975;
	mul.lo.s32 	%r5976, %r878, %r7024;
	cvt.u64.u32 	%rd3303, %r5976;
	shl.b32 	%r5977, %r877, 2;
	cvt.s64.s32 	%rd3304, %r5977;
	add.s64 	%rd3305, %rd3303, %rd3304;
	cvta.to.global.u64 	%rd3306, %rd3742;
	add.s64 	%rd3307, %rd3306, %rd3305;
	ld.global.u8 	%rs1226, [%rd3307];
	ld.global.u8 	%rs1227, [%rd3307+1];
	ld.global.u8 	%rs1228, [%rd3307+2];
	cvt.u32.u16 	%r5978, %rs1228;
	cvt.u64.u32 	%rd3308, %r7461;
	mul.wide.u32 	%rd3309, %r7461, 4;
	add.s64 	%rd3310, %rd2, %rd3309;
	st.local.u32 	[%rd3310], %r5978;
	cvt.u32.u16 	%r5979, %rs1227;
	add.s64 	%rd3311, %rd3, %rd3309;
	st.local.u32 	[%rd3311], %r5979;
	cvt.u32.u16 	%r5980, %rs1226;
	add.s64 	%rd3312, %rd4, %rd3309;
	st.local.u32 	[%rd3312], %r5980;
	cvt.rn.f64.u16 	%fd3057, %rs1228;
	mul.f64 	%fd3058, %fd3057, 0d3FD322D0E5604189;
	cvt.rn.f64.u16 	%fd3059, %rs1227;
	fma.rn.f64 	%fd3060, %fd3059, 0d3FE2C8B439581062, %fd3058;
	cvt.rn.f64.u16 	%fd3061, %rs1226;
	fma.rn.f64 	%fd3062, %fd3061, 0d3FBD2F1A9FBE76C9, %fd3060;
	cvt.rzi.u32.f64 	%r5981, %fd3062;
	add.s64 	%rd3313, %rd5, %rd3308;
	st.local.u8 	[%rd3313], %r5981;
	setp.eq.s32 	%p701, %r7461, 199;
	mov.b32 	%r7465, 200;
	@%p701 bra 	$L__BB1_453;
	ld.param.u32 	%r7304, [_Z20render_hybrid_kernelPKhjjjiiiihhPhS1_S1_S1__param_5];
	ld.param.u32 	%r7025, [_Z20render_hybrid_kernelPKhjjjiiiihhPhS1_S1_S1__param_3];
	ld.param.u32 	%r6704, [_Z20render_hybrid_kernelPKhjjjiiiihhPhS1_S1_S1__param_2];
	ld.param.u64 	%rd3743, [_Z20render_hybrid_kernelPKhjjjiiiihhPhS1_S1_S1__param_0];
	mad.lo.s32 	%r5982, %r825, %r6704, %r6704;
	div.u32 	%r5983, %r5982, %r7304;
	max.s32 	%r5984, %r5983, 0;
	add.s32 	%r5985, %r6704, -1;
	min.s32 	%r879, %r5984, %r5985;
	mul.lo.s32 	%r5986, %r879, %r7025;
	cvt.u64.u32 	%rd3314, %r5986;
	add.s64 	%rd3316, %rd3314, %rd3304;
	cvta.to.global.u64 	%rd3317, %rd3743;
	add.s64 	%rd3318, %rd3317, %rd3316;
	ld.global.u8 	%rs1229, [%rd3318];
	ld.global.u8 	%rs1230, [%rd3318+1];
	ld.global.u8 	%rs1231, [%rd3318+2];
	cvt.u32.u16 	%r5988, %rs1231;
	add.s64 	%rd3321, %rd2, %rd3309;
	st.local.u32 	[%rd3321+4], %r5988;
	cvt.u32.u16 	%r5989, %rs1230;
	add.s64 	%rd3322, %rd3, %rd3309;
	st.local.u32 	[%rd3322+4], %r5989;
	cvt.u32.u16 	%r5990, %rs1229;
	add.s64 	%rd3323, %rd4, %rd3309;
	st.local.u32 	[%rd3323+4], %r5990;
	cvt.rn.f64.u16 	%fd3063, %rs1231;
	mul.f64 	%fd3064, %fd3063, 0d3FD322D0E5604189;
	cvt.rn.f64.u16 	%fd3065, %rs1230;
	fma.rn.f64 	%fd3066, %fd3065, 0d3FE2C8B439581062, %fd3064;
	cvt.rn.f64.u16 	%fd3067, %rs1229;
	fma.rn.f64 	%fd3068, %fd3067, 0d3FBD2F1A9FBE76C9, %fd3066;
	cvt.rzi.u32.f64 	%r5991, %fd3068;
	st.local.u8 	[%rd3313+1], %r5991;
	add.s32 	%r7465, %r7461, 2;
	setp.eq.s32 	%p702, %r875, 2;
	@%p702 bra 	$L__BB1_453;
	ld.param.u32 	%r7305, [_Z20render_hybrid_kernelPKhjjjiiiihhPhS1_S1_S1__param_5];
	ld.param.u32 	%r7026, [_Z20render_hybrid_kernelPKhjjjiiiihhPhS1_S1_S1__param_3];
	ld.param.u32 	%r6705, [_Z20render_hybrid_kernelPKhjjjiiiihhPhS1_S1_S1__param_2];
	ld.param.u64 	%rd3744, [_Z20render_hybrid_kernelPKhjjjiiiihhPhS1_S1_S1__param_0];
	mad.lo.s32 	%r5992, %r825, %r6705, %r6705;
	add.s32 	%r5993, %r5992, %r6705;
	div.u32 	%r5994, %r5993, %r7305;
	max.s32 	%r5995, %r5994, 0;
	add.s32 	%r5996, %r6705, -1;
	min.s32 	%r881, %r5995, %r5996;
	mul.lo.s32 	%r5997, %r881, %r7026;
	cvt.u64.u32 	%rd3325, %r5997;
	add.s64 	%rd3327, %rd3325, %rd3304;
	cvta.to.global.u64 	%rd83, %rd3744;
	add.s64 	%rd3328, %rd83, %rd3327;
	ld.global.u8 	%rs1232, [%rd3328];
	ld.global.u8 	%rs1233, [%rd3328+1];
	ld.global.u8 	%rs1234, [%rd3328+2];
	cvt.u32.u16 	%r5999, %rs1234;
	cvt.u64.u32 	%rd3329, %r7461;
	mul.wide.u32 	%rd3330, %r7461, 4;
	add.s64 	%rd3331, %rd2, %rd3330;
	st.local.u32 	[%rd3331+8], %r5999;
	cvt.u32.u16 	%r6000, %rs1233;
	add.s64 	%rd3332, %rd3, %rd3330;
	st.local.u32 	[%rd3332+8], %r6000;
	cvt.u32.u16 	%r6001, %rs1232;
	add.s64 	%rd3333, %rd4, %rd3330;
	st.local.u32 	[%rd3333+8], %r6001;
	cvt.rn.f64.u16 	%fd3069, %rs1234;
	mul.f64 	%fd3070, %fd3069, 0d3FD322D0E5604189;
	cvt.rn.f64.u16 	%fd3071, %rs1233;
	fma.rn.f64 	%fd3072, %fd3071, 0d3FE2C8B439581062, %fd3070;
	cvt.rn.f64.u16 	%fd3073, %rs1232;
	fma.rn.f64 	%fd3074, %fd3073, 0d3FBD2F1A9FBE76C9, %fd3072;
	cvt.rzi.u32.f64 	%r6002, %fd3074;
	add.s64 	%rd3334, %rd5, %rd3329;
	st.local.u8 	[%rd3334+2], %r6002;
	add.s32 	%r7465, %r7461, 3;
	setp.eq.s32 	%p703, %r875, 3;
	@%p703 bra 	$L__BB1_453;
	ld.param.u32 	%r7139, [_Z20render_hybrid_kernelPKhjjjiiiihhPhS1_S1_S1__param_4];
	ld.param.u32 	%r7027, [_Z20render_hybrid_kernelPKhjjjiiiihhPhS1_S1_S1__param_3];
	ld.param.u32 	%r6538, [_Z20render_hybrid_kernelPKhjjjiiiihhPhS1_S1_S1__param_1];
	add.s32 	%r6003, %r876, %r6538;
	div.u32 	%r6004, %r6003, %r7139;
	max.s32 	%r6005, %r6004, 0;
	add.s32 	%r6006, %r6538, -1;
	min.s32 	%r883, %r6005, %r6006;
	shl.b32 	%r6007, %r883, 2;
	cvt.s64.s32 	%rd3335, %r6007;
	mul.lo.s32 	%r6008, %r878, %r7027;
	cvt.u64.u32 	%rd3336, %r6008;
	add.s64 	%rd3337, %rd3336, %rd3335;
	add.s64 	%rd3338, %rd83, %rd3337;
	ld.global.u8 	%rs1235, [%rd3338];
	ld.global.u8 	%rs1236, [%rd3338+1];
	ld.global.u8 	%rs1237, [%rd3338+2];
	cvt.u32.u16 	%r6009, %rs1237;
	add.s64 	%rd3341, %rd2, %rd3330;
	st.local.u32 	[%rd3341+12], %r6009;
	cvt.u32.u16 	%r6010, %rs1236;
	add.s64 	%rd3342, %rd3, %rd3330;
	st.local.u32 	[%rd3342+12], %r6010;
	cvt.u32.u16 	%r6011, %rs1235;
	add.s64 	%rd3343, %rd4, %rd3330;
	st.local.u32 	[%rd3343+12], %r6011;
	cvt.rn.f64.u16 	%fd3075, %rs1237;
	mul.f64 	%fd3076, %fd3075, 0d3FD322D0E5604189;
	cvt.rn.f64.u16 	%fd3077, %rs1236;
	fma.rn.f64 	%fd3078, %fd3077, 0d3FE2C8B439581062, %fd3076;
	cvt.rn.f64.u16 	%fd3079, %rs1235;
	fma.rn.f64 	%fd3080, %fd3079, 0d3FBD2F1A9FBE76C9, %fd3078;
	cvt.rzi.u32.f64 	%r6012, %fd3080;
	st.local.u8 	[%rd3334+3], %r6012;
	add.s32 	%r7465, %r7461, 4;
	setp.eq.s32 	%p704, %r875, 4;
	@%p704 bra 	$L__BB1_453;
	ld.param.u32 	%r7028, [_Z20render_hybrid_kernelPKhjjjiiiihhPhS1_S1_S1__param_3];
	mul.lo.s32 	%r6014, %r879, %r7028;
	cvt.u64.u32 	%rd3346, %r6014;
	add.s64 	%rd3347, %rd3346, %rd3335;
	add.s64 	%rd3348, %rd83, %rd3347;
	ld.global.u8 	%rs1238, [%rd3348];
	ld.global.u8 	%rs1239, [%rd3348+1];
	ld.global.u8 	%rs1240, [%rd3348+2];
	cvt.u32.u16 	%r6015, %rs1240;
	cvt.u64.u32 	%rd3349, %r7461;
	mul.wide.u32 	%rd3350, %r7461, 4;
	add.s64 	%rd3351, %rd2, %rd3350;
	st.local.u32 	[%rd3351+16], %r6015;
	cvt.u32.u16 	%r6016, %rs1239;
	add.s64 	%rd3352, %rd3, %rd3350;
	st.local.u32 	[%rd3352+16], %r6016;
	cvt.u32.u16 	%r6017, %rs1238;
	add.s64 	%rd3353, %rd4, %rd3350;
	st.local.u32 	[%rd3353+16], %r6017;
	cvt.rn.f64.u16 	%fd3081, %rs1240;
	mul.f64 	%fd3082, %fd3081, 0d3FD322D0E5604189;
	cvt.rn.f64.u16 	%fd3083, %rs1239;
	fma.rn.f64 	%fd3084, %fd3083, 0d3FE2C8B439581062, %fd3082;
	cvt.rn.f64.u16 	%fd3085, %rs1238;
	fma.rn.f64 	%fd3086, %fd3085, 0d3FBD2F1A9FBE76C9, %fd3084;
	cvt.rzi.u32.f64 	%r6018, %fd3086;
	add.s64 	%rd3354, %rd5, %rd3349;
	st.local.u8 	[%rd3354+4], %r6018;
	add.s32 	%r7465, %r7461, 5;
	setp.eq.s32 	%p705, %r875, 5;
	@%p705 bra 	$L__BB1_453;
	ld.param.u32 	%r7029, [_Z20render_hybrid_kernelPKhjjjiiiihhPhS1_S1_S1__param_3];
	mul.lo.s32 	%r6020, %r881, %r7029;
	cvt.u64.u32 	%rd3356, %r6020;
	add.s64 	%rd3357, %rd3356, %rd3335;
	add.s64 	%rd3358, %rd83, %rd3357;
	ld.global.u8 	%rs1241, [%rd3358];
	ld.global.u8 	%rs1242, [%rd3358+1];
	ld.global.u8 	%rs1243, [%rd3358+2];
	cvt.u32.u16 	%r6021, %rs1243;
	add.s64 	%rd3361, %rd2, %rd3350;
	st.local.u32 	[%rd3361+20], %r6021;
	cvt.u32.u16 	%r6022, %rs1242;
	add.s64 	%rd3362, %rd3, %rd3350;
	st.local.u32 	[%rd3362+20], %r6022;
	cvt.u32.u16 	%r6023, %rs1241;
	add.s64 	%rd3363, %rd4, %rd3350;
	st.local.u32 	[%rd3363+20], %r6023;
	cvt.rn.f64.u16 	%fd3087, %rs1243;
	mul.f64 	%fd3088, %fd3087, 0d3FD322D0E5604189;
	cvt.rn.f64.u16 	%fd3089, %rs1242;
	fma.rn.f64 	%fd3090, %fd3089, 0d3FE2C8B439581062, %fd3088;
	cvt.rn.f64.u16 	%fd3091, %rs1241;
	fma.rn.f64 	%fd3092, %fd3091, 0d3FBD2F1A9FBE76C9, %fd3090;
	cvt.rzi.u32.f64 	%r6024, %fd3092;
	st.local.u8 	[%rd3354+5], %r6024;
	add.s32 	%r7465, %r7461, 6;
	setp.eq.s32 	%p706, %r875, 6;
	@%p706 bra 	$L__BB1_453;
	ld.param.u32 	%r7306, [_Z20render_hybrid_kernelPKhjjjiiiihhPhS1_S1_S1__param_5];
	ld.param.u32 	%r7030, [_Z20render_hybrid_kernelPKhjjjiiiihhPhS1_S1_S1__param_3];
	ld.param.u32 	%r6706, [_Z20render_hybrid_kernelPKhjjjiiiihhPhS1_S1_S1__param_2];
	mad.lo.s32 	%r6025, %r825, %r6706, %r6706;
	add.s32 	%r6026, %r6025, %r6706;
	add.s32 	%r6027, %r6026, %r6706;
	div.u32 	%r6028, %r6027, %r7306;
	max.s32 	%r6029, %r6028, 0;
	add.s32 	%r6030, %r6706, -1;
	min.s32 	%r887, %r6029, %r6030;
	mul.lo.s32 	%r6031, %r887, %r7030;
	cvt.u64.u32 	%rd3365, %r6031;
	cvt.s64.s32 	%rd3366, %r5977;
	add.s64 	%rd3367, %rd3365, %rd3366;
	add.s64 	%rd3368, %rd83, %rd3367;
	ld.global.u8 	%rs1244, [%rd3368];
	ld.global.u8 	%rs1245, [%rd3368+1];
	ld.global.u8 	%rs1246, [%rd3368+2];
	cvt.u32.u16 	%r6033, %rs1246;
	cvt.u64.u32 	%rd3369, %r7461;
	st.local.u32 	[%rd3361+24], %r6033;
	cvt.u32.u16 	%r6034, %rs1245;
	st.local.u32 	[%rd3362+24], %r6034;
	cvt.u32.u16 	%r6035, %rs1244;
	add.s64 	%rd3373, %rd4, %rd3350;
	st.local.u32 	[%rd3373+24], %r6035;
	cvt.rn.f64.u16 	%fd3093, %rs1246;
	mul.f64 	%fd3094, %fd3093, 0d3FD322D0E5604189;
	cvt.rn.f64.u16 	%fd3095, %rs1245;
	fma.rn.f64 	%fd3096, %fd3095, 0d3FE2C8B439581062, %fd3094;
	cvt.rn.f64.u16 	%fd3097, %rs1244;
	fma.rn.f64 	%fd3098, %fd3097, 0d3FBD2F1A9FBE76C9, %fd3096;
	cvt.rzi.u32.f64 	%r6036, %fd3098;
	add.s64 	%rd3374, %rd5, %rd3369;
	st.local.u8 	[%rd3374+6], %r6036;
	add.s32 	%r7465, %r7461, 7;
	setp.eq.s32 	%p707, %r875, 7;
	@%p707 bra 	$L__BB1_453;
	ld.param.u32 	%r7031, [_Z20render_hybrid_kernelPKhjjjiiiihhPhS1_S1_S1__param_3];
	cvt.s64.s32 	%rd3375, %r6007;
	mul.lo.s32 	%r6038, %r887, %r7031;
	cvt.u64.u32 	%rd3376, %r6038;
	add.s64 	%rd3377, %rd3376, %rd3375;
	add.s64 	%rd3378, %rd83, %rd3377;
	ld.global.u8 	%rs1247, [%rd3378];
	ld.global.u8 	%rs1248, [%rd3378+1];
	ld.global.u8 	%rs1249, [%rd3378+2];
	cvt.u32.u16 	%r6039, %rs1249;
	mul.wide.u32 	%rd3380, %r7461, 4;
	add.s64 	%rd3381, %rd2, %rd3380;
	st.local.u32 	[%rd3381+28], %r6039;
	cvt.u32.u16 	%r6040, %rs1248;
	add.s64 	%rd3382, %rd3, %rd3380;
	st.local.u32 	[%rd3382+28], %r6040;
	cvt.u32.u16 	%r6041, %rs1247;
	add.s64 	%rd3383, %rd4, %rd3380;
	st.local.u32 	[%rd3383+28], %r6041;
	cvt.rn.f64.u16 	%fd3099, %rs1249;
	mul.f64 	%fd3100, %fd3099, 0d3FD322D0E5604189;
	cvt.rn.f64.u16 	%fd3101, %rs1248;
	fma.rn.f64 	%fd3102, %fd3101, 0d3FE2C8B439581062, %fd3100;
	cvt.rn.f64.u16 	%fd3103, %rs1247;
	fma.rn.f64 	%fd3104, %fd3103, 0d3FBD2F1A9FBE76C9, %fd3102;
	cvt.rzi.u32.f64 	%r6042, %fd3104;
	st.local.u8 	[%rd3374+7], %r6042;
	add.s32 	%r7465, %r7461, 8;
$L__BB1_453:
	setp.gt.u32 	%p708, %r7465, 199;
	@%p708 bra 	$L__BB1_483;
	ld.param.u32 	%r7348, [_Z20render_hybrid_kernelPKhjjjiiiihhPhS1_S1_S1__param_6];
	setp.ge.s32 	%p709, %r824, %r1730;
	add.s32 	%r6043, %r206, 3;
	setp.lt.s32 	%p710, %r6043, 0;
	setp.ge.s32 	%p711, %r6043, %r7348;
	or.pred  	%p712, %p711, %p709;
	or.pred  	%p713, %p712, %p710;
	mov.u32 	%r7463, %r7465;
	@%p713 bra 	$L__BB1_463;
	ld.param.u32 	%r7307, [_Z20render_hybrid_kernelPKhjjjiiiihhPhS1_S1_S1__param_5];
	ld.param.u32 	%r7140, [_Z20render_hybrid_kernelPKhjjjiiiihhPhS1_S1_S1__param_4];
	ld.param.u32 	%r7032, [_Z20render_hybrid_kernelPKhjjjiiiihhPhS1_S1_S1__param_3];
	ld.param.u32 	%r6707, [_Z20render_hybrid_kernelPKhjjjiiiihhPhS1_S1_S1__param_2];
	ld.param.u32 	%r6539, [_Z20render_hybrid_kernelPKhjjjiiiihhPhS1_S1_S1__param_1];
	ld.param.u64 	%rd3745, [_Z20render_hybrid_kernelPKhjjjiiiihhPhS1_S1_S1__param_0];
	sub.s32 	%r6046, 199, %r7465;
	min.u32 	%r6047, %r6046, 7;
	add.s32 	%r891, %r6047, 1;
	mul.lo.s32 	%r6048, %r6043, %r6539;
	shl.b32 	%r6049, %r6048, 1;
	div.u32 	%r6050, %r6049, %r7140;
	mul.lo.s32 	%r6051, %r825, %r6707;
	div.u32 	%r6052, %r6051, %r7307;
	max.s32 	%r6053, %r6050, 0;
	add.s32 	%r6054, %r6539, -1;
	min.s32 	%r892, %r6053, %r6054;
	max.s32 	%r6055, %r6052, 0;
	add.s32 	%r6056, %r6707, -1;
	min.s32 	%r893, %r6055, %r6056;
	mul.lo.s32 	%r6057, %r893, %r7032;
	cvt.u64.u32 	%rd3385, %r6057;
	shl.b32 	%r6058, %r892, 2;
	cvt.s64.s32 	%rd3386, %r6058;
	add.s64 	%rd3387, %rd3385, %rd3386;
	cvta.to.global.u64 	%rd84, %rd3745;
	add.s64 	%rd3388, %rd84, %rd3387;
	ld.global.u8 	%rs1250, [%rd3388];
	ld.global.u8 	%rs1251, [%rd3388+1];
	ld.global.u8 	%rs1252, [%rd3388+2];
	cvt.u32.u16 	%r6059, %rs1252;
	cvt.u64.u32 	%rd3389, %r7465;
	mul.wide.u32 	%rd3390, %r7465, 4;
	add.s64 	%rd3391, %rd2, %rd3390;
	st.local.u32 	[%rd3391], %r6059;
	cvt.u32.u16 	%r6060, %rs1251;
	add.s64 	%rd3392, %rd3, %rd3390;
	st.local.u32 	[%rd3392], %r6060;
	cvt.u32.u16 	%r6061, %rs1250;
	add.s64 	%rd3393, %rd4, %rd3390;
	st.local.u32 	[%rd3393], %r6061;
	cvt.rn.f64.u16 	%fd3105, %rs1252;
	mul.f64 	%fd3106, %fd3105, 0d3FD322D0E5604189;
	cvt.rn.f64.u16 	%fd3107, %rs1251;
	fma.rn.f64 	%fd3108, %fd3107, 0d3FE2C8B439581062, %fd3106;
	cvt.rn.f64.u16 	%fd3109, %rs1250;
	fma.rn.f64 	%fd3110, %fd3109, 0d3FBD2F1A9FBE76C9, %fd3108;
	cvt.rzi.u32.f64 	%r6062, %fd3110;
	add.s64 	%rd3394, %rd5, %rd3389;
	st.local.u8 	[%rd3394], %r6062;
	setp.eq.s32 	%p714, %r7465, 199;
	mov.b32 	%r7463, 200;
	@%p714 bra 	$L__BB1_463;
	ld.param.u32 	%r7308, [_Z20render_hybrid_kernelPKhjjjiiiihhPhS1_S1_S1__param_5];
	ld.param.u32 	%r7033, [_Z20render_hybrid_kernelPKhjjjiiiihhPhS1_S1_S1__param_3];
	ld.param.u32 	%r6708, [_Z20render_hybrid_kernelPKhjjjiiiihhPhS1_S1_S1__param_2];
	mad.lo.s32 	%r6063, %r825, %r6708, %r6708;
	div.u32 	%r6064, %r6063, %r7308;
	max.s32 	%r6065, %r6064, 0;
	add.s32 	%r6066, %r6708, -1;
	min.s32 	%r894, %r6065, %r6066;
	mul.lo.s32 	%r6067, %r894, %r7033;
	cvt.u64.u32 	%rd3395, %r6067;
	add.s64 	%rd3397, %rd3395, %rd3386;
	add.s64 	%rd3398, %rd84, %rd3397;
	ld.global.u8 	%rs1253, [%rd3398];
	ld.global.u8 	%rs1254, [%rd3398+1];
	ld.global.u8 	%rs1255, [%rd3398+2];
	cvt.u32.u16 	%r6069, %rs1255;
	st.local.u32 	[%rd3391+4], %r6069;
	cvt.u32.u16 	%r6070, %rs1254;
	add.s64 	%rd3402, %rd3, %rd3390;
	st.local.u32 	[%rd3402+4], %r6070;
	cvt.u32.u16 	%r6071, %rs1253;
	add.s64 	%rd3403, %rd4, %rd3390;
	st.local.u32 	[%rd3403+4], %r6071;
	cvt.rn.f64.u16 	%fd3111, %rs1255;
	mul.f64 	%fd3112, %fd3111, 0d3FD322D0E5604189;
	cvt.rn.f64.u16 	%fd3113, %rs1254;
	fma.rn.f64 	%fd3114, %fd3113, 0d3FE2C8B439581062, %fd3112;
	cvt.rn.f64.u16 	%fd3115, %rs1253;
	fma.rn.f64 	%fd3116, %fd3115, 0d3FBD2F1A9FBE76C9, %fd3114;
	cvt.rzi.u32.f64 	%r6072, %fd3116;
	st.local.u8 	[%rd3394+1], %r6072;
	add.s32 	%r7463, %r7465, 2;
	setp.eq.s32 	%p715, %r891, 2;
	@%p715 bra 	$L__BB1_463;
	ld.param.u32 	%r7309, [_Z20render_hybrid_kernelPKhjjjiiiihhPhS1_S1_S1__param_5];
	ld.param.u32 	%r7034, [_Z20render_hybrid_kernelPKhjjjiiiihhPhS1_S1_S1__param_3];
	ld.param.u32 	%r6709, [_Z20render_hybrid_kernelPKhjjjiiiihhPhS1_S1_S1__param_2];
	ld.param.u64 	%rd3746, [_Z20render_hybrid_kernelPKhjjjiiiihhPhS1_S1_S1__param_0];
	mad.lo.s32 	%r6073, %r825, %r6709, %r6709;
	add.s32 	%r6074, %r6073, %r6709;
	div.u32 	%r6075, %r6074, %r7309;
	max.s32 	%r6076, %r6075, 0;
	add.s32 	%r896, %r6709, -1;
	min.s32 	%r897, %r6076, %r896;
	mul.lo.s32 	%r6077, %r897, %r7034;
	cvt.u64.u32 	%rd3405, %r6077;
	cvt.s64.s32 	%rd3406, %r6058;
	add.s64 	%rd3407, %rd3405, %rd3406;
	cvta.to.global.u64 	%rd85, %rd3746;
	add.s64 	%rd3408, %rd85, %rd3407;
	ld.global.u8 	%rs1256, [%rd3408];
	ld.global.u8 	%rs1257, [%rd3408+1];
	ld.global.u8 	%rs1258, [%rd3408+2];
	cvt.u32.u16 	%r6079, %rs1258;
	cvt.u64.u32 	%rd3409, %r7465;
	mul.wide.u32 	%rd3410, %r7465, 4;
	add.s64 	%rd3411, %rd2, %rd3410;
	st.local.u32 	[%rd3411+8], %r6079;
	cvt.u32.u16 	%r6080, %rs1257;
	add.s64 	%rd3412, %rd3, %rd3410;
	st.local.u32 	[%rd3412+8], %r6080;
	cvt.u32.u16 	%r6081, %rs1256;
	add.s64 	%rd3413, %rd4, %rd3410;
	st.local.u32 	[%rd3413+8], %r6081;
	cvt.rn.f64.u16 	%fd3117, %rs1258;
	mul.f64 	%fd3118, %fd3117, 0d3FD322D0E5604189;
	cvt.rn.f64.u16 	%fd3119, %rs1257;
	fma.rn.f64 	%fd3120, %fd3119, 0d3FE2C8B439581062, %fd3118;
	cvt.rn.f64.u16 	%fd3121, %rs1256;
	fma.rn.f64 	%fd3122, %fd3121, 0d3FBD2F1A9FBE76C9, %fd3120;
	cvt.rzi.u32.f64 	%r6082, %fd3122;
	add.s64 	%rd3414, %rd5, %rd3409;
	st.local.u8 	[%rd3414+2], %r6082;
	add.s32 	%r7463, %r7465, 3;
	setp.eq.s32 	%p716, %r891, 3;
	@%p716 bra 	$L__BB1_463;
	ld.param.u32 	%r7141, [_Z20render_hybrid_kernelPKhjjjiiiihhPhS1_S1_S1__param_4];
	ld.param.u32 	%r7035, [_Z20render_hybrid_kernelPKhjjjiiiihhPhS1_S1_S1__param_3];
	ld.param.u32 	%r6540, [_Z20render_hybrid_kernelPKhjjjiiiihhPhS1_S1_S1__param_1];
	add.s32 	%r6083, %r206, 3;
	mul.lo.s32 	%r6084, %r6083, %r6540;
	shl.b32 	%r6085, %r6084, 1;
	add.s32 	%r6086, %r6085, %r6540;
	div.u32 	%r6087, %r6086, %r7141;
	max.s32 	%r6088, %r6087, 0;
	add.s32 	%r6089, %r6540, -1;
	min.s32 	%r899, %r6088, %r6089;
	shl.b32 	%r6090, %r899, 2;
	cvt.s64.s32 	%rd3415, %r6090;
	mul.lo.s32 	%r6091, %r893, %r7035;
	cvt.u64.u32 	%rd3416, %r6091;
	add.s64 	%rd3417, %rd3416, %rd3415;
	add.s64 	%rd3418, %rd85, %rd3417;
	ld.global.u8 	%rs1259, [%rd3418];
	ld.global.u8 	%rs1260, [%rd3418+1];
	ld.global.u8 	%rs1261, [%rd3418+2];
	cvt.u32.u16 	%r6092, %rs1261;
	mul.wide.u32 	%rd3420, %r7465, 4;
	add.s64 	%rd3421, %rd2, %rd3420;
	st.local.u32 	[%rd3421+12], %r6092;
	cvt.u32.u16 	%r6093, %rs1260;
	add.s64 	%rd3422, %rd3, %rd3420;
	st.local.u32 	[%rd3422+12], %r6093;
	cvt.u32.u16 	%r6094, %rs1259;
	add.s64 	%rd3423, %rd4, %rd3420;
	st.local.u32 	[%rd3423+12], %r6094;
	cvt.rn.f64.u16 	%fd3123, %rs1261;
	mul.f64 	%fd3124, %fd3123, 0d3FD322D0E5604189;
	cvt.rn.f64.u16 	%fd3125, %rs1260;
	fma.rn.f64 	%fd3126, %fd3125, 0d3FE2C8B439581062, %fd3124;
	cvt.rn.f64.u16 	%fd3127, %rs1259;
	fma.rn.f64 	%fd3128, %fd3127, 0d3FBD2F1A9FBE76C9, %fd3126;
	cvt.rzi.u32.f64 	%r6095, %fd3128;
	st.local.u8 	[%rd3414+3], %r6095;
	add.s32 	%r7463, %r7465, 4;
	setp.eq.s32 	%p717, %r891, 4;
	@%p717 bra 	$L__BB1_463;
	ld.param.u32 	%r7036, [_Z20render_hybrid_kernelPKhjjjiiiihhPhS1_S1_S1__param_3];
	mul.lo.s32 	%r6097, %r894, %r7036;
	cvt.u64.u32 	%rd3426, %r6097;
	add.s64 	%rd3427, %rd3426, %rd3415;
	add.s64 	%rd3428, %rd85, %rd3427;
	ld.global.u8 	%rs1262, [%rd3428];
	ld.global.u8 	%rs1263, [%rd3428+1];
	ld.global.u8 	%rs1264, [%rd3428+2];
	cvt.u32.u16 	%r6098, %rs1264;
	cvt.u64.u32 	%rd3429, %r7465;
	add.s64 	%rd3431, %rd2, %rd3420;
	st.local.u32 	[%rd3431+16], %r6098;
	cvt.u32.u16 	%r6099, %rs1263;
	add.s64 	%rd3432, %rd3, %rd3420;
	st.local.u32 	[%rd3432+16], %r6099;
	cvt.u32.u16 	%r6100, %rs1262;
	add.s64 	%rd3433, %rd4, %rd3420;
	st.local.u32 	[%rd3433+16], %r6100;
	cvt.rn.f64.u16 	%fd3129, %rs1264;
	mul.f64 	%fd3130, %fd3129, 0d3FD322D0E5604189;
	cvt.rn.f64.u16 	%fd3131, %rs1263;
	fma.rn.f64 	%fd3132, %fd3131, 0d3FE2C8B439581062, %fd3130;
	cvt.rn.f64.u16 	%fd3133, %rs1262;
	fma.rn.f64 	%fd3134, %fd3133, 0d3FBD2F1A9FBE76C9, %fd3132;
	cvt.rzi.u32.f64 	%r6101, %fd3134;
	add.s64 	%rd3434, %rd5, %rd3429;
	st.local.u8 	[%rd3434+4], %r6101;
	add.s32 	%r7463, %r7465, 5;
	setp.eq.s32 	%p718, %r891, 5;
	@%p718 bra 	$L__BB1_463;
	ld.param.u32 	%r7037, [_Z20render_hybrid_kernelPKhjjjiiiihhPhS1_S1_S1__param_3];
	mul.lo.s32 	%r6103, %r897, %r7037;
	cvt.u64.u32 	%rd3436, %r6103;
	add.s64 	%rd3437, %rd3436, %rd3415;
	add.s64 	%rd3438, %rd85, %rd3437;
	ld.global.u8 	%rs1265, [%rd3438];
	ld.global.u8 	%rs1266, [%rd3438+1];
	ld.global.u8 	%rs1267, [%rd3438+2];
	cvt.u32.u16 	%r6104, %rs1267;
	mul.wide.u32 	%rd3440, %r7465, 4;
	add.s64 	%rd3441, %rd2, %rd3440;
	st.local.u32 	[%rd3441+20], %r6104;
	cvt.u32.u16 	%r6105, %rs1266;
	add.s64 	%rd3442, %rd3, %rd3440;
	st.local.u32 	[%rd3442+20], %r6105;
	cvt.u32.u16 	%r6106, %rs1265;
	add.s64 	%rd3443, %rd4, %rd3440;
	st.local.u32 	[%rd3443+20], %r6106;
	cvt.rn.f64.u16 	%fd3135, %rs1267;
	mul.f64 	%fd3136, %fd3135, 0d3FD322D0E5604189;
	cvt.rn.f64.u16 	%fd3137, %rs1266;
	fma.rn.f64 	%fd3138, %fd3137, 0d3FE2C8B439581062, %fd3136;
	cvt.rn.f64.u16 	%fd3139, %rs1265;
	fma.rn.f64 	%fd3140, %fd3139, 0d3FBD2F1A9FBE76C9, %fd3138;
	cvt.rzi.u32.f64 	%r6107, %fd3140;
	st.local.u8 	[%rd3434+5], %r6107;
	add.s32 	%r7463, %r7465, 6;
	setp.eq.s32 	%p719, %r891, 6;
	@%p719 bra 	$L__BB1_463;
	ld.param.u32 	%r7310, [_Z20render_hybrid_kernelPKhjjjiiiihhPhS1_S1_S1__param_5];
	ld.param.u32 	%r7038, [_Z20render_hybrid_kernelPKhjjjiiiihhPhS1_S1_S1__param_3];
	ld.param.u32 	%r6710, [_Z20render_hybrid_kernelPKhjjjiiiihhPhS1_S1_S1__param_2];
	mad.lo.s32 	%r6108, %r825, %r6710, %r6710;
	add.s32 	%r6109, %r6108, %r6710;
	add.s32 	%r6110, %r6109, %r6710;
	div.u32 	%r6111, %r6110, %r7310;
	max.s32 	%r6112, %r6111, 0;
	min.s32 	%r903, %r6112, %r896;
	mul.lo.s32 	%r6113, %r903, %r7038;
	cvt.u64.u32 	%rd3445, %r6113;
	cvt.s64.s32 	%rd3446, %r6058;
	add.s64 	%rd3447, %rd3445, %rd3446;
	add.s64 	%rd3448, %rd85, %rd3447;
	ld.global.u8 	%rs1268, [%rd3448];
	ld.global.u8 	%rs1269, [%rd3448+1];
	ld.global.u8 	%rs1270, [%rd3448+2];
	cvt.u32.u16 	%r6115, %rs1270;
	cvt.u64.u32 	%rd3449, %r7465;
	st.local.u32 	[%rd3441+24], %r6115;
	cvt.u32.u16 	%r6116, %rs1269;
	st.local.u32 	[%rd3442+24], %r6116;
	cvt.u32.u16 	%r6117, %rs1268;
	add.s64 	%rd3453, %rd4, %rd3440;
	st.local.u32 	[%rd3453+24], %r6117;
	cvt.rn.f64.u16 	%fd3141, %rs1270;
	mul.f64 	%fd3142, %fd3141, 0d3FD322D0E5604189;
	cvt.rn.f64.u16 	%fd3143, %rs1269;
	fma.rn.f64 	%fd3144, %fd3143, 0d3FE2C8B439581062, %fd3142;
	cvt.rn.f64.u16 	%fd3145, %rs1268;
	fma.rn.f64 	%fd3146, %fd3145, 0d3FBD2F1A9FBE76C9, %fd3144;
	cvt.rzi.u32.f64 	%r6118, %fd3146;
	add.s64 	%rd3454, %rd5, %rd3449;
	st.local.u8 	[%rd3454+6], %r6118;
	add.s32 	%r7463, %r7465, 7;
	setp.eq.s32 	%p720, %r891, 7;
	@%p720 bra 	$L__BB1_463;
	ld.param.u32 	%r7039, [_Z20render_hybrid_kernelPKhjjjiiiihhPhS1_S1_S1__param_3];
	cvt.s64.s32 	%rd3455, %r6090;
	mul.lo.s32 	%r6120, %r903, %r7039;
	cvt.u64.u32 	%rd3456, %r6120;
	add.s64 	%rd3457, %rd3456, %rd3455;
	add.s64 	%rd3458, %rd85, %rd3457;
	ld.global.u8 	%rs1271, [%rd3458];
	ld.global.u8 	%rs1272, [%rd3458+1];
	ld.global.u8 	%rs1273, [%rd3458+2];
	cvt.u32.u16 	%r6121, %rs1273;
	mul.wide.u32 	%rd3460, %r7465, 4;
	add.s64 	%rd3461, %rd2, %rd3460;
	st.local.u32 	[%rd3461+28], %r6121;
	cvt.u32.u16 	%r6122, %rs1272;
	add.s64 	%rd3462, %rd3, %rd3460;
	st.local.u32 	[%rd3462+28], %r6122;
	cvt.u32.u16 	%r6123, %rs1271;
	add.s64 	%rd3463, %rd4, %rd3460;
	st.local.u32 	[%rd3463+28], %r6123;
	cvt.rn.f64.u16 	%fd3147, %rs1273;
	mul.f64 	%fd3148, %fd3147, 0d3FD322D0E5604189;
	cvt.rn.f64.u16 	%fd3149, %rs1272;
	fma.rn.f64 	%fd3150, %fd3149, 0d3FE2C8B439581062, %fd3148;
	cvt.rn.f64.u16 	%fd3151, %rs1271;
	fma.rn.f64 	%fd3152, %fd3151, 0d3FBD2F1A9FBE76C9, %fd3150;
	cvt.rzi.u32.f64 	%r6124, %fd3152;
	st.local.u8 	[%rd3454+7], %r6124;
	add.s32 	%r7463, %r7465, 8;
$L__BB1_463:
	setp.gt.u32 	%p721, %r7463, 199;
	mov.u32 	%r7465, %r7463;
	@%p721 bra 	$L__BB1_483;
	ld.param.u32 	%r7349, [_Z20render_hybrid_kernelPKhjjjiiiihhPhS1_S1_S1__param_6];
	setp.ge.s32 	%p722, %r824, %r1730;
	add.s32 	%r907, %r206, 4;
	setp.lt.s32 	%p723, %r907, 0;
	setp.ge.s32 	%p724, %r907, %r7349;
	or.pred  	%p725, %p724, %p722;
	or.pred  	%p726, %p725, %p723;
	mov.u32 	%r7464, %r7463;
	@%p726 bra 	$L__BB1_473;
	ld.param.u32 	%r7311, [_Z20render_hybrid_kernelPKhjjjiiiihhPhS1_S1_S1__param_5];
	ld.param.u32 	%r7142, [_Z20render_hybrid_kernelPKhjjjiiiihhPhS1_S1_S1__param_4];
	ld.param.u32 	%r7040, [_Z20render_hybrid_kernelPKhjjjiiiihhPhS1_S1_S1__param_3];
	ld.param.u32 	%r6711, [_Z20render_hybrid_kernelPKhjjjiiiihhPhS1_S1_S1__param_2];
	ld.param.u32 	%r6541, [_Z20render_hybrid_kernelPKhjjjiiiihhPhS1_S1_S1__param_1];
	ld.param.u64 	%rd3747, [_Z20render_hybrid_kernelPKhjjjiiiihhPhS1_S1_S1__param_0];
	sub.s32 	%r6126, 199, %r7463;
	min.u32 	%r6127, %r6126, 7;
	add.s32 	%r908, %r6127, 1;
	mul.lo.s32 	%r6128, %r907, %r6541;
	shl.b32 	%r909, %r6128, 1;
	div.u32 	%r6129, %r909, %r7142;
	mul.lo.s32 	%r6130, %r825, %r6711;
	div.u32 	%r6131, %r6130, %r7311;
	max.s32 	%r6132, %r6129, 0;
	add.s32 	%r6133, %r6541, -1;
	min.s32 	%r910, %r6132, %r6133;
	max.s32 	%r6134, %r6131, 0;
	add.s32 	%r6135, %r6711, -1;
	min.s32 	%r911, %r6134, %r6135;
	mul.lo.s32 	%r6136, %r911, %r7040;
	cvt.u64.u32 	%rd3465, %r6136;
	shl.b32 	%r6137, %r910, 2;
	cvt.s64.s32 	%rd3466, %r6137;
	add.s64 	%rd3467, %rd3465, %rd3466;
	cvta.to.global.u64 	%rd86, %rd3747;
	add.s64 	%rd3468, %rd86, %rd3467;
	ld.global.u8 	%rs1274, [%rd3468];
	ld.global.u8 	%rs1275, [%rd3468+1];
	ld.global.u8 	%rs1276, [%rd3468+2];
	cvt.u32.u16 	%r6138, %rs1276;
	cvt.u64.u32 	%rd3469, %r7463;
	mul.wide.u32 	%rd3470, %r7463, 4;
	add.s64 	%rd3471, %rd2, %rd3470;
	st.local.u32 	[%rd3471], %r6138;
	cvt.u32.u16 	%r6139, %rs1275;
	add.s64 	%rd3472, %rd3, %rd3470;
	st.local.u32 	[%rd3472], %r6139;
	cvt.u32.u16 	%r6140, %rs1274;
	add.s64 	%rd3473, %rd4, %rd3470;
	st.local.u32 	[%rd3473], %r6140;
	cvt.rn.f64.u16 	%fd3153, %rs1276;
	mul.f64 	%fd3154, %fd3153, 0d3FD322D0E5604189;
	cvt.rn.f64.u16 	%fd3155, %rs1275;
	fma.rn.f64 	%fd3156, %fd3155, 0d3FE2C8B439581062, %fd3154;
	cvt.rn.f64.u16 	%fd3157, %rs1274;
	fma.rn.f64 	%fd3158, %fd3157, 0d3FBD2F1A9FBE76C9, %fd3156;
	cvt.rzi.u32.f64 	%r6141, %fd3158;
	add.s64 	%rd3474, %rd5, %rd3469;
	st.local.u8 	[%rd3474], %r6141;
	setp.eq.s32 	%p727, %r7463, 199;
	mov.b32 	%r7464, 200;
	@%p727 bra 	$L__BB1_473;
	ld.param.u32 	%r7312, [_Z20render_hybrid_kernelPKhjjjiiiihhPhS1_S1_S1__param_5];
	ld.param.u32 	%r7041, [_Z20render_hybrid_kernelPKhjjjiiiihhPhS1_S1_S1__param_3];
	ld.param.u32 	%r6712, [_Z20render_hybrid_kernelPKhjjjiiiihhPhS1_S1_S1__param_2];
	mad.lo.s32 	%r6142, %r825, %r6712, %r6712;
	div.u32 	%r6143, %r6142, %r7312;
	max.s32 	%r6144, %r6143, 0;
	add.s32 	%r6145, %r6712, -1;
	min.s32 	%r912, %r6144, %r6145;
	mul.lo.s32 	%r6146, %r912, %r7041;
	cvt.u64.u32 	%rd3475, %r6146;
	add.s64 	%rd3477, %rd3475, %rd3466;
	add.s64 	%rd3478, %rd86, %rd3477;
	ld.global.u8 	%rs1277, [%rd3478];
	ld.global.u8 	%rs1278, [%rd3478+1];
	ld.global.u8 	%rs1279, [%rd3478+2];
	cvt.u32.u16 	%r6148, %rs1279;
	st.local.u32 	[%rd3471+4], %r6148;
	cvt.u32.u16 	%r6149, %rs1278;
	add.s64 	%rd3482, %rd3, %rd3470;
	st.local.u32 	[%rd3482+4], %r6149;
	cvt.u32.u16 	%r6150, %rs1277;
	add.s64 	%rd3483, %rd4, %rd3470;
	st.local.u32 	[%rd3483+4], %r6150;
	cvt.rn.f64.u16 	%fd3159, %rs1279;
	mul.f64 	%fd3160, %fd3159, 0d3FD322D0E5604189;
	cvt.rn.f64.u16 	%fd3161, %rs1278;
	fma.rn.f64 	%fd3162, %fd3161, 0d3FE2C8B439581062, %fd3160;
	cvt.rn.f64.u16 	%fd3163, %rs1277;
	fma.rn.f64 	%fd3164, %fd3163, 0d3FBD2F1A9FBE76C9, %fd3162;
	cvt.rzi.u32.f64 	%r6151, %fd3164;
	st.local.u8 	[%rd3474+1], %r6151;
	add.s32 	%r7464, %r7463, 2;
	setp.eq.s32 	%p728, %r908, 2;
	@%p728 bra 	$L__BB1_473;
	ld.param.u32 	%r7313, [_Z20render_hybrid_kernelPKhjjjiiiihhPhS1_S1_S1__param_5];
	ld.param.u32 	%r7042, [_Z20render_hybrid_kernelPKhjjjiiiihhPhS1_S1_S1__param_3];
	ld.param.u32 	%r6713, [_Z20render_hybrid_kernelPKhjjjiiiihhPhS1_S1_S1__param_2];
	ld.param.u64 	%rd3748, [_Z20render_hybrid_kernelPKhjjjiiiihhPhS1_S1_S1__param_0];
	mad.lo.s32 	%r6152, %r825, %r6713, %r6713;
	add.s32 	%r6153, %r6152, %r6713;
	div.u32 	%r6154, %r6153, %r7313;
	max.s32 	%r6155, %r6154, 0;
	add.s32 	%r914, %r6713, -1;
	min.s32 	%r915, %r6155, %r914;
	mul.lo.s32 	%r6156, %r915, %r7042;
	cvt.u64.u32 	%rd3485, %r6156;
	cvt.s64.s32 	%rd3486, %r6137;
	add.s64 	%rd3487, %rd3485, %rd3486;
	cvta.to.global.u64 	%rd87, %rd3748;
	add.s64 	%rd3488, %rd87, %rd3487;
	ld.global.u8 	%rs1280, [%rd3488];
	ld.global.u8 	%rs1281, [%rd3488+1];
	ld.global.u8 	%rs1282, [%rd3488+2];
	cvt.u32.u16 	%r6158, %rs1282;
	cvt.u64.u32 	%rd3489, %r7463;
	mul.wide.u32 	%rd3490, %r7463, 4;
	add.s64 	%rd3491, %rd2, %rd3490;
	st.local.u32 	[%rd3491+8], %r6158;
	cvt.u32.u16 	%r6159, %rs1281;
	add.s64 	%rd3492, %rd3, %rd3490;
	st.local.u32 	[%rd3492+8], %r6159;
	cvt.u32.u16 	%r6160, %rs1280;
	add.s64 	%rd3493, %rd4, %rd3490;
	st.local.u32 	[%rd3493+8], %r6160;
	cvt.rn.f64.u16 	%fd3165, %rs1282;
	mul.f64 	%fd3166, %fd3165, 0d3FD322D0E5604189;
	cvt.rn.f64.u16 	%fd3167, %rs1281;
	fma.rn.f64 	%fd3168, %fd3167, 0d3FE2C8B439581062, %fd3166;
	cvt.rn.f64.u16 	%fd3169, %rs1280;
	fma.rn.f64 	%fd3170, %fd3169, 0d3FBD2F1A9FBE76C9, %fd3168;
	cvt.rzi.u32.f64 	%r6161, %fd3170;
	add.s64 	%rd3494, %rd5, %rd3489;
	st.local.u8 	[%rd3494+2], %r6161;
	add.s32 	%r7464, %r7463, 3;
	setp.eq.s32 	%p729, %r908, 3;
	@%p729 bra 	$L__BB1_473;
	ld.param.u32 	%r7143, [_Z20render_hybrid_kernelPKhjjjiiiihhPhS1_S1_S1__param_4];
	ld.param.u32 	%r7043, [_Z20render_hybrid_kernelPKhjjjiiiihhPhS1_S1_S1__param_3];
	ld.param.u32 	%r6542, [_Z20render_hybrid_kernelPKhjjjiiiihhPhS1_S1_S1__param_1];
	add.s32 	%r6162, %r909, %r6542;
	div.u32 	%r6163, %r6162, %r7143;
	max.s32 	%r6164, %r6163, 0;
	add.s32 	%r6165, %r6542, -1;
	min.s32 	%r917, %r6164, %r6165;
	shl.b32 	%r6166, %r917, 2;
	cvt.s64.s32 	%rd3495, %r6166;
	mul.lo.s32 	%r6167, %r911, %r7043;
	cvt.u64.u32 	%rd3496, %r6167;
	add.s64 	%rd3497, %rd3496, %rd3495;
	add.s64 	%rd3498, %rd87, %rd3497;
	ld.global.u8 	%rs1283, [%rd3498];
	ld.global.u8 	%rs1284, [%rd3498+1];
	ld.global.u8 	%rs1285, [%rd3498+2];
	cvt.u32.u16 	%r6168, %rs1285;
	add.s64 	%rd3501, %rd2, %rd3490;
	st.local.u32 	[%rd3501+12], %r6168;
	cvt.u32.u16 	%r6169, %rs1284;
	add.s64 	%rd3502, %rd3, %rd3490;
	st.local.u32 	[%rd3502+12], %r6169;
	cvt.u32.u16 	%r6170, %rs1283;
	add.s64 	%rd3503, %rd4, %rd3490;
	st.local.u32 	[%rd3503+12], %r6170;
	cvt.rn.f64.u16 	%fd3171, %rs1285;
	mul.f64 	%fd3172, %fd3171, 0d3FD322D0E5604189;
	cvt.rn.f64.u16 	%fd3173, %rs1284;
	fma.rn.f64 	%fd3174, %fd3173, 0d3FE2C8B439581062, %fd3172;
	cvt.rn.f64.u16 	%fd3175, %rs1283;
	fma.rn.f64 	%fd3176, %fd3175, 0d3FBD2F1A9FBE76C9, %fd3174;
	cvt.rzi.u32.f64 	%r6171, %fd3176;
	st.local.u8 	[%rd3494+3], %r6171;
	add.s32 	%r7464, %r7463, 4;
	setp.eq.s32 	%p730, %r908, 4;
	@%p730 bra 	$L__BB1_473;
	ld.param.u32 	%r7044, [_Z20render_hybrid_kernelPKhjjjiiiihhPhS1_S1_S1__param_3];
	mul.lo.s32 	%r6173, %r912, %r7044;
	cvt.u64.u32 	%rd3506, %r6173;
	add.s64 	%rd3507, %rd3506, %rd3495;
	add.s64 	%rd3508, %rd87, %rd3507;
	ld.global.u8 	%rs1286, [%rd3508];
	ld.global.u8 	%rs1287, [%rd3508+1];
	ld.global.u8 	%rs1288, [%rd3508+2];
	cvt.u32.u16 	%r6174, %rs1288;
	cvt.u64.u32 	%rd3509, %r7463;
	mul.wide.u32 	%rd3510, %r7463, 4;
	add.s64 	%rd3511, %rd2, %rd3510;
	st.local.u32 	[%rd3511+16], %r6174;
	cvt.u32.u16 	%r6175, %rs1287;
	add.s64 	%rd3512, %rd3, %rd3510;
	st.local.u32 	[%rd3512+16], %r6175;
	cvt.u32.u16 	%r6176, %rs1286;
	add.s64 	%rd3513, %rd4, %rd3510;
	st.local.u32 	[%rd3513+16], %r6176;
	cvt.rn.f64.u16 	%fd3177, %rs1288;
	mul.f64 	%fd3178, %fd3177, 0d3FD322D0E5604189;
	cvt.rn.f64.u16 	%fd3179, %rs1287;
	fma.rn.f64 	%fd3180, %fd3179, 0d3FE2C8B439581062, %fd3178;
	cvt.rn.f64.u16 	%fd3181, %rs1286;
	fma.rn.f64 	%fd3182, %fd3181, 0d3FBD2F1A9FBE76C9, %fd3180;
	cvt.rzi.u32.f64 	%r6177, %fd3182;
	add.s64 	%rd3514, %rd5, %rd3509;
	st.local.u8 	[%rd3514+4], %r6177;
	add.s32 	%r7464, %r7463, 5;
	setp.eq.s32 	%p731, %r908, 5;
	@%p731 bra 	$L__BB1_473;
	ld.param.u32 	%r7045, [_Z20render_hybrid_kernelPKhjjjiiiihhPhS1_S1_S1__param_3];
	mul.lo.s32 	%r6179, %r915, %r7045;
	cvt.u64.u32 	%rd3516, %r6179;
	add.s64 	%rd3517, %rd3516, %rd3495;
	add.s64 	%rd3518, %rd87, %rd3517;
	ld.global.u8 	%rs1289, [%rd3518];
	ld.global.u8 	%rs1290, [%rd3518+1];
	ld.global.u8 	%rs1291, [%rd3518+2];
	cvt.u32.u16 	%r6180, %rs1291;
	add.s64 	%rd3521, %rd2, %rd3510;
	st.local.u32 	[%rd3521+20], %r6180;
	cvt.u32.u16 	%r6181, %rs1290;
	add.s64 	%rd3522, %rd3, %rd3510;
	st.local.u32 	[%rd3522+20], %r6181;
	cvt.u32.u16 	%r6182, %rs1289;
	add.s64 	%rd3523, %rd4, %rd3510;
	st.local.u32 	[%rd3523+20], %r6182;
	cvt.rn.f64.u16 	%fd3183, %rs1291;
	mul.f64 	%fd3184, %fd3183, 0d3FD322D0E5604189;
	cvt.rn.f64.u16 	%fd3185, %rs1290;
	fma.rn.f64 	%fd3186, %fd3185, 0d3FE2C8B439581062, %fd3184;
	cvt.rn.f64.u16 	%fd3187, %rs1289;
	fma.rn.f64 	%fd3188, %fd3187, 0d3FBD2F1A9FBE76C9, %fd3186;
	cvt.rzi.u32.f64 	%r6183, %fd3188;
	st.local.u8 	[%rd3514+5], %r6183;
	add.s32 	%r7464, %r7463, 6;
	setp.eq.s32 	%p732, %r908, 6;
	@%p732 bra 	$L__BB1_473;
	ld.param.u32 	%r7314, [_Z20render_hybrid_kernelPKhjjjiiiihhPhS1_S1_S1__param_5];
	ld.param.u32 	%r7046, [_Z20render_hybrid_kernelPKhjjjiiiihhPhS1_S1_S1__param_3];
	ld.param.u32 	%r6714, [_Z20render_hybrid_kernelPKhjjjiiiihhPhS1_S1_S1__param_2];
	mad.lo.s32 	%r6184, %r825, %r6714, %r6714;
	add.s32 	%r6185, %r6184, %r6714;
	add.s32 	%r6186, %r6185, %r6714;
	div.u32 	%r6187, %r6186, %r7314;
	max.s32 	%r6188, %r6187, 0;
	min.s32 	%r921, %r6188, %r914;
	mul.lo.s32 	%r6189, %r921, %r7046;
	cvt.u64.u32 	%rd3525, %r6189;
	cvt.s64.s32 	%rd3526, %r6137;
	add.s64 	%rd3527, %rd3525, %rd3526;
	add.s64 	%rd3528, %rd87, %rd3527;
	ld.global.u8 	%rs1292, [%rd3528];
	ld.global.u8 	%rs1293, [%rd3528+1];
	ld.global.u8 	%rs1294, [%rd3528+2];
	cvt.u32.u16 	%r6191, %rs1294;
	cvt.u64.u32 	%rd3529, %r7463;
	st.local.u32 	[%rd3521+24], %r6191;
	cvt.u32.u16 	%r6192, %rs1293;
	st.local.u32 	[%rd3522+24], %r6192;
	cvt.u32.u16 	%r6193, %rs1292;
	add.s64 	%rd88, %rd4, %rd3510;
	st.local.u32 	[%rd88+24], %r6193;
	cvt.rn.f64.u16 	%fd3189, %rs1294;
	mul.f64 	%fd3190, %fd3189, 0d3FD322D0E5604189;
	cvt.rn.f64.u16 	%fd3191, %rs1293;
	fma.rn.f64 	%fd3192, %fd3191, 0d3FE2C8B439581062, %fd3190;
	cvt.rn.f64.u16 	%fd3193, %rs1292;
	fma.rn.f64 	%fd3194, %fd3193, 0d3FBD2F1A9FBE76C9, %fd3192;
	cvt.rzi.u32.f64 	%r6194, %fd3194;
	add.s64 	%rd3533, %rd5, %rd3529;
	st.local.u8 	[%rd3533+6], %r6194;
	add.s32 	%r7464, %r7463, 7;
	setp.eq.s32 	%p733, %r908, 7;
	@%p733 bra 	$L__BB1_473;
	ld.param.u32 	%r7047, [_Z20render_hybrid_kernelPKhjjjiiiihhPhS1_S1_S1__param_3];
	cvt.s64.s32 	%rd3534, %r6166;
	mul.lo.s32 	%r6196, %r921, %r7047;
	cvt.u64.u32 	%rd3535, %r6196;
	add.s64 	%rd3536, %rd3535, %rd3534;
	add.s64 	%rd3537, %rd87, %rd3536;
	ld.global.u8 	%rs1295, [%rd3537];
	ld.global.u8 	%rs1296, [%rd3537+1];
	ld.global.u8 	%rs1297, [%rd3537+2];
	cvt.u32.u16 	%r6197, %rs1297;
	mul.wide.u32 	%rd3539, %r7463, 4;
	add.s64 	%rd3540, %rd2, %rd3539;
	st.local.u32 	[%rd3540+28], %r6197;
	cvt.u32.u16 	%r6198, %rs1296;
	add.s64 	%rd3541, %rd3, %rd3539;
	st.local.u32 	[%rd3541+28], %r6198;
	cvt.u32.u16 	%r6199, %rs1295;
	st.local.u32 	[%rd88+28], %r6199;
	cvt.rn.f64.u16 	%fd3195, %rs1297;
	mul.f64 	%fd3196, %fd3195, 0d3FD322D0E5604189;
	cvt.rn.f64.u16 	%fd3197, %rs1296;
	fma.rn.f64 	%fd3198, %fd3197, 0d3FE2C8B439581062, %fd3196;
	cvt.rn.f64.u16 	%fd3199, %rs1295;
	fma.rn.f64 	%fd3200, %fd3199, 0d3FBD2F1A9FBE76C9, %fd3198;
	cvt.rzi.u32.f64 	%r6200, %fd3200;
	st.local.u8 	[%rd3533+7], %r6200;
	add.s32 	%r7464, %r7463, 8;
$L__BB1_473:
	setp.gt.u32 	%p734, %r7464, 199;
	mov.u32 	%r7465, %r7464;
	@%p734 bra 	$L__BB1_483;
	ld.param.u32 	%r7350, [_Z20render_hybrid_kernelPKhjjjiiiihhPhS1_S1_S1__param_6];
	setp.ge.s32 	%p735, %r824, %r1730;
	add.s32 	%r925, %r204, 6;
	setp.lt.s32 	%p736, %r925, 0;
	setp.ge.s32 	%p737, %r925, %r7350;
	or.pred  	%p738, %p737, %p735;
	or.pred  	%p739, %p738, %p736;
	mov.u32 	%r7465, %r7464;
	@%p739 bra 	$L__BB1_483;
	ld.param.u32 	%r7315, [_Z20render_hybrid_kernelPKhjjjiiiihhPhS1_S1_S1__param_5];
	ld.param.u32 	%r7144, [_Z20render_hybrid_kernelPKhjjjiiiihhPhS1_S1_S1__param_4];
	ld.param.u32 	%r7048, [_Z20render_hybrid_kernelPKhjjjiiiihhPhS1_S1_S1__param_3];
	ld.param.u32 	%r6715, [_Z20render_hybrid_kernelPKhjjjiiiihhPhS1_S1_S1__param_2];
	ld.param.u32 	%r6543, [_Z20render_hybrid_kernelPKhjjjiiiihhPhS1_S1_S1__param_1];
	ld.param.u64 	%rd3749, [_Z20render_hybrid_kernelPKhjjjiiiihhPhS1_S1_S1__param_0];
	sub.s32 	%r6202, 199, %r7464;
	min.u32 	%r6203, %r6202, 7;
	add.s32 	%r926, %r6203, 1;
	mul.lo.s32 	%r6204, %r925, %r6543;
	shl.b32 	%r927, %r6204, 1;
	div.u32 	%r6205, %r927, %r7144;
	mul.lo.s32 	%r928, %r825, %r6715;
	div.u32 	%r6206, %r928, %r7315;
	max.s32 	%r6207, %r6205, 0;
	add.s32 	%r6208, %r6543, -1;
	min.s32 	%r929, %r6207, %r6208;
	max.s32 	%r6209, %r6206, 0;
	add.s32 	%r930, %r6715, -1;
	min.s32 	%r931, %r6209, %r930;
	mul.lo.s32 	%r6210, %r931, %r7048;
	cvt.u64.u32 	%rd3543, %r6210;
	shl.b32 	%r6211, %r929, 2;
	cvt.s64.s32 	%rd3544, %r6211;
	add.s64 	%rd3545, %rd3543, %rd3544;
	cvta.to.global.u64 	%rd89, %rd3749;
	add.s64 	%rd3546, %rd89, %rd3545;
	ld.global.u8 	%rs1298, [%rd3546];
	ld.global.u8 	%rs1299, [%rd3546+1];
	ld.global.u8 	%rs1300, [%rd3546+2];
	cvt.u32.u16 	%r6212, %rs1300;
	cvt.u64.u32 	%rd3547, %r7464;
	mul.wide.u32 	%rd3548, %r7464, 4;
	add.s64 	%rd3549, %rd2, %rd3548;
	st.local.u32 	[%rd3549], %r6212;
	cvt.u32.u16 	%r6213, %rs1299;
	add.s64 	%rd3550, %rd3, %rd3548;
	st.local.u32 	[%rd3550], %r6213;
	cvt.u32.u16 	%r6214, %rs1298;
	add.s64 	%rd3551, %rd4, %rd3548;
	st.local.u32 	[%rd3551], %r6214;
	cvt.rn.f64.u16 	%fd3201, %rs1300;
	mul.f64 	%fd3202, %fd3201, 0d3FD322D0E5604189;
	cvt.rn.f64.u16 	%fd3203, %rs1299;
	fma.rn.f64 	%fd3204, %fd3203, 0d3FE2C8B439581062, %fd3202;
	cvt.rn.f64.u16 	%fd3205, %rs1298;
	fma.rn.f64 	%fd3206, %fd3205, 0d3FBD2F1A9FBE76C9, %fd3204;
	cvt.rzi.u32.f64 	%r6215, %fd3206;
	add.s64 	%rd3552, %rd5, %rd3547;
	st.local.u8 	[%rd3552], %r6215;
	setp.eq.s32 	%p740, %r7464, 199;
	mov.b32 	%r7465, 200;
	@%p740 bra 	$L__BB1_483;
	ld.param.u32 	%r7316, [_Z20render_hybrid_kernelPKhjjjiiiihhPhS1_S1_S1__param_5];
	ld.param.u32 	%r7049, [_Z20render_hybrid_kernelPKhjjjiiiihhPhS1_S1_S1__param_3];
	ld.param.u32 	%r6716, [_Z20render_hybrid_kernelPKhjjjiiiihhPhS1_S1_S1__param_2];
	add.s32 	%r932, %r928, %r6716;
	div.u32 	%r6216, %r932, %r7316;
	max.s32 	%r6217, %r6216, 0;
	min.s32 	%r933, %r6217, %r930;
	mul.lo.s32 	%r6218, %r933, %r7049;
	cvt.u64.u32 	%rd3553, %r6218;
	add.s64 	%rd3555, %rd3553, %rd3544;
	add.s64 	%rd3556, %rd89, %rd3555;
	ld.global.u8 	%rs1301, [%rd3556];
	ld.global.u8 	%rs1302, [%rd3556+1];
	ld.global.u8 	%rs1303, [%rd3556+2];
	cvt.u32.u16 	%r6220, %rs1303;
	st.local.u32 	[%rd3549+4], %r6220;
	cvt.u32.u16 	%r6221, %rs1302;
	add.s64 	%rd3560, %rd3, %rd3548;
	st.local.u32 	[%rd3560+4], %r6221;
	cvt.u32.u16 	%r6222, %rs1301;
	add.s64 	%rd3561, %rd4, %rd3548;
	st.local.u32 	[%rd3561+4], %r6222;
	cvt.rn.f64.u16 	%fd3207, %rs1303;
	mul.f64 	%fd3208, %fd3207, 0d3FD322D0E5604189;
	cvt.rn.f64.u16 	%fd3209, %rs1302;
	fma.rn.f64 	%fd3210, %fd3209, 0d3FE2C8B439581062, %fd3208;
	cvt.rn.f64.u16 	%fd3211, %rs1301;
	fma.rn.f64 	%fd3212, %fd3211, 0d3FBD2F1A9FBE76C9, %fd3210;
	cvt.rzi.u32.f64 	%r6223, %fd3212;
	st.local.u8 	[%rd3552+1], %r6223;
	add.s32 	%r7465, %r7464, 2;
	setp.eq.s32 	%p741, %r926, 2;
	@%p741 bra 	$L__BB1_483;
	ld.param.u32 	%r7317, [_Z20render_hybrid_kernelPKhjjjiiiihhPhS1_S1_S1__param_5];
	ld.param.u32 	%r7050, [_Z20render_hybrid_kernelPKhjjjiiiihhPhS1_S1_S1__param_3];
	ld.param.u32 	%r6717, [_Z20render_hybrid_kernelPKhjjjiiiihhPhS1_S1_S1__param_2];
	add.s32 	%r935, %r932, %r6717;
	div.u32 	%r6224, %r935, %r7317;
	max.s32 	%r6225, %r6224, 0;
	min.s32 	%r936, %r6225, %r930;
	mul.lo.s32 	%r6226, %r936, %r7050;
	cvt.u64.u32 	%rd3563, %r6226;
	cvt.s64.s32 	%rd3564, %r6211;
	add.s64 	%rd3565, %rd3563, %rd3564;
	add.s64 	%rd3566, %rd89, %rd3565;
	ld.global.u8 	%rs1304, [%rd3566];
	ld.global.u8 	%rs1305, [%rd3566+1];
	ld.global.u8 	%rs1306, [%rd3566+2];
	cvt.u32.u16 	%r6228, %rs1306;
	cvt.u64.u32 	%rd3567, %r7464;
	mul.wide.u32 	%rd3568, %r7464, 4;
	add.s64 	%rd3569, %rd2, %rd3568;
	st.local.u32 	[%rd3569+8], %r6228;
	cvt.u32.u16 	%r6229, %rs1305;
	add.s64 	%rd3570, %rd3, %rd3568;
	st.local.u32 	[%rd3570+8], %r6229;
	cvt.u32.u16 	%r6230, %rs1304;
	add.s64 	%rd3571, %rd4, %rd3568;
	st.local.u32 	[%rd3571+8], %r6230;
	cvt.rn.f64.u16 	%fd3213, %rs1306;
	mul.f64 	%fd3214, %fd3213, 0d3FD322D0E5604189;
	cvt.rn.f64.u16 	%fd3215, %rs1305;
	fma.rn.f64 	%fd3216, %fd3215, 0d3FE2C8B439581062, %fd3214;
	cvt.rn.f64.u16 	%fd3217, %rs1304;
	fma.rn.f64 	%fd3218, %fd3217, 0d3FBD2F1A9FBE76C9, %fd3216;
	cvt.rzi.u32.f64 	%r6231, %fd3218;
	add.s64 	%rd3572, %rd5, %rd3567;
	st.local.u8 	[%rd3572+2], %r6231;
	add.s32 	%r7465, %r7464, 3;
	setp.eq.s32 	%p742, %r926, 3;
	@%p742 bra 	$L__BB1_483;
	ld.param.u32 	%r7145, [_Z20render_hybrid_kernelPKhjjjiiiihhPhS1_S1_S1__param_4];
	ld.param.u32 	%r7051, [_Z20render_hybrid_kernelPKhjjjiiiihhPhS1_S1_S1__param_3];
	ld.param.u32 	%r6544, [_Z20render_hybrid_kernelPKhjjjiiiihhPhS1_S1_S1__param_1];
	add.s32 	%r6232, %r927, %r6544;
	div.u32 	%r6233, %r6232, %r7145;
	max.s32 	%r6234, %r6233, 0;
	add.s32 	%r6235, %r6544, -1;
	min.s32 	%r938, %r6234, %r6235;
	shl.b32 	%r6236, %r938, 2;
	cvt.s64.s32 	%rd3573, %r6236;
	mul.lo.s32 	%r6237, %r931, %r7051;
	cvt.u64.u32 	%rd3574, %r6237;
	add.s64 	%rd3575, %rd3574, %rd3573;
	add.s64 	%rd3576, %rd89, %rd3575;
	ld.global.u8 	%rs1307, [%rd3576];
	ld.global.u8 	%rs1308, [%rd3576+1];
	ld.global.u8 	%rs1309, [%rd3576+2];
	cvt.u32.u16 	%r6238, %rs1309;
	st.local.u32 	[%rd3569+12], %r6238;
	cvt.u32.u16 	%r6239, %rs1308;
	add.s64 	%rd3580, %rd3, %rd3568;
	st.local.u32 	[%rd3580+12], %r6239;
	cvt.u32.u16 	%r6240, %rs1307;
	add.s64 	%rd3581, %rd4, %rd3568;
	st.local.u32 	[%rd3581+12], %r6240;
	cvt.rn.f64.u16 	%fd3219, %rs1309;
	mul.f64 	%fd3220, %fd3219, 0d3FD322D0E5604189;
	cvt.rn.f64.u16 	%fd3221, %rs1308;
	fma.rn.f64 	%fd3222, %fd3221, 0d3FE2C8B439581062, %fd3220;
	cvt.rn.f64.u16 	%fd3223, %rs1307;
	fma.rn.f64 	%fd3224, %fd3223, 0d3FBD2F1A9FBE76C9, %fd3222;
	cvt.rzi.u32.f64 	%r6241, %fd3224;
	st.local.u8 	[%rd3572+3], %r6241;
	add.s32 	%r7465, %r7464, 4;
	setp.eq.s32 	%p743, %r926, 4;
	@%p743 bra 	$L__BB1_483;
	ld.param.u32 	%r7052, [_Z20render_hybrid_kernelPKhjjjiiiihhPhS1_S1_S1__param_3];
	mul.lo.s32 	%r6243, %r933, %r7052;
	cvt.u64.u32 	%rd3584, %r6243;
	add.s64 	%rd3585, %rd3584, %rd3573;
	add.s64 	%rd3586, %rd89, %rd3585;
	ld.global.u8 	%rs1310, [%rd3586];
	ld.global.u8 	%rs1311, [%rd3586+1];
	ld.global.u8 	%rs1312, [%rd3586+2];
	cvt.u32.u16 	%r6244, %rs1312;
	cvt.u64.u32 	%rd3587, %r7464;
	add.s64 	%rd3589, %rd2, %rd3568;
	st.local.u32 	[%rd3589+16], %r6244;
	cvt.u32.u16 	%r6245, %rs1311;
	st.local.u32 	[%rd3580+16], %r6245;
	cvt.u32.u16 	%r6246, %rs1310;
	add.s64 	%rd3590, %rd4, %rd3568;
	st.local.u32 	[%rd3590+16], %r6246;
	cvt.rn.f64.u16 	%fd3225, %rs1312;
	mul.f64 	%fd3226, %fd3225, 0d3FD322D0E5604189;
	cvt.rn.f64.u16 	%fd3227, %rs1311;
	fma.rn.f64 	%fd3228, %fd3227, 0d3FE2C8B439581062, %fd3226;
	cvt.rn.f64.u16 	%fd3229, %rs1310;
	fma.rn.f64 	%fd3230, %fd3229, 0d3FBD2F1A9FBE76C9, %fd3228;
	cvt.rzi.u32.f64 	%r6247, %fd3230;
	add.s64 	%rd3591, %rd5, %rd3587;
	st.local.u8 	[%rd3591+4], %r6247;
	add.s32 	%r7465, %r7464, 5;
	setp.eq.s32 	%p744, %r926, 5;
	@%p744 bra 	$L__BB1_483;
	ld.param.u32 	%r7053, [_Z20render_hybrid_kernelPKhjjjiiiihhPhS1_S1_S1__param_3];
	mul.lo.s32 	%r6249, %r936, %r7053;
	cvt.u64.u32 	%rd3593, %r6249;
	add.s64 	%rd3594, %rd3593, %rd3573;
	add.s64 	%rd3595, %rd89, %rd3594;
	ld.global.u8 	%rs1313, [%rd3595];
	ld.global.u8 	%rs1314, [%rd3595+1];
	ld.global.u8 	%rs1315, [%rd3595+2];
	cvt.u32.u16 	%r6250, %rs1315;
	mul.wide.u32 	%rd3597, %r7464, 4;
	add.s64 	%rd3598, %rd2, %rd3597;
	st.local.u32 	[%rd3598+20], %r6250;
	cvt.u32.u16 	%r6251, %rs1314;
	st.local.u32 	[%rd3580+20], %r6251;
	cvt.u32.u16 	%r6252, %rs1313;
	add.s64 	%rd3599, %rd4, %rd3597;
	st.local.u32 	[%rd3599+20], %r6252;
	cvt.rn.f64.u16 	%fd3231, %rs1315;
	mul.f64 	%fd3232, %fd3231, 0d3FD322D0E5604189;
	cvt.rn.f64.u16 	%fd3233, %rs1314;
	fma.rn.f64 	%fd3234, %fd3233, 0d3FE2C8B439581062, %fd3232;
	cvt.rn.f64.u16 	%fd3235, %rs1313;
	fma.rn.f64 	%fd3236, %fd3235, 0d3FBD2F1A9FBE76C9, %fd3234;
	cvt.rzi.u32.f64 	%r6253, %fd3236;
	st.local.u8 	[%rd3591+5], %r6253;
	add.s32 	%r7465, %r7464, 6;
	setp.eq.s32 	%p745, %r926, 6;
	@%p745 bra 	$L__BB1_483;
	ld.param.u32 	%r7318, [_Z20render_hybrid_kernelPKhjjjiiiihhPhS1_S1_S1__param_5];
	ld.param.u32 	%r7054, [_Z20render_hybrid_kernelPKhjjjiiiihhPhS1_S1_S1__param_3];
	ld.param.u32 	%r6718, [_Z20render_hybrid_kernelPKhjjjiiiihhPhS1_S1_S1__param_2];
	add.s32 	%r6254, %r935, %r6718;
	div.u32 	%r6255, %r6254, %r7318;
	max.s32 	%r6256, %r6255, 0;
	min.s32 	%r6257, %r6256, %r930;
	mul.lo.s32 	%r6258, %r6257, %r7054;
	cvt.u64.u32 	%rd91, %r6258;
	cvt.s64.s32 	%rd3601, %r6211;
	add.s64 	%rd3602, %rd91, %rd3601;
	add.s64 	%rd3603, %rd89, %rd3602;
	ld.global.u8 	%rs1316, [%rd3603];
	ld.global.u8 	%rs1317, [%rd3603+1];
	ld.global.u8 	%rs1318, [%rd3603+2];
	cvt.u32.u16 	%r6260, %rs1318;
	add.s64 	%rd92, %rd2, %rd3597;
	st.local.u32 	[%rd92+24], %r6260;
	cvt.u32.u16 	%r6261, %rs1317;
	st.local.u32 	[%rd3580+24], %r6261;
	cvt.u32.u16 	%r6262, %rs1316;
	add.s64 	%rd93, %rd4, %rd3597;
	st.local.u32 	[%rd93+24], %r6262;
	cvt.rn.f64.u16 	%fd3237, %rs1318;
	mul.f64 	%fd3238, %fd3237, 0d3FD322D0E5604189;
	cvt.rn.f64.u16 	%fd3239, %rs1317;
	fma.rn.f64 	%fd3240, %fd3239, 0d3FE2C8B439581062, %fd3238;
	cvt.rn.f64.u16 	%fd3241, %rs1316;
	fma.rn.f64 	%fd3242, %fd3241, 0d3FBD2F1A9FBE76C9, %fd3240;
	cvt.rzi.u32.f64 	%r6263, %fd3242;
	st.local.u8 	[%rd3591+6], %r6263;
	add.s32 	%r7465, %r7464, 7;
	setp.eq.s32 	%p746, %r926, 7;
	@%p746 bra 	$L__BB1_483;
	cvt.s64.s32 	%rd3606, %r6236;
	add.s64 	%rd3607, %rd91, %rd3606;
	add.s64 	%rd3608, %rd89, %rd3607;
	ld.global.u8 	%rs1319, [%rd3608];
	ld.global.u8 	%rs1320, [%rd3608+1];
	ld.global.u8 	%rs1321, [%rd3608+2];
	cvt.u32.u16 	%r6265, %rs1321;
	st.local.u32 	[%rd92+28], %r6265;
	cvt.u32.u16 	%r6266, %rs1320;
	st.local.u32 	[%rd3580+28], %r6266;
	cvt.u32.u16 	%r6267, %rs1319;
	st.local.u32 	[%rd93+28], %r6267;
	cvt.rn.f64.u16 	%fd3243, %rs1321;
	mul.f64 	%fd3244, %fd3243, 0d3FD322D0E5604189;
	cvt.rn.f64.u16 	%fd3245, %rs1320;
	fma.rn.f64 	%fd3246, %fd3245, 0d3FE2C8B439581062, %fd3244;
	cvt.rn.f64.u16 	%fd3247, %rs1319;
	fma.rn.f64 	%fd3248, %fd3247, 0d3FBD2F1A9FBE76C9, %fd3246;
	cvt.rzi.u32.f64 	%r6268, %fd3248;
	st.local.u8 	[%rd3591+7], %r6268;
	add.s32 	%r7465, %r7464, 8;
$L__BB1_483:
	setp.eq.s32 	%p747, %r7465, 0;
	mov.f64 	%fd3420, 0d4050000000000000;
	mov.f64 	%fd3421, %fd3420;
	mov.f64 	%fd3422, %fd3420;
	@%p747 bra 	$L__BB1_556;
	and.b32  	%r945, %r7465, 3;
	setp.lt.u32 	%p748, %r7465, 4;
	mov.b32 	%r7466, 0;
	@%p748 bra 	$L__BB1_487;
	and.b32  	%r7466, %r7465, 2147483644;
	neg.s32 	%r7468, %r7466;
	mov.u64 	%rd3759, %rd5;
	mov.u64 	%rd3760, %rd6;
$L__BB1_486:
	ld.local.u32 	%r6270, [%rd3759];
	st.local.u32 	[%rd3760], %r6270;
	add.s32 	%r7468, %r7468, 4;
	add.s64 	%rd3760, %rd3760, 4;
	add.s64 	%rd3759, %rd3759, 4;
	setp.eq.s32 	%p749, %r7468, 0;
	@%p749 bra 	$L__BB1_487;
	bra.uni 	$L__BB1_486;
$L__BB1_487:
	setp.eq.s32 	%p750, %r945, 0;
	@%p750 bra 	$L__BB1_490;
	cvt.u64.u32 	%rd3609, %r7466;
	add.s64 	%rd3758, %rd6, %rd3609;
	add.s64 	%rd3757, %rd5, %rd3609;
	neg.s32 	%r7467, %r945;
$L__BB1_489:
	.pragma "nounroll";
	ld.local.u8 	%rs1322, [%rd3757];
	st.local.u8 	[%rd3758], %rs1322;
	add.s64 	%rd3758, %rd3758, 1;
	add.s64 	%rd3757, %rd3757, 1;
	add.s32 	%r7467, %r7467, 1;
	setp.ne.s32 	%p751, %r7467, 0;
	@%p751 bra 	$L__BB1_489;
$L__BB1_490:
	setp.eq.s32 	%p752, %r7465, 1;
	@%p752 bra 	$L__BB1_496;
	mov.b32 	%r7469, 1;
$L__BB1_492:
	cvt.u64.u32 	%rd3610, %r7469;
	add.s64 	%rd3611, %rd6, %rd3610;
	ld.local.u8 	%rs25, [%rd3611];
	mov.u32 	%r7470, %r7469;
$L__BB1_493:
	add.s32 	%r956, %r7470, -1;
	cvt.u64.u32 	%rd3612, %r956;
	add.s64 	%rd3613, %rd6, %rd3612;
	ld.local.u8 	%rs26, [%rd3613];
	setp.le.u16 	%p753, %rs26, %rs25;
	mov.u32 	%r7471, %r7470;
	@%p753 bra 	$L__BB1_495;
	cvt.u64.u32 	%rd3614, %r7470;
	add.s64 	%rd3615, %rd6, %rd3614;
	st.local.u8 	[%rd3615], %rs26;
	setp.gt.s32 	%p754, %r7470, 1;
	mov.b32 	%r7471, 0;
	mov.u32 	%r7470, %r956;
	@%p754 bra 	$L__BB1_493;
$L__BB1_495:
	cvt.s64.s32 	%rd3616, %r7471;
	add.s64 	%rd3617, %rd6, %rd3616;
	st.local.u8 	[%rd3617], %rs25;
	add.s32 	%r7469, %r7469, 1;
	setp.ne.s32 	%p755, %r7469, %r7465;
	@%p755 bra 	$L__BB1_492;
$L__BB1_496:
	shr.u32 	%r6275, %r7465, 1;
	cvt.u64.u32 	%rd3618, %r6275;
	add.s64 	%rd3619, %rd6, %rd3618;
	ld.local.u8 	%rs27, [%rd3619];
	setp.lt.u32 	%p756, %r7465, 8;
	mov.b32 	%r7602, 0;
	mov.u32 	%r7473, %r7602;
	mov.u32 	%r7474, %r7602;
	mov.u32 	%r7475, %r7602;
	mov.u32 	%r7476, %r7602;
	mov.u32 	%r7477, %r7602;
	mov.u32 	%r7478, %r7602;
	mov.u32 	%r7479, %r7602;
	mov.u32 	%r7480, %r7602;
	@%p756 bra 	$L__BB1_523;
	and.b32  	%r7602, %r7465, 2147483640;
	neg.s32 	%r7472, %r7602;
	add.s64 	%rd3764, %rd5, 3;
	add.s64 	%rd3763, %rd2, 16;
	add.s64 	%rd3762, %rd3, 16;
	add.s64 	%rd3761, %rd4, 16;
	mov.b32 	%r7473, 0;
	mov.u32 	%r7474, %r7473;
	mov.u32 	%r7475, %r7473;
	mov.u32 	%r7476, %r7473;
	mov.u32 	%r7477, %r7473;
	mov.u32 	%r7478, %r7473;
	mov.u32 	%r7479, %r7473;
	mov.u32 	%r7480, %r7473;
$L__BB1_498:
	.pragma "nounroll";
	ld.local.u8 	%rs1324, [%rd3764+-3];
	setp.lt.u16 	%p757, %rs1324, %rs27;
	@%p757 bra 	$L__BB1_500;
	ld.local.u32 	%r6278, [%rd3763+-16];
	add.s32 	%r7480, %r6278, %r7480;
	ld.local.u32 	%r6279, [%rd3762+-16];
	add.s32 	%r7479, %r6279, %r7479;
	ld.local.u32 	%r6280, [%rd3761+-16];
	add.s32 	%r7478, %r6280, %r7478;
	add.s32 	%r7477, %r7477, 1;
	bra.uni 	$L__BB1_501;
$L__BB1_500:
	ld.local.u32 	%r6281, [%rd3763+-16];
	add.s32 	%r7476, %r6281, %r7476;
	ld.local.u32 	%r6282, [%rd3762+-16];
	add.s32 	%r7475, %r6282, %r7475;
	ld.local.u32 	%r6283, [%rd3761+-16];
	add.s32 	%r7474, %r6283, %r7474;
	add.s32 	%r7473, %r7473, 1;
$L__BB1_501:
	ld.local.u8 	%rs1326, [%rd3764+-2];
	setp.lt.u16 	%p758, %rs1326, %rs27;
	@%p758 bra 	$L__BB1_503;
	ld.local.u32 	%r6284, [%rd3763+-12];
	add.s32 	%r7480, %r6284, %r7480;
	ld.local.u32 	%r6285, [%rd3762+-12];
	add.s32 	%r7479, %r6285, %r7479;
	ld.local.u32 	%r6286, [%rd3761+-12];
	add.s32 	%r7478, %r6286, %r7478;
	add.s32 	%r7477, %r7477, 1;
	bra.uni 	$L__BB1_504;
$L__BB1_503:
	ld.local.u32 	%r6287, [%rd3763+-12];
	add.s32 	%r7476, %r6287, %r7476;
	ld.local.u32 	%r6288, [%rd3762+-12];
	add.s32 	%r7475, %r6288, %r7475;
	ld.local.u32 	%r6289, [%rd3761+-12];
	add.s32 	%r7474, %r6289, %r7474;
	add.s32 	%r7473, %r7473, 1;
$L__BB1_504:
	ld.local.u8 	%rs1328, [%rd3764+-1];
	setp.lt.u16 	%p759, %rs1328, %rs27;
	@%p759 bra 	$L__BB1_506;
	ld.local.u32 	%r6290, [%rd3763+-8];
	add.s32 	%r7480, %r6290, %r7480;
	ld.local.u32 	%r6291, [%rd3762+-8];
	add.s32 	%r7479, %r6291, %r7479;
	ld.local.u32 	%r6292, [%rd3761+-8];
	add.s32 	%r7478, %r6292, %r7478;
	add.s32 	%r7477, %r7477, 1;
	bra.uni 	$L__BB1_507;
$L__BB1_506:
	ld.local.u32 	%r6293, [%rd3763+-8];
	add.s32 	%r7476, %r6293, %r7476;
	ld.local.u32 	%r6294, [%rd3762+-8];
	add.s32 	%r7475, %r6294, %r7475;
	ld.local.u32 	%r6295, [%rd3761+-8];
	add.s32 	%r7474, %r6295, %r7474;
	add.s32 	%r7473, %r7473, 1;
$L__BB1_507:
	ld.local.u8 	%rs1330, [%rd3764];
	setp.lt.u16 	%p760, %rs1330, %rs27;
	@%p760 bra 	$L__BB1_509;
	ld.local.u32 	%r6296, [%rd3763+-4];
	add.s32 	%r7480, %r6296, %r7480;
	ld.local.u32 	%r6297, [%rd3762+-4];
	add.s32 	%r7479, %r6297, %r7479;
	ld.local.u32 	%r6298, [%rd3761+-4];
	add.s32 	%r7478, %r6298, %r7478;
	add.s32 	%r7477, %r7477, 1;
	bra.uni 	$L__BB1_510;
$L__BB1_509:
	ld.local.u32 	%r6299, [%rd3763+-4];
	add.s32 	%r7476, %r6299, %r7476;
	ld.local.u32 	%r6300, [%rd3762+-4];
	add.s32 	%r7475, %r6300, %r7475;
	ld.local.u32 	%r6301, [%rd3761+-4];
	add.s32 	%r7474, %r6301, %r7474;
	add.s32 	%r7473, %r7473, 1;
$L__BB1_510:
	ld.local.u8 	%rs1332, [%rd3764+1];
	setp.lt.u16 	%p761, %rs1332, %rs27;
	@%p761 bra 	$L__BB1_512;
	ld.local.u32 	%r6302, [%rd3763];
	add.s32 	%r7480, %r6302, %r7480;
	ld.local.u32 	%r6303, [%rd3762];
	add.s32 	%r7479, %r6303, %r7479;
	ld.local.u32 	%r6304, [%rd3761];
	add.s32 	%r7478, %r6304, %r7478;
	add.s32 	%r7477, %r7477, 1;
	bra.uni 	$L__BB1_513;
$L__BB1_512:
	ld.local.u32 	%r6305, [%rd3763];
	add.s32 	%r7476, %r6305, %r7476;
	ld.local.u32 	%r6306, [%rd3762];
	add.s32 	%r7475, %r6306, %r7475;
	ld.local.u32 	%r6307, [%rd3761];
	add.s32 	%r7474, %r6307, %r7474;
	add.s32 	%r7473, %r7473, 1;
$L__BB1_513:
	ld.local.u8 	%rs1334, [%rd3764+2];
	setp.lt.u16 	%p762, %rs1334, %rs27;
	@%p762 bra 	$L__BB1_515;
	ld.local.u32 	%r6308, [%rd3763+4];
	add.s32 	%r7480, %r6308, %r7480;
	ld.local.u32 	%r6309, [%rd3762+4];
	add.s32 	%r7479, %r6309, %r7479;
	ld.local.u32 	%r6310, [%rd3761+4];
	add.s32 	%r7478, %r6310, %r7478;
	add.s32 	%r7477, %r7477, 1;
	bra.uni 	$L__BB1_516;
$L__BB1_515:
	ld.local.u32 	%r6311, [%rd3763+4];
	add.s32 	%r7476, %r6311, %r7476;
	ld.local.u32 	%r6312, [%rd3762+4];
	add.s32 	%r7475, %r6312, %r7475;
	ld.local.u32 	%r6313, [%rd3761+4];
	add.s32 	%r7474, %r6313, %r7474;
	add.s32 	%r7473, %r7473, 1;
$L__BB1_516:
	ld.local.u8 	%rs1336, [%rd3764+3];
	setp.lt.u16 	%p763, %rs1336, %rs27;
	@%p763 bra 	$L__BB1_518;
	ld.local.u32 	%r6314, [%rd3763+8];
	add.s32 	%r7480, %r6314, %r7480;
	ld.local.u32 	%r6315, [%rd3762+8];
	add.s32 	%r7479, %r6315, %r7479;
	ld.local.u32 	%r6316, [%rd3761+8];
	add.s32 	%r7478, %r6316, %r7478;
	add.s32 	%r7477, %r7477, 1;
	bra.uni 	$L__BB1_519;
$L__BB1_518:
	ld.local.u32 	%r6317, [%rd3763+8];
	add.s32 	%r7476, %r6317, %r7476;
	ld.local.u32 	%r6318, [%rd3762+8];
	add.s32 	%r7475, %r6318, %r7475;
	ld.local.u32 	%r6319, [%rd3761+8];
	add.s32 	%r7474, %r6319, %r7474;
	add.s32 	%r7473, %r7473, 1;
$L__BB1_519:
	ld.local.u8 	%rs1338, [%rd3764+4];
	setp.lt.u16 	%p764, %rs1338, %rs27;
	@%p764 bra 	$L__BB1_521;
	ld.local.u32 	%r6320, [%rd3763+12];
	add.s32 	%r7480, %r6320, %r7480;
	ld.local.u32 	%r6321, [%rd3762+12];
	add.s32 	%r7479, %r6321, %r7479;
	ld.local.u32 	%r6322, [%rd3761+12];
	add.s32 	%r7478, %r6322, %r7478;
	add.s32 	%r7477, %r7477, 1;
	bra.uni 	$L__BB1_522;
$L__BB1_521:
	ld.local.u32 	%r6323, [%rd3763+12];
	add.s32 	%r7476, %r6323, %r7476;
	ld.local.u32 	%r6324, [%rd3762+12];
	add.s32 	%r7475, %r6324, %r7475;
	ld.local.u32 	%r6325, [%rd3761+12];
	add.s32 	%r7474, %r6325, %r7474;
	add.s32 	%r7473, %r7473, 1;
$L__BB1_522:
	add.s32 	%r7472, %r7472, 8;
	add.s64 	%rd3764, %rd3764, 8;
	add.s64 	%rd3763, %rd3763, 32;
	add.s64 	%rd3762, %rd3762, 32;
	add.s64 	%rd3761, %rd3761, 32;
	setp.ne.s32 	%p765, %r7472, 0;
	@%p765 bra 	$L__BB1_498;
$L__BB1_523:
	and.b32  	%r1116, %r7465, 7;
	setp.eq.s32 	%p766, %r1116, 0;
	@%p766 bra 	$L__BB1_551;
	setp.lt.u32 	%p767, %r1116, 4;
	@%p767 bra 	$L__BB1_538;
	cvt.u64.u32 	%rd3620, %r7602;
	add.s64 	%rd117, %rd5, %rd3620;
	ld.local.u8 	%rs1340, [%rd117];
	setp.lt.u16 	%p768, %rs1340, %rs27;
	mul.wide.u32 	%rd3621, %r7602, 4;
	add.s64 	%rd118, %rd2, %rd3621;
	add.s64 	%rd119, %rd3, %rd3621;
	add.s64 	%rd120, %rd4, %rd3621;
	@%p768 bra 	$L__BB1_527;
	ld.local.u32 	%r6327, [%rd118];
	add.s32 	%r7480, %r6327, %r7480;
	ld.local.u32 	%r6328, [%rd119];
	add.s32 	%r7479, %r6328, %r7479;
	ld.local.u32 	%r6329, [%rd120];
	add.s32 	%r7478, %r6329, %r7478;
	add.s32 	%r7477, %r7477, 1;
	bra.uni 	$L__BB1_528;
$L__BB1_527:
	ld.local.u32 	%r6330, [%rd118];
	add.s32 	%r7476, %r6330, %r7476;
	ld.local.u32 	%r6331, [%rd119];
	add.s32 	%r7475, %r6331, %r7475;
	ld.local.u32 	%r6332, [%rd120];
	add.s32 	%r7474, %r6332, %r7474;
	add.s32 	%r7473, %r7473, 1;
$L__BB1_528:
	ld.local.u8 	%rs1342, [%rd117+1];
	setp.lt.u16 	%p769, %rs1342, %rs27;
	@%p769 bra 	$L__BB1_530;
	ld.local.u32 	%r6333, [%rd118+4];
	add.s32 	%r7480, %r6333, %r7480;
	ld.local.u32 	%r6334, [%rd119+4];
	add.s32 	%r7479, %r6334, %r7479;
	ld.local.u32 	%r6335, [%rd120+4];
	add.s32 	%r7478, %r6335, %r7478;
	add.s32 	%r7477, %r7477, 1;
	bra.uni 	$L__BB1_531;
$L__BB1_530:
	ld.local.u32 	%r6336, [%rd118+4];
	add.s32 	%r7476, %r6336, %r7476;
	ld.local.u32 	%r6337, [%rd119+4];
	add.s32 	%r7475, %r6337, %r7475;
	ld.local.u32 	%r6338, [%rd120+4];
	add.s32 	%r7474, %r6338, %r7474;
	add.s32 	%r7473, %r7473, 1;
$L__BB1_531:
	ld.local.u8 	%rs1344, [%rd117+2];
	setp.lt.u16 	%p770, %rs1344, %rs27;
	@%p770 bra 	$L__BB1_533;
	ld.local.u32 	%r6339, [%rd118+8];
	add.s32 	%r7480, %r6339, %r7480;
	ld.local.u32 	%r6340, [%rd119+8];
	add.s32 	%r7479, %r6340, %r7479;
	ld.local.u32 	%r6341, [%rd120+8];
	add.s32 	%r7478, %r6341, %r7478;
	add.s32 	%r7477, %r7477, 1;
	bra.uni 	$L__BB1_534;
$L__BB1_533:
	ld.local.u32 	%r6342, [%rd118+8];
	add.s32 	%r7476, %r6342, %r7476;
	ld.local.u32 	%r6343, [%rd119+8];
	add.s32 	%r7475, %r6343, %r7475;
	ld.local.u32 	%r6344, [%rd120+8];
	add.s32 	%r7474, %r6344, %r7474;
	add.s32 	%r7473, %r7473, 1;
$L__BB1_534:
	ld.local.u8 	%rs1346, [%rd117+3];
	setp.lt.u16 	%p771, %rs1346, %rs27;
	@%p771 bra 	$L__BB1_536;
	ld.local.u32 	%r6345, [%rd118+12];
	add.s32 	%r7480, %r6345, %r7480;
	ld.local.u32 	%r6346, [%rd119+12];
	add.s32 	%r7479, %r6346, %r7479;
	ld.local.u32 	%r6347, [%rd120+12];
	add.s32 	%r7478, %r6347, %r7478;
	add.s32 	%r7477, %r7477, 1;
	bra.uni 	$L__BB1_537;
$L__BB1_536:
	ld.local.u32 	%r6348, [%rd118+12];
	add.s32 	%r7476, %r6348, %r7476;
	ld.local.u32 	%r6349, [%rd119+12];
	add.s32 	%r7475, %r6349, %r7475;
	ld.local.u32 	%r6350, [%rd120+12];
	add.s32 	%r7474, %r6350, %r7474;
	add.s32 	%r7473, %r7473, 1;
$L__BB1_537:
	add.s32 	%r7602, %r7602, 4;
$L__BB1_538:
	setp.eq.s32 	%p772, %r945, 0;
	@%p772 bra 	$L__BB1_551;
	setp.eq.s32 	%p773, %r945, 1;
	@%p773 bra 	$L__BB1_547;
	cvt.u64.u32 	%rd3631, %r7602;
	add.s64 	%rd122, %rd5, %rd3631;
	ld.local.u8 	%rs1348, [%rd122];
	setp.lt.u16 	%p774, %rs1348, %rs27;
	mul.wide.u32 	%rd3632, %r7602, 4;
	add.s64 	%rd123, %rd2, %rd3632;
	add.s64 	%rd124, %rd3, %rd3632;
	add.s64 	%rd125, %rd4, %rd3632;
	@%p774 bra 	$L__BB1_542;
	ld.local.u32 	%r6352, [%rd123];
	add.s32 	%r7480, %r6352, %r7480;
	ld.local.u32 	%r6353, [%rd124];
	add.s32 	%r7479, %r6353, %r7479;
	ld.local.u32 	%r6354, [%rd125];
	add.s32 	%r7478, %r6354, %r7478;
	add.s32 	%r7477, %r7477, 1;
	bra.uni 	$L__BB1_543;
$L__BB1_542:
	ld.local.u32 	%r6355, [%rd123];
	add.s32 	%r7476, %r6355, %r7476;
	ld.local.u32 	%r6356, [%rd124];
	add.s32 	%r7475, %r6356, %r7475;
	ld.local.u32 	%r6357, [%rd125];
	add.s32 	%r7474, %r6357, %r7474;
	add.s32 	%r7473, %r7473, 1;
$L__BB1_543:
	ld.local.u8 	%rs1350, [%rd122+1];
	setp.lt.u16 	%p775, %rs1350, %rs27;
	@%p775 bra 	$L__BB1_545;
	ld.local.u32 	%r6358, [%rd123+4];
	add.s32 	%r7480, %r6358, %r7480;
	ld.local.u32 	%r6359, [%rd124+4];
	add.s32 	%r7479, %r6359, %r7479;
	ld.local.u32 	%r6360, [%rd125+4];
	add.s32 	%r7478, %r6360, %r7478;
	add.s32 	%r7477, %r7477, 1;
	bra.uni 	$L__BB1_546;
$L__BB1_545:
	ld.local.u32 	%r6361, [%rd123+4];
	add.s32 	%r7476, %r6361, %r7476;
	ld.local.u32 	%r6362, [%rd124+4];
	add.s32 	%r7475, %r6362, %r7475;
	ld.local.u32 	%r6363, [%rd125+4];
	add.s32 	%r7474, %r6363, %r7474;
	add.s32 	%r7473, %r7473, 1;
$L__BB1_546:
	add.s32 	%r7602, %r7602, 2;
$L__BB1_547:
	and.b32  	%r6364, %r7465, 1;
	setp.eq.b32 	%p776, %r6364, 1;
	not.pred 	%p777, %p776;
	@%p777 bra 	$L__BB1_551;
	cvt.u64.u32 	%rd3633, %r7602;
	add.s64 	%rd3634, %rd5, %rd3633;
	ld.local.u8 	%rs1352, [%rd3634];
	setp.lt.u16 	%p778, %rs1352, %rs27;
	@%p778 bra 	$L__BB1_550;
	mul.wide.u32 	%rd3635, %r7602, 4;
	add.s64 	%rd3636, %rd2, %rd3635;
	ld.local.u32 	%r6365, [%rd3636];
	add.s32 	%r7480, %r6365, %r7480;
	add.s64 	%rd3637, %rd3, %rd3635;
	ld.local.u32 	%r6366, [%rd3637];
	add.s32 	%r7479, %r6366, %r7479;
	add.s64 	%rd3638, %rd4, %rd3635;
	ld.local.u32 	%r6367, [%rd3638];
	add.s32 	%r7478, %r6367, %r7478;
	add.s32 	%r7477, %r7477, 1;
	bra.uni 	$L__BB1_551;
$L__BB1_550:
	mul.wide.u32 	%rd3639, %r7602, 4;
	add.s64 	%rd3640, %rd2, %rd3639;
	ld.local.u32 	%r6368, [%rd3640];
	add.s32 	%r7476, %r6368, %r7476;
	add.s64 	%rd3641, %rd3, %rd3639;
	ld.local.u32 	%r6369, [%rd3641];
	add.s32 	%r7475, %r6369, %r7475;
	add.s64 	%rd3642, %rd4, %rd3639;
	ld.local.u32 	%r6370, [%rd3642];
	add.s32 	%r7474, %r6370, %r7474;
	add.s32 	%r7473, %r7473, 1;
$L__BB1_551:
	setp.eq.s32 	%p779, %r7477, 0;
	mov.b16 	%rs1612, 200;
	mov.u16 	%rs1613, %rs1612;
	mov.u16 	%rs1614, %rs1612;
	@%p779 bra 	$L__BB1_553;
	div.u32 	%r6371, %r7480, %r7477;
	cvt.u16.u32 	%rs1613, %r6371;
	div.u32 	%r6372, %r7479, %r7477;
	cvt.u16.u32 	%rs1612, %r6372;
	div.u32 	%r6373, %r7478, %r7477;
	cvt.u16.u32 	%rs1614, %r6373;
$L__BB1_553:
	setp.eq.s32 	%p780, %r7473, 0;
	mov.b16 	%rs1615, 55;
	mov.u16 	%rs1616, %rs1615;
	mov.u16 	%rs1617, %rs1615;
	@%p780 bra 	$L__BB1_555;
	div.u32 	%r6374, %r7476, %r7473;
	cvt.u16.u32 	%rs1616, %r6374;
	div.u32 	%r6375, %r7475, %r7473;
	cvt.u16.u32 	%rs1615, %r6375;
	div.u32 	%r6376, %r7474, %r7473;
	cvt.u16.u32 	%rs1617, %r6376;
$L__BB1_555:
	setp.lt.u32 	%p781, %r7477, %r7473;
	selp.b16 	%rs1356, %rs1616, %rs1613, %p781;
	and.b16  	%rs1357, %rs1356, 255;
	selp.b16 	%rs1358, %rs1615, %rs1612, %p781;
	and.b16  	%rs1359, %rs1358, 255;
	selp.b16 	%rs1360, %rs1617, %rs1614, %p781;
	and.b16  	%rs1361, %rs1360, 255;
	cvt.rn.f64.u16 	%fd3420, %rs1357;
	cvt.rn.f64.u16 	%fd3421, %rs1359;
	cvt.rn.f64.u16 	%fd3422, %rs1361;
$L__BB1_556:
	ld.param.u8 	%rs1611, [_Z20render_hybrid_kernelPKhjjjiiiihhPhS1_S1_S1__param_9];
	ld.param.u8 	%rs1607, [_Z20render_hybrid_kernelPKhjjjiiiihhPhS1_S1_S1__param_8];
	setp.lt.u16 	%p782, %rs1607, 90;
	mul.lo.s16 	%rs1362, %rs1611, 37;
	shr.u16 	%rs1363, %rs1362, 8;
	sub.s16 	%rs1364, %rs1611, %rs1363;
	and.b16  	%rs1365, %rs1364, 254;
	shr.u16 	%rs1366, %rs1365, 1;
	add.s16 	%rs1367, %rs1366, %rs1363;
	shr.u16 	%rs1368, %rs1367, 2;
	cvt.u32.u16 	%r6377, %rs1368;
	sub.s32 	%r6378, 16, %r6377;
	max.s32 	%r1266, %r6378, 1;
	@%p782 bra 	$L__BB1_646;
	max.u32 	%r6390, %r179, %r181;
	max.u32 	%r1267, %r6390, %r183;
	min.u32 	%r6391, %r179, %r181;
	min.u32 	%r1268, %r6391, %r183;
	setp.eq.s32 	%p864, %r1267, %r1268;
	mov.f64 	%fd3423, 0d0000000000000000;
	@%p864 bra 	$L__BB1_559;
	cvt.u16.u32 	%rs1421, %r1267;
	sub.s32 	%r6392, %r1267, %r1268;
	cvt.rn.f64.s32 	%fd3295, %r6392;
	cvt.rn.f64.u16 	%fd3296, %rs1421;
	div.rn.f64 	%fd3297, %fd3295, %fd3296;
	mul.f64 	%fd3423, %fd3297, 0d404E000000000000;
$L__BB1_559:
	add.f64 	%fd91, %fd12, %fd3423;
	max.u32 	%r6393, %r180, %r182;
	max.u32 	%r1269, %r6393, %r184;
	min.u32 	%r6394, %r180, %r182;
	min.u32 	%r1270, %r6394, %r184;
	setp.eq.s32 	%p865, %r1269, %r1270;
	mov.f64 	%fd3424, 0d0000000000000000;
	@%p865 bra 	$L__BB1_561;
	cvt.u16.u32 	%rs1422, %r1269;
	sub.s32 	%r6395, %r1269, %r1270;
	cvt.rn.f64.s32 	%fd3299, %r6395;
	cvt.rn.f64.u16 	%fd3300, %rs1422;
	div.rn.f64 	%fd3301, %fd3299, %fd3300;
	mul.f64 	%fd3424, %fd3301, 0d404E000000000000;
$L__BB1_561:
	add.f64 	%fd94, %fd22, %fd3424;
	max.u32 	%r6396, %r185, %r186;
	max.u32 	%r1271, %r6396, %r187;
	min.u32 	%r6397, %r185, %r186;
	min.u32 	%r1272, %r6397, %r187;
	setp.eq.s32 	%p866, %r1271, %r1272;
	mov.f64 	%fd3425, 0d0000000000000000;
	@%p866 bra 	$L__BB1_563;
	cvt.u16.u32 	%rs1423, %r1271;
	sub.s32 	%r6398, %r1271, %r1272;
	cvt.rn.f64.s32 	%fd3303, %r6398;
	cvt.rn.f64.u16 	%fd3304, %rs1423;
	div.rn.f64 	%fd3305, %fd3303, %fd3304;
	mul.f64 	%fd3425, %fd3305, 0d404E000000000000;
$L__BB1_563:
	add.f64 	%fd97, %fd32, %fd3425;
	max.u32 	%r6399, %r188, %r190;
	max.u32 	%r1273, %r6399, %r192;
	min.u32 	%r6400, %r188, %r190;
	min.u32 	%r1274, %r6400, %r192;
	setp.eq.s32 	%p867, %r1273, %r1274;
	mov.f64 	%fd3426, 0d0000000000000000;
	@%p867 bra 	$L__BB1_565;
	cvt.u16.u32 	%rs1424, %r1273;
	sub.s32 	%r6401, %r1273, %r1274;
	cvt.rn.f64.s32 	%fd3307, %r6401;
	cvt.rn.f64.u16 	%fd3308, %rs1424;
	div.rn.f64 	%fd3309, %fd3307, %fd3308;
	mul.f64 	%fd3426, %fd3309, 0d404E000000000000;
$L__BB1_565:
	add.f64 	%fd100, %fd42, %fd3426;
	max.u32 	%r6402, %r189, %r191;
	max.u32 	%r1275, %r6402, %r193;
	min.u32 	%r6403, %r189, %r191;
	min.u32 	%r1276, %r6403, %r193;
	setp.eq.s32 	%p868, %r1275, %r1276;
	mov.f64 	%fd3427, 0d0000000000000000;
	@%p868 bra 	$L__BB1_567;
	cvt.u16.u32 	%rs1425, %r1275;
	sub.s32 	%r6404, %r1275, %r1276;
	cvt.rn.f64.s32 	%fd3311, %r6404;
	cvt.rn.f64.u16 	%fd3312, %rs1425;
	div.rn.f64 	%fd3313, %fd3311, %fd3312;
	mul.f64 	%fd3427, %fd3313, 0d404E000000000000;
$L__BB1_567:
	add.f64 	%fd103, %fd52, %fd3427;
	max.u32 	%r6405, %r194, %r195;
	max.u32 	%r1277, %r6405, %r196;
	min.u32 	%r6406, %r194, %r195;
	min.u32 	%r1278, %r6406, %r196;
	setp.eq.s32 	%p869, %r1277, %r1278;
	mov.f64 	%fd3428, 0d0000000000000000;
	@%p869 bra 	$L__BB1_569;
	cvt.u16.u32 	%rs1426, %r1277;
	sub.s32 	%r6407, %r1277, %r1278;
	cvt.rn.f64.s32 	%fd3315, %r6407;
	cvt.rn.f64.u16 	%fd3316, %rs1426;
	div.rn.f64 	%fd3317, %fd3315, %fd3316;
	mul.f64 	%fd3428, %fd3317, 0d404E000000000000;
$L__BB1_569:
	add.f64 	%fd106, %fd61, %fd3428;
	max.u32 	%r6408, %r197, %r199;
	max.u32 	%r1279, %r6408, %r201;
	min.u32 	%r6409, %r197, %r199;
	min.u32 	%r1280, %r6409, %r201;
	setp.eq.s32 	%p870, %r1279, %r1280;
	mov.f64 	%fd3429, 0d0000000000000000;
	@%p870 bra 	$L__BB1_571;
	cvt.u16.u32 	%rs1427, %r1279;
	sub.s32 	%r6410, %r1279, %r1280;
	cvt.rn.f64.s32 	%fd3319, %r6410;
	cvt.rn.f64.u16 	%fd3320, %rs1427;
	div.rn.f64 	%fd3321, %fd3319, %fd3320;
	mul.f64 	%fd3429, %fd3321, 0d404E000000000000;
$L__BB1_571:
	add.f64 	%fd109, %fd70, %fd3429;
	max.u32 	%r6411, %r198, %r200;
	max.u32 	%r1281, %r6411, %r202;
	min.u32 	%r6412, %r198, %r200;
	min.u32 	%r1282, %r6412, %r202;
	setp.eq.s32 	%p871, %r1281, %r1282;
	mov.f64 	%fd3430, 0d0000000000000000;
	@%p871 bra 	$L__BB1_573;
	cvt.u16.u32 	%rs1428, %r1281;
	sub.s32 	%r6413, %r1281, %r1282;
	cvt.rn.f64.s32 	%fd3323, %r6413;
	cvt.rn.f64.u16 	%fd3324, %rs1428;
	div.rn.f64 	%fd3325, %fd3323, %fd3324;
	mul.f64 	%fd3430, %fd3325, 0d404E000000000000;
$L__BB1_573:
	add.f64 	%fd112, %fd81, %fd3430;
	cvt.u16.u32 	%rs1429, %r1266;
	and.b16  	%rs1430, %rs1429, 255;
	div.u16 	%rs1431, 255, %rs1430;
	cvt.u32.u16 	%r1283, %rs1431;
	add.s32 	%r6415, %r1283, 1;
	add.f64 	%fd113, %fd91, 0d0000000000000000;
	shl.b32 	%r1284, %r1266, 1;
	and.b32  	%r6416, %r6415, 510;
	neg.s32 	%r7652, %r6416;
	mov.b32 	%r7654, 0;
	mov.f64 	%fd3447, 0d0000000000000000;
	mov.f64 	%fd3448, 0d405FC00000000000;
	mov.u32 	%r7653, %r1266;
$L__BB1_574:
	cvt.rn.f64.u32 	%fd116, %r7654;
	setp.lt.f64 	%p872, %fd91, %fd116;
	selp.f64 	%fd3435, %fd113, 0d0000000000000000, %p872;
	selp.f64 	%fd3434, 0d0000000000000000, %fd113, %p872;
	setp.lt.f64 	%p873, %fd94, %fd116;
	@%p873 bra 	$L__BB1_576;
	selp.u32 	%r7657, 1, 0, %p872;
	add.f64 	%fd3434, %fd3434, %fd94;
	selp.b32 	%r7658, 1, 2, %p872;
	bra.uni 	$L__BB1_577;
$L__BB1_576:
	setp.geu.f64 	%p876, %fd91, %fd116;
	selp.u32 	%r7658, 1, 0, %p876;
	add.f64 	%fd3435, %fd3435, %fd94;
	selp.b32 	%r7657, 2, 1, %p872;
$L__BB1_577:
	setp.lt.f64 	%p877, %fd97, %fd116;
	@%p877 bra 	$L__BB1_579;
	add.f64 	%fd3434, %fd3434, %fd97;
	add.s32 	%r7658, %r7658, 1;
	bra.uni 	$L__BB1_580;
$L__BB1_579:
	add.f64 	%fd3435, %fd3435, %fd97;
	add.s32 	%r7657, %r7657, 1;
$L__BB1_580:
	setp.lt.f64 	%p878, %fd100, %fd116;
	@%p878 bra 	$L__BB1_582;
	add.f64 	%fd3434, %fd3434, %fd100;
	add.s32 	%r7658, %r7658, 1;
	bra.uni 	$L__BB1_583;
$L__BB1_582:
	add.f64 	%fd3435, %fd3435, %fd100;
	add.s32 	%r7657, %r7657, 1;
$L__BB1_583:
	setp.lt.f64 	%p879, %fd103, %fd116;
	@%p879 bra 	$L__BB1_585;
	add.f64 	%fd3434, %fd3434, %fd103;
	add.s32 	%r7658, %r7658, 1;
	bra.uni 	$L__BB1_586;
$L__BB1_585:
	add.f64 	%fd3435, %fd3435, %fd103;
	add.s32 	%r7657, %r7657, 1;
$L__BB1_586:
	setp.lt.f64 	%p880, %fd106, %fd116;
	@%p880 bra 	$L__BB1_588;
	add.f64 	%fd3434, %fd3434, %fd106;
	add.s32 	%r7658, %r7658, 1;
	bra.uni 	$L__BB1_589;
$L__BB1_588:
	add.f64 	%fd3435, %fd3435, %fd106;
	add.s32 	%r7657, %r7657, 1;
$L__BB1_589:
	setp.lt.f64 	%p881, %fd109, %fd116;
	@%p881 bra 	$L__BB1_591;
	add.f64 	%fd3434, %fd3434, %fd109;
	add.s32 	%r7658, %r7658, 1;
	bra.uni 	$L__BB1_592;
$L__BB1_591:
	add.f64 	%fd3435, %fd3435, %fd109;
	add.s32 	%r7657, %r7657, 1;
$L__BB1_592:
	setp.lt.f64 	%p882, %fd112, %fd116;
	@%p882 bra 	$L__BB1_594;
	add.f64 	%fd3434, %fd3434, %fd112;
	add.s32 	%r7658, %r7658, 1;
	bra.uni 	$L__BB1_595;
$L__BB1_594:
	add.f64 	%fd3435, %fd3435, %fd112;
	add.s32 	%r7657, %r7657, 1;
$L__BB1_595:
	setp.eq.s32 	%p883, %r7657, 0;
	setp.eq.s32 	%p884, %r7658, 0;
	or.pred  	%p885, %p883, %p884;
	@%p885 bra 	$L__BB1_597;
	cvt.rn.f64.u32 	%fd3328, %r7657;
	div.rn.f64 	%fd3329, %fd3435, %fd3328;
	cvt.rn.f64.u32 	%fd3330, %r7658;
	div.rn.f64 	%fd3331, %fd3434, %fd3330;
	mul.lo.s32 	%r6418, %r7658, %r7657;
	cvt.rn.f64.u32 	%fd3332, %r6418;
	sub.f64 	%fd3333, %fd3331, %fd3329;
	mul.f64 	%fd3334, %fd3333, %fd3332;
	mul.f64 	%fd3335, %fd3333, %fd3334;
	setp.gt.f64 	%p886, %fd3335, %fd3447;
	selp.f64 	%fd3447, %fd3335, %fd3447, %p886;
	selp.f64 	%fd3448, %fd116, %fd3448, %p886;
$L__BB1_597:
	cvt.rn.f64.u32 	%fd151, %r7653;
	setp.lt.f64 	%p887, %fd91, %fd151;
	selp.f64 	%fd3451, %fd113, 0d0000000000000000, %p887;
	selp.f64 	%fd3450, 0d0000000000000000, %fd113, %p887;
	setp.lt.f64 	%p888, %fd94, %fd151;
	@%p888 bra 	$L__BB1_599;
	selp.u32 	%r7671, 1, 0, %p887;
	add.f64 	%fd3450, %fd3450, %fd94;
	selp.b32 	%r7672, 1, 2, %p887;
	bra.uni 	$L__BB1_600;
$L__BB1_599:
	setp.geu.f64 	%p891, %fd91, %fd151;
	selp.u32 	%r7672, 1, 0, %p891;
	add.f64 	%fd3451, %fd3451, %fd94;
	selp.b32 	%r7671, 2, 1, %p887;
$L__BB1_600:
	setp.lt.f64 	%p892, %fd97, %fd151;
	@%p892 bra 	$L__BB1_602;
	add.f64 	%fd3450, %fd3450, %fd97;
	add.s32 	%r7672, %r7672, 1;
	bra.uni 	$L__BB1_603;
$L__BB1_602:
	add.f64 	%fd3451, %fd3451, %fd97;
	add.s32 	%r7671, %r7671, 1;
$L__BB1_603:
	setp.lt.f64 	%p893, %fd100, %fd151;
	@%p893 bra 	$L__BB1_605;
	add.f64 	%fd3450, %fd3450, %fd100;
	add.s32 	%r7672, %r7672, 1;
	bra.uni 	$L__BB1_606;
$L__BB1_605:
	add.f64 	%fd3451, %fd3451, %fd100;
	add.s32 	%r7671, %r7671, 1;
$L__BB1_606:
	setp.lt.f64 	%p894, %fd103, %fd151;
	@%p894 bra 	$L__BB1_608;
	add.f64 	%fd3450, %fd3450, %fd103;
	add.s32 	%r7672, %r7672, 1;
	bra.uni 	$L__BB1_609;
$L__BB1_608:
	add.f64 	%fd3451, %fd3451, %fd103;
	add.s32 	%r7671, %r7671, 1;
$L__BB1_609:
	setp.lt.f64 	%p895, %fd106, %fd151;
	@%p895 bra 	$L__BB1_611;
	add.f64 	%fd3450, %fd3450, %fd106;
	add.s32 	%r7672, %r7672, 1;
	bra.uni 	$L__BB1_612;
$L__BB1_611:
	add.f64 	%fd3451, %fd3451, %fd106;
	add.s32 	%r7671, %r7671, 1;
$L__BB1_612:
	setp.lt.f64 	%p896, %fd109, %fd151;
	@%p896 bra 	$L__BB1_614;
	add.f64 	%fd3450, %fd3450, %fd109;
	add.s32 	%r7672, %r7672, 1;
	bra.uni 	$L__BB1_615;
$L__BB1_614:
	add.f64 	%fd3451, %fd3451, %fd109;
	add.s32 	%r7671, %r7671, 1;
$L__BB1_615:
	setp.lt.f64 	%p897, %fd112, %fd151;
	@%p897 bra 	$L__BB1_617;
	add.f64 	%fd3450, %fd3450, %fd112;
	add.s32 	%r7672, %r7672, 1;
	bra.uni 	$L__BB1_618;
$L__BB1_617:
	add.f64 	%fd3451, %fd3451, %fd112;
	add.s32 	%r7671, %r7671, 1;
$L__BB1_618:
	setp.eq.s32 	%p898, %r7671, 0;
	setp.eq.s32 	%p899, %r7672, 0;
	or.pred  	%p900, %p898, %p899;
	@%p900 bra 	$L__BB1_620;
	cvt.rn.f64.u32 	%fd3336, %r7671;
	div.rn.f64 	%fd3337, %fd3451, %fd3336;
	cvt.rn.f64.u32 	%fd3338, %r7672;
	div.rn.f64 	%fd3339, %fd3450, %fd3338;
	mul.lo.s32 	%r6420, %r7672, %r7671;
	cvt.rn.f64.u32 	%fd3340, %r6420;
	sub.f64 	%fd3341, %fd3339, %fd3337;
	mul.f64 	%fd3342, %fd3341, %fd3340;
	mul.f64 	%fd3343, %fd3341, %fd3342;
	setp.gt.f64 	%p901, %fd3343, %fd3447;
	selp.f64 	%fd3447, %fd3343, %fd3447, %p901;
	selp.f64 	%fd3448, %fd151, %fd3448, %p901;
$L__BB1_620:
	add.s32 	%r6421, %r7654, %r1266;
	add.s32 	%r7654, %r6421, %r1266;
	add.s32 	%r7653, %r7653, %r1284;
	add.s32 	%r7652, %r7652, 2;
	setp.ne.s32 	%p902, %r7652, 0;
	@%p902 bra 	$L__BB1_574;
	cvt.rn.f64.u32 	%fd186, %r7654;
	and.b32  	%r6422, %r1283, 1;
	setp.eq.b32 	%p903, %r6422, 1;
	@%p903 bra 	$L__BB1_645;
	setp.lt.f64 	%p904, %fd91, %fd186;
	selp.f64 	%fd3467, %fd113, 0d0000000000000000, %p904;
	selp.f64 	%fd3466, 0d0000000000000000, %fd113, %p904;
	setp.lt.f64 	%p905, %fd94, %fd186;
	@%p905 bra 	$L__BB1_624;
	setp.lt.f64 	%p906, %fd91, %fd186;
	selp.u32 	%r7685, 1, 0, %p906;
	add.f64 	%fd3466, %fd3466, %fd94;
	selp.b32 	%r7686, 1, 2, %p906;
	bra.uni 	$L__BB1_625;
$L__BB1_624:
	setp.lt.f64 	%p907, %fd91, %fd186;
	setp.geu.f64 	%p908, %fd91, %fd186;
	selp.u32 	%r7686, 1, 0, %p908;
	add.f64 	%fd3467, %fd3467, %fd94;
	selp.b32 	%r7685, 2, 1, %p907;
$L__BB1_625:
	setp.lt.f64 	%p909, %fd97, %fd186;
	@%p909 bra 	$L__BB1_627;
	add.f64 	%fd3466, %fd3466, %fd97;
	add.s32 	%r7686, %r7686, 1;
	bra.uni 	$L__BB1_628;
$L__BB1_627:
	add.f64 	%fd3467, %fd3467, %fd97;
	add.s32 	%r7685, %r7685, 1;
$L__BB1_628:
	setp.lt.f64 	%p910, %fd100, %fd186;
	@%p910 bra 	$L__BB1_630;
	add.f64 	%fd3466, %fd3466, %fd100;
	add.s32 	%r7686, %r7686, 1;
	bra.uni 	$L__BB1_631;
$L__BB1_630:
	add.f64 	%fd3467, %fd3467, %fd100;
	add.s32 	%r7685, %r7685, 1;
$L__BB1_631:
	setp.lt.f64 	%p911, %fd103, %fd186;
	@%p911 bra 	$L__BB1_633;
	add.f64 	%fd3466, %fd3466, %fd103;
	add.s32 	%r7686, %r7686, 1;
	bra.uni 	$L__BB1_634;
$L__BB1_633:
	add.f64 	%fd3467, %fd3467, %fd103;
	add.s32 	%r7685, %r7685, 1;
$L__BB1_634:
	setp.lt.f64 	%p912, %fd106, %fd186;
	@%p912 bra 	$L__BB1_636;
	add.f64 	%fd3466, %fd3466, %fd106;
	add.s32 	%r7686, %r7686, 1;
	bra.uni 	$L__BB1_637;
$L__BB1_636:
	add.f64 	%fd3467, %fd3467, %fd106;
	add.s32 	%r7685, %r7685, 1;
$L__BB1_637:
	setp.lt.f64 	%p913, %fd109, %fd186;
	@%p913 bra 	$L__BB1_639;
	add.f64 	%fd3466, %fd3466, %fd109;
	add.s32 	%r7686, %r7686, 1;
	bra.uni 	$L__BB1_640;
$L__BB1_639:
	add.f64 	%fd3467, %fd3467, %fd109;
	add.s32 	%r7685, %r7685, 1;
$L__BB1_640:
	setp.lt.f64 	%p914, %fd112, %fd186;
	@%p914 bra 	$L__BB1_642;
	add.f64 	%fd3466, %fd3466, %fd112;
	add.s32 	%r7686, %r7686, 1;
	bra.uni 	$L__BB1_643;
$L__BB1_642:
	add.f64 	%fd3467, %fd3467, %fd112;
	add.s32 	%r7685, %r7685, 1;
$L__BB1_643:
	setp.eq.s32 	%p915, %r7685, 0;
	setp.eq.s32 	%p916, %r7686, 0;
	or.pred  	%p917, %p915, %p916;
	@%p917 bra 	$L__BB1_645;
	cvt.rn.f64.u32 	%fd3344, %r7685;
	div.rn.f64 	%fd3345, %fd3467, %fd3344;
	cvt.rn.f64.u32 	%fd3346, %r7686;
	div.rn.f64 	%fd3347, %fd3466, %fd3346;
	mul.lo.s32 	%r6424, %r7686, %r7685;
	cvt.rn.f64.u32 	%fd3348, %r6424;
	sub.f64 	%fd3349, %fd3347, %fd3345;
	mul.f64 	%fd3350, %fd3349, %fd3348;
	mul.f64 	%fd3351, %fd3349, %fd3350;
	setp.gt.f64 	%p918, %fd3351, %fd3447;
	selp.f64 	%fd3448, %fd186, %fd3448, %p918;
$L__BB1_645:
	setp.gt.f64 	%p919, %fd91, %fd3448;
	selp.u16 	%rs1432, 1, 0, %p919;
	setp.gt.f64 	%p920, %fd94, %fd3448;
	selp.b16 	%rs1433, 2, 0, %p920;
	or.b16  	%rs1434, %rs1433, %rs1432;
	setp.gt.f64 	%p921, %fd97, %fd3448;
	selp.b16 	%rs1435, 4, 0, %p921;
	or.b16  	%rs1436, %rs1435, %rs1434;
	setp.gt.f64 	%p922, %fd100, %fd3448;
	selp.b16 	%rs1437, 8, 0, %p922;
	or.b16  	%rs1438, %rs1437, %rs1436;
	setp.gt.f64 	%p923, %fd103, %fd3448;
	selp.b16 	%rs1439, 16, 0, %p923;
	or.b16  	%rs1440, %rs1439, %rs1438;
	setp.gt.f64 	%p924, %fd106, %fd3448;
	selp.b16 	%rs1441, 32, 0, %p924;
	or.b16  	%rs1442, %rs1441, %rs1440;
	setp.gt.f64 	%p925, %fd109, %fd3448;
	selp.b16 	%rs1443, 64, 0, %p925;
	or.b16  	%rs1444, %rs1443, %rs1442;
	setp.gt.f64 	%p926, %fd112, %fd3448;
	selp.b16 	%rs1445, -128, 0, %p926;
	or.b16  	%rs1618, %rs1445, %rs1444;
	bra.uni 	$L__BB1_723;
$L__BB1_646:
	ld.param.u8 	%rs1608, [_Z20render_hybrid_kernelPKhjjjiiiihhPhS1_S1_S1__param_8];
	setp.lt.u16 	%p783, %rs1608, 70;
	@%p783 bra 	$L__BB1_720;
	cvt.u16.u32 	%rs1404, %r1266;
	and.b16  	%rs1405, %rs1404, 255;
	div.u16 	%rs1406, 255, %rs1405;
	cvt.u32.u16 	%r1382, %rs1406;
	add.s32 	%r6380, %r1382, 1;
	shl.b32 	%r1383, %r1266, 1;
	and.b32  	%r6381, %r6380, 510;
	neg.s32 	%r7697, %r6381;
	mov.f64 	%fd3497, 0d0000000000000000;
	mov.b32 	%r7699, 0;
	add.f64 	%fd222, %fd12, 0d0000000000000000;
	mov.u32 	%r7698, %r1266;
$L__BB1_648:
	cvt.rn.f64.u32 	%fd221, %r7699;
	setp.lt.f64 	%p809, %fd12, %fd221;
	selp.f64 	%fd3484, %fd222, 0d0000000000000000, %p809;
	selp.f64 	%fd3483, 0d0000000000000000, %fd222, %p809;
	setp.lt.f64 	%p810, %fd22, %fd221;
	@%p810 bra 	$L__BB1_650;
	selp.u32 	%r7702, 1, 0, %p809;
	add.f64 	%fd3483, %fd3483, %fd22;
	selp.b32 	%r7703, 1, 2, %p809;
	bra.uni 	$L__BB1_651;
$L__BB1_650:
	setp.geu.f64 	%p813, %fd12, %fd221;
	selp.u32 	%r7703, 1, 0, %p813;
	add.f64 	%fd3484, %fd3484, %fd22;
	selp.b32 	%r7702, 2, 1, %p809;
$L__BB1_651:
	setp.lt.f64 	%p814, %fd32, %fd221;
	@%p814 bra 	$L__BB1_653;
	add.f64 	%fd3483, %fd3483, %fd32;
	add.s32 	%r7703, %r7703, 1;
	bra.uni 	$L__BB1_654;
$L__BB1_653:
	add.f64 	%fd3484, %fd3484, %fd32;
	add.s32 	%r7702, %r7702, 1;
$L__BB1_654:
	setp.lt.f64 	%p815, %fd42, %fd221;
	@%p815 bra 	$L__BB1_656;
	add.f64 	%fd3483, %fd3483, %fd42;
	add.s32 	%r7703, %r7703, 1;
	bra.uni 	$L__BB1_657;
$L__BB1_656:
	add.f64 	%fd3484, %fd3484, %fd42;
	add.s32 	%r7702, %r7702, 1;
$L__BB1_657:
	setp.lt.f64 	%p816, %fd52, %fd221;
	@%p816 bra 	$L__BB1_659;
	add.f64 	%fd3483, %fd3483, %fd52;
	add.s32 	%r7703, %r7703, 1;
	bra.uni 	$L__BB1_660;
$L__BB1_659:
	add.f64 	%fd3484, %fd3484, %fd52;
	add.s32 	%r7702, %r7702, 1;
$L__BB1_660:
	setp.lt.f64 	%p817, %fd61, %fd221;
	@%p817 bra 	$L__BB1_662;
	add.f64 	%fd3483, %fd3483, %fd61;
	add.s32 	%r7703, %r7703, 1;
	bra.uni 	$L__BB1_663;
$L__BB1_662:
	add.f64 	%fd3484, %fd3484, %fd61;
	add.s32 	%r7702, %r7702, 1;
$L__BB1_663:
	setp.lt.f64 	%p818, %fd70, %fd221;
	@%p818 bra 	$L__BB1_665;
	add.f64 	%fd3483, %fd3483, %fd70;
	add.s32 	%r7703, %r7703, 1;
	bra.uni 	$L__BB1_666;
$L__BB1_665:
	add.f64 	%fd3484, %fd3484, %fd70;
	add.s32 	%r7702, %r7702, 1;
$L__BB1_666:
	setp.lt.f64 	%p819, %fd81, %fd221;
	@%p819 bra 	$L__BB1_668;
	add.f64 	%fd3483, %fd3483, %fd81;
	add.s32 	%r7703, %r7703, 1;
	bra.uni 	$L__BB1_669;
$L__BB1_668:
	add.f64 	%fd3484, %fd3484, %fd81;
	add.s32 	%r7702, %r7702, 1;
$L__BB1_669:
	setp.eq.s32 	%p820, %r7702, 0;
	setp.eq.s32 	%p821, %r7703, 0;
	or.pred  	%p822, %p820, %p821;
	@%p822 bra 	$L__BB1_671;
	cvt.rn.f64.u32 	%fd3270, %r7702;
	div.rn.f64 	%fd3271, %fd3484, %fd3270;
	cvt.rn.f64.u32 	%fd3272, %r7703;
	div.rn.f64 	%fd3273, %fd3483, %fd3272;
	sub.f64 	%fd3274, %fd3273, %fd3271;
	mul.lo.s32 	%r6383, %r7703, %r7702;
	cvt.rn.f64.u32 	%fd3275, %r6383;
	mul.f64 	%fd3276, %fd3274, %fd3275;
	mul.f64 	%fd3277, %fd3274, %fd3276;
	setp.gt.f64 	%p823, %fd3277, %fd3497;
	selp.f64 	%fd3496, %fd221, %fd3496, %p823;
	selp.f64 	%fd3497, %fd3277, %fd3497, %p823;
$L__BB1_671:
	cvt.rn.f64.u32 	%fd257, %r7698;
	setp.lt.f64 	%p824, %fd12, %fd257;
	selp.f64 	%fd3500, %fd222, 0d0000000000000000, %p824;
	selp.f64 	%fd3499, 0d0000000000000000, %fd222, %p824;
	setp.lt.f64 	%p825, %fd22, %fd257;
	@%p825 bra 	$L__BB1_673;
	selp.u32 	%r7716, 1, 0, %p824;
	add.f64 	%fd3499, %fd3499, %fd22;
	selp.b32 	%r7717, 1, 2, %p824;
	bra.uni 	$L__BB1_674;
$L__BB1_673:
	setp.geu.f64 	%p828, %fd12, %fd257;
	selp.u32 	%r7717, 1, 0, %p828;
	add.f64 	%fd3500, %fd3500, %fd22;
	selp.b32 	%r7716, 2, 1, %p824;
$L__BB1_674:
	setp.lt.f64 	%p829, %fd32, %fd257;
	@%p829 bra 	$L__BB1_676;
	add.f64 	%fd3499, %fd3499, %fd32;
	add.s32 	%r7717, %r7717, 1;
	bra.uni 	$L__BB1_677;
$L__BB1_676:
	add.f64 	%fd3500, %fd3500, %fd32;
	add.s32 	%r7716, %r7716, 1;
$L__BB1_677:
	setp.lt.f64 	%p830, %fd42, %fd257;
	@%p830 bra 	$L__BB1_679;
	add.f64 	%fd3499, %fd3499, %fd42;
	add.s32 	%r7717, %r7717, 1;
	bra.uni 	$L__BB1_680;
$L__BB1_679:
	add.f64 	%fd3500, %fd3500, %fd42;
	add.s32 	%r7716, %r7716, 1;
$L__BB1_680:
	setp.lt.f64 	%p831, %fd52, %fd257;
	@%p831 bra 	$L__BB1_682;
	add.f64 	%fd3499, %fd3499, %fd52;
	add.s32 	%r7717, %r7717, 1;
	bra.uni 	$L__BB1_683;
$L__BB1_682:
	add.f64 	%fd3500, %fd3500, %fd52;
	add.s32 	%r7716, %r7716, 1;
$L__BB1_683:
	setp.lt.f64 	%p832, %fd61, %fd257;
	@%p832 bra 	$L__BB1_685;
	add.f64 	%fd3499, %fd3499, %fd61;
	add.s32 	%r7717, %r7717, 1;
	bra.uni 	$L__BB1_686;
$L__BB1_685:
	add.f64 	%fd3500, %fd3500, %fd61;
	add.s32 	%r7716, %r7716, 1;
$L__BB1_686:
	setp.lt.f64 	%p833, %fd70, %fd257;
	@%p833 bra 	$L__BB1_688;
	add.f64 	%fd3499, %fd3499, %fd70;
	add.s32 	%r7717, %r7717, 1;
	bra.uni 	$L__BB1_689;
$L__BB1_688:
	add.f64 	%fd3500, %fd3500, %fd70;
	add.s32 	%r7716, %r7716, 1;
$L__BB1_689:
	setp.lt.f64 	%p834, %fd81, %fd257;
	@%p834 bra 	$L__BB1_691;
	add.f64 	%fd3499, %fd3499, %fd81;
	add.s32 	%r7717, %r7717, 1;
	bra.uni 	$L__BB1_692;
$L__BB1_691:
	add.f64 	%fd3500, %fd3500, %fd81;
	add.s32 	%r7716, %r7716, 1;
$L__BB1_692:
	setp.eq.s32 	%p835, %r7716, 0;
	setp.eq.s32 	%p836, %r7717, 0;
	or.pred  	%p837, %p835, %p836;
	@%p837 bra 	$L__BB1_694;
	cvt.rn.f64.u32 	%fd3278, %r7716;
	div.rn.f64 	%fd3279, %fd3500, %fd3278;
	cvt.rn.f64.u32 	%fd3280, %r7717;
	div.rn.f64 	%fd3281, %fd3499, %fd3280;
	sub.f64 	%fd3282, %fd3281, %fd3279;
	mul.lo.s32 	%r6385, %r7717, %r7716;
	cvt.rn.f64.u32 	%fd3283, %r6385;
	mul.f64 	%fd3284, %fd3282, %fd3283;
	mul.f64 	%fd3285, %fd3282, %fd3284;
	setp.gt.f64 	%p838, %fd3285, %fd3497;
	selp.f64 	%fd3496, %fd257, %fd3496, %p838;
	selp.f64 	%fd3497, %fd3285, %fd3497, %p838;
$L__BB1_694:
	add.s32 	%r6386, %r7699, %r1266;
	add.s32 	%r7699, %r6386, %r1266;
	add.s32 	%r7698, %r7698, %r1383;
	add.s32 	%r7697, %r7697, 2;
	setp.ne.s32 	%p839, %r7697, 0;
	@%p839 bra 	$L__BB1_648;
	cvt.rn.f64.u32 	%fd292, %r7699;
	and.b32  	%r6387, %r1382, 1;
	setp.eq.b32 	%p840, %r6387, 1;
	@%p840 bra 	$L__BB1_719;
	setp.lt.f64 	%p841, %fd12, %fd292;
	selp.f64 	%fd3516, %fd222, 0d0000000000000000, %p841;
	selp.f64 	%fd3515, 0d0000000000000000, %fd222, %p841;
	setp.lt.f64 	%p842, %fd22, %fd292;
	@%p842 bra 	$L__BB1_698;
	setp.lt.f64 	%p843, %fd12, %fd292;
	selp.u32 	%r7730, 1, 0, %p843;
	add.f64 	%fd3515, %fd3515, %fd22;
	selp.b32 	%r7731, 1, 2, %p843;
	bra.uni 	$L__BB1_699;
$L__BB1_698:
	setp.lt.f64 	%p844, %fd12, %fd292;
	setp.geu.f64 	%p845, %fd12, %fd292;
	selp.u32 	%r7731, 1, 0, %p845;
	add.f64 	%fd3516, %fd3516, %fd22;
	selp.b32 	%r7730, 2, 1, %p844;
$L__BB1_699:
	setp.lt.f64 	%p846, %fd32, %fd292;
	@%p846 bra 	$L__BB1_701;
	add.f64 	%fd3515, %fd3515, %fd32;
	add.s32 	%r7731, %r7731, 1;
	bra.uni 	$L__BB1_702;
$L__BB1_701:
	add.f64 	%fd3516, %fd3516, %fd32;
	add.s32 	%r7730, %r7730, 1;
$L__BB1_702:
	setp.lt.f64 	%p847, %fd42, %fd292;
	@%p847 bra 	$L__BB1_704;
	add.f64 	%fd3515, %fd3515, %fd42;
	add.s32 	%r7731, %r7731, 1;
	bra.uni 	$L__BB1_705;
$L__BB1_704:
	add.f64 	%fd3516, %fd3516, %fd42;
	add.s32 	%r7730, %r7730, 1;
$L__BB1_705:
	setp.lt.f64 	%p848, %fd52, %fd292;
	@%p848 bra 	$L__BB1_707;
	add.f64 	%fd3515, %fd3515, %fd52;
	add.s32 	%r7731, %r7731, 1;
	bra.uni 	$L__BB1_708;
$L__BB1_707:
	add.f64 	%fd3516, %fd3516, %fd52;
	add.s32 	%r7730, %r7730, 1;
$L__BB1_708:
	setp.lt.f64 	%p849, %fd61, %fd292;
	@%p849 bra 	$L__BB1_710;
	add.f64 	%fd3515, %fd3515, %fd61;
	add.s32 	%r7731, %r7731, 1;
	bra.uni 	$L__BB1_711;
$L__BB1_710:
	add.f64 	%fd3516, %fd3516, %fd61;
	add.s32 	%r7730, %r7730, 1;
$L__BB1_711:
	setp.lt.f64 	%p850, %fd70, %fd292;
	@%p850 bra 	$L__BB1_713;
	add.f64 	%fd3515, %fd3515, %fd70;
	add.s32 	%r7731, %r7731, 1;
	bra.uni 	$L__BB1_714;
$L__BB1_713:
	add.f64 	%fd3516, %fd3516, %fd70;
	add.s32 	%r7730, %r7730, 1;
$L__BB1_714:
	setp.lt.f64 	%p851, %fd81, %fd292;
	@%p851 bra 	$L__BB1_716;
	add.f64 	%fd3515, %fd3515, %fd81;
	add.s32 	%r7731, %r7731, 1;
	bra.uni 	$L__BB1_717;
$L__BB1_716:
	add.f64 	%fd3516, %fd3516, %fd81;
	add.s32 	%r7730, %r7730, 1;
$L__BB1_717:
	setp.eq.s32 	%p852, %r7730, 0;
	setp.eq.s32 	%p853, %r7731, 0;
	or.pred  	%p854, %p852, %p853;
	@%p854 bra 	$L__BB1_719;
	cvt.rn.f64.u32 	%fd3286, %r7730;
	div.rn.f64 	%fd3287, %fd3516, %fd3286;
	cvt.rn.f64.u32 	%fd3288, %r7731;
	div.rn.f64 	%fd3289, %fd3515, %fd3288;
	sub.f64 	%fd3290, %fd3289, %fd3287;
	mul.lo.s32 	%r6389, %r7731, %r7730;
	cvt.rn.f64.u32 	%fd3291, %r6389;
	mul.f64 	%fd3292, %fd3290, %fd3291;
	mul.f64 	%fd3293, %fd3290, %fd3292;
	setp.gt.f64 	%p855, %fd3293, %fd3497;
	selp.f64 	%fd3496, %fd292, %fd3496, %p855;
$L__BB1_719:
	setp.ge.f64 	%p856, %fd12, %fd3496;
	selp.u16 	%rs1407, 1, 0, %p856;
	setp.ge.f64 	%p857, %fd22, %fd3496;
	selp.b16 	%rs1408, 2, 0, %p857;
	or.b16  	%rs1409, %rs1408, %rs1407;
	setp.ge.f64 	%p858, %fd32, %fd3496;
	selp.b16 	%rs1410, 4, 0, %p858;
	or.b16  	%rs1411, %rs1410, %rs1409;
	setp.ge.f64 	%p859, %fd42, %fd3496;
	selp.b16 	%rs1412, 8, 0, %p859;
	or.b16  	%rs1413, %rs1412, %rs1411;
	setp.ge.f64 	%p860, %fd52, %fd3496;
	selp.b16 	%rs1414, 16, 0, %p860;
	or.b16  	%rs1415, %rs1414, %rs1413;
	setp.ge.f64 	%p861, %fd61, %fd3496;
	selp.b16 	%rs1416, 32, 0, %p861;
	or.b16  	%rs1417, %rs1416, %rs1415;
	setp.ge.f64 	%p862, %fd70, %fd3496;
	selp.b16 	%rs1418, 64, 0, %p862;
	or.b16  	%rs1419, %rs1418, %rs1417;
	setp.ge.f64 	%p863, %fd81, %fd3496;
	selp.b16 	%rs1420, -128, 0, %p863;
	or.b16  	%rs1618, %rs1420, %rs1419;
	bra.uni 	$L__BB1_723;
$L__BB1_720:
	ld.param.u8 	%rs1609, [_Z20render_hybrid_kernelPKhjjjiiiihhPhS1_S1_S1__param_8];
	setp.gt.u16 	%p784, %rs1609, 49;
	setp.gt.u16 	%p785, %rs1609, 39;
	add.f64 	%fd3250, %fd3496, 0d4024000000000000;
	selp.f64 	%fd3251, %fd3496, %fd3250, %p785;
	max.f64 	%fd3252, %fd3251, 0d0000000000000000;
	min.f64 	%fd325, %fd3252, 0d406FE00000000000;
	@%p784 bra 	$L__BB1_722;
	sub.f64 	%fd3261, %fd12, %fd325;
	setp.gt.f64 	%p794, %fd3261, 0d0000000000000000;
	selp.u16 	%rs1383, 1, 0, %p794;
	sub.f64 	%fd3262, %fd22, %fd325;
	setp.gt.f64 	%p795, %fd3262, 0d4018000000000000;
	setp.gt.f64 	%p796, %fd3262, 0d0000000000000000;
	selp.b16 	%rs1384, 2, 0, %p796;
	selp.b16 	%rs1385, 2, %rs1384, %p795;
	or.b16  	%rs1386, %rs1385, %rs1383;
	sub.f64 	%fd3263, %fd32, %fd325;
	setp.gt.f64 	%p797, %fd3263, 0d4018000000000000;
	setp.gt.f64 	%p798, %fd3263, 0d0000000000000000;
	selp.b16 	%rs1387, 4, 0, %p798;
	selp.b16 	%rs1388, 4, %rs1387, %p797;
	or.b16  	%rs1389, %rs1388, %rs1386;
	sub.f64 	%fd3264, %fd42, %fd325;
	setp.gt.f64 	%p799, %fd3264, 0d4018000000000000;
	setp.gt.f64 	%p800, %fd3264, 0d0000000000000000;
	selp.b16 	%rs1390, 8, 0, %p800;
	selp.b16 	%rs1391, 8, %rs1390, %p799;
	or.b16  	%rs1392, %rs1391, %rs1389;
	sub.f64 	%fd3265, %fd52, %fd325;
	setp.gt.f64 	%p801, %fd3265, 0d4018000000000000;
	setp.gt.f64 	%p802, %fd3265, 0d0000000000000000;
	selp.b16 	%rs1393, 16, 0, %p802;
	selp.b16 	%rs1394, 16, %rs1393, %p801;
	or.b16  	%rs1395, %rs1394, %rs1392;
	sub.f64 	%fd3266, %fd61, %fd325;
	setp.gt.f64 	%p803, %fd3266, 0d4018000000000000;
	setp.gt.f64 	%p804, %fd3266, 0d0000000000000000;
	selp.b16 	%rs1396, 32, 0, %p804;
	selp.b16 	%rs1397, 32, %rs1396, %p803;
	or.b16  	%rs1398, %rs1397, %rs1395;
	sub.f64 	%fd3267, %fd70, %fd325;
	setp.gt.f64 	%p805, %fd3267, 0d4018000000000000;
	setp.gt.f64 	%p806, %fd3267, 0d0000000000000000;
	selp.b16 	%rs1399, 64, 0, %p806;
	selp.b16 	%rs1400, 64, %rs1399, %p805;
	or.b16  	%rs1401, %rs1400, %rs1398;
	sub.f64 	%fd3268, %fd81, %fd325;
	setp.gt.f64 	%p807, %fd3268, 0d4018000000000000;
	setp.gt.f64 	%p808, %fd3268, 0d0000000000000000;
	selp.b16 	%rs1402, -128, 0, %p808;
	selp.b16 	%rs1403, -128, %rs1402, %p807;
	or.b16  	%rs1618, %rs1403, %rs1401;
	bra.uni 	$L__BB1_723;
$L__BB1_722:
	sub.f64 	%fd3253, %fd12, %fd325;
	setp.ge.f64 	%p786, %fd3253, 0d0000000000000000;
	selp.u16 	%rs1369, 1, 0, %p786;
	sub.f64 	%fd3254, %fd22, %fd325;
	setp.ge.f64 	%p787, %fd3254, 0d0000000000000000;
	selp.b16 	%rs1370, 2, 0, %p787;
	or.b16  	%rs1371, %rs1370, %rs1369;
	sub.f64 	%fd3255, %fd32, %fd325;
	setp.ge.f64 	%p788, %fd3255, 0d0000000000000000;
	selp.b16 	%rs1372, 4, 0, %p788;
	or.b16  	%rs1373, %rs1372, %rs1371;
	sub.f64 	%fd3256, %fd42, %fd325;
	setp.ge.f64 	%p789, %fd3256, 0d0000000000000000;
	selp.b16 	%rs1374, 8, 0, %p789;
	or.b16  	%rs1375, %rs1374, %rs1373;
	sub.f64 	%fd3257, %fd52, %fd325;
	setp.ge.f64 	%p790, %fd3257, 0d0000000000000000;
	selp.b16 	%rs1376, 16, 0, %p790;
	or.b16  	%rs1377, %rs1376, %rs1375;
	sub.f64 	%fd3258, %fd61, %fd325;
	setp.ge.f64 	%p791, %fd3258, 0d0000000000000000;
	selp.b16 	%rs1378, 32, 0, %p791;
	or.b16  	%rs1379, %rs1378, %rs1377;
	sub.f64 	%fd3259, %fd70, %fd325;
	setp.ge.f64 	%p792, %fd3259, 0d0000000000000000;
	selp.b16 	%rs1380, 64, 0, %p792;
	or.b16  	%rs1381, %rs1380, %rs1379;
	sub.f64 	%fd3260, %fd81, %fd325;
	setp.ge.f64 	%p793, %fd3260, 0d0000000000000000;
	selp.b16 	%rs1382, -128, 0, %p793;
	or.b16  	%rs1618, %rs1382, %rs1381;
$L__BB1_723:
	cvt.u32.u16 	%r6425, %rs1618;
	and.b32  	%r1481, %r6425, 255;
	and.b32  	%r7746, %r6425, 1;
	neg.s32 	%r6426, %r7746;
	setp.eq.s32 	%p927, %r7746, 0;
	selp.b32 	%r7751, %r183, 0, %p927;
	selp.b32 	%r7752, %r181, 0, %p927;
	selp.b32 	%r7753, %r179, 0, %p927;
	and.b32  	%r7747, %r6426, %r183;
	and.b32  	%r7748, %r6426, %r181;
	and.b32  	%r7749, %r6426, %r179;
	and.b32  	%r6427, %r6425, 2;
	setp.eq.s32 	%p928, %r6427, 0;
	@%p928 bra 	$L__BB1_725;
	xor.b32  	%r7750, %r7746, 1;
	add.s32 	%r7749, %r7749, %r180;
	add.s32 	%r7748, %r7748, %r182;
	add.s32 	%r7747, %r7747, %r184;
	add.s32 	%r7746, %r7746, 1;
	bra.uni 	$L__BB1_726;
$L__BB1_725:
	add.s32 	%r7753, %r7753, %r180;
	add.s32 	%r7752, %r7752, %r182;
	add.s32 	%r7751, %r7751, %r184;
	sub.s32 	%r7750, 2, %r7746;
$L__BB1_726:
	and.b32  	%r6428, %r1481, 4;
	setp.eq.s32 	%p929, %r6428, 0;
	@%p929 bra 	$L__BB1_728;
	add.s32 	%r7749, %r7749, %r185;
	add.s32 	%r7748, %r7748, %r186;
	add.s32 	%r7747, %r7747, %r187;
	add.s32 	%r7746, %r7746, 1;
	bra.uni 	$L__BB1_729;
$L__BB1_728:
	add.s32 	%r7753, %r7753, %r185;
	add.s32 	%r7752, %r7752, %r186;
	add.s32 	%r7751, %r7751, %r187;
	add.s32 	%r7750, %r7750, 1;
$L__BB1_729:
	and.b32  	%r6429, %r1481, 8;
	setp.eq.s32 	%p930, %r6429, 0;
	@%p930 bra 	$L__BB1_731;
	add.s32 	%r7749, %r7749, %r188;
	add.s32 	%r7748, %r7748, %r190;
	add.s32 	%r7747, %r7747, %r192;
	add.s32 	%r7746, %r7746, 1;
	bra.uni 	$L__BB1_732;
$L__BB1_731:
	add.s32 	%r7753, %r7753, %r188;
	add.s32 	%r7752, %r7752, %r190;
	add.s32 	%r7751, %r7751, %r192;
	add.s32 	%r7750, %r7750, 1;
$L__BB1_732:
	and.b32  	%r6430, %r1481, 16;
	setp.eq.s32 	%p931, %r6430, 0;
	@%p931 bra 	$L__BB1_734;
	add.s32 	%r7749, %r7749, %r189;
	add.s32 	%r7748, %r7748, %r191;
	add.s32 	%r7747, %r7747, %r193;
	add.s32 	%r7746, %r7746, 1;
	bra.uni 	$L__BB1_735;
$L__BB1_734:
	add.s32 	%r7753, %r7753, %r189;
	add.s32 	%r7752, %r7752, %r191;
	add.s32 	%r7751, %r7751, %r193;
	add.s32 	%r7750, %r7750, 1;
$L__BB1_735:
	and.b32  	%r6431, %r1481, 32;
	setp.eq.s32 	%p932, %r6431, 0;
	@%p932 bra 	$L__BB1_737;
	add.s32 	%r7749, %r7749, %r194;
	add.s32 	%r7748, %r7748, %r195;
	add.s32 	%r7747, %r7747, %r196;
	add.s32 	%r7746, %r7746, 1;
	bra.uni 	$L__BB1_738;
$L__BB1_737:
	add.s32 	%r7753, %r7753, %r194;
	add.s32 	%r7752, %r7752, %r195;
	add.s32 	%r7751, %r7751, %r196;
	add.s32 	%r7750, %r7750, 1;
$L__BB1_738:
	and.b32  	%r6432, %r1481, 64;
	setp.eq.s32 	%p933, %r6432, 0;
	@%p933 bra 	$L__BB1_740;
	add.s32 	%r7749, %r7749, %r197;
	add.s32 	%r7748, %r7748, %r199;
	add.s32 	%r7747, %r7747, %r201;
	add.s32 	%r7746, %r7746, 1;
	bra.uni 	$L__BB1_741;
$L__BB1_740:
	add.s32 	%r7753, %r7753, %r197;
	add.s32 	%r7752, %r7752, %r199;
	add.s32 	%r7751, %r7751, %r201;
	add.s32 	%r7750, %r7750, 1;
$L__BB1_741:
	and.b32  	%r6433, %r1481, 128;
	setp.eq.s32 	%p934, %r6433, 0;
	@%p934 bra 	$L__BB1_743;
	add.s32 	%r7749, %r7749, %r198;
	add.s32 	%r7748, %r7748, %r200;
	add.s32 	%r7747, %r7747, %r202;
	add.s32 	%r7746, %r7746, 1;
	bra.uni 	$L__BB1_744;
$L__BB1_743:
	add.s32 	%r7753, %r7753, %r198;
	add.s32 	%r7752, %r7752, %r200;
	add.s32 	%r7751, %r7751, %r202;
	add.s32 	%r7750, %r7750, 1;
$L__BB1_744:
	setp.eq.s32 	%p935, %r7746, 0;
	setp.eq.s32 	%p936, %r7750, 0;
	or.pred  	%p937, %p935, %p936;
	@%p937 bra 	$L__BB1_746;
	cvt.rn.f64.u32 	%fd3352, %r7749;
	cvt.rn.f64.u32 	%fd3353, %r7746;
	div.rn.f64 	%fd3354, %fd3352, %fd3353;
	cvt.rn.f64.u32 	%fd3355, %r7748;
	div.rn.f64 	%fd3356, %fd3355, %fd3353;
	cvt.rn.f64.u32 	%fd3357, %r7747;
	div.rn.f64 	%fd3358, %fd3357, %fd3353;
	cvt.rn.f64.u32 	%fd3359, %r7753;
	cvt.rn.f64.u32 	%fd3360, %r7750;
	div.rn.f64 	%fd3361, %fd3359, %fd3360;
	cvt.rn.f64.u32 	%fd3362, %r7752;
	div.rn.f64 	%fd3363, %fd3362, %fd3360;
	cvt.rn.f64.u32 	%fd3364, %r7751;
	div.rn.f64 	%fd3365, %fd3364, %fd3360;
	sub.f64 	%fd3366, %fd3354, %fd3420;
	abs.f64 	%fd3367, %fd3366;
	sub.f64 	%fd3368, %fd3356, %fd3421;
	abs.f64 	%fd3369, %fd3368;
	add.f64 	%fd3370, %fd3369, %fd3367;
	sub.f64 	%fd3371, %fd3358, %fd3422;
	abs.f64 	%fd3372, %fd3371;
	add.f64 	%fd3373, %fd3372, %fd3370;
	sub.f64 	%fd3374, %fd3361, %fd3420;
	abs.f64 	%fd3375, %fd3374;
	sub.f64 	%fd3376, %fd3363, %fd3421;
	abs.f64 	%fd3377, %fd3376;
	add.f64 	%fd3378, %fd3377, %fd3375;
	sub.f64 	%fd3379, %fd3365, %fd3422;
	abs.f64 	%fd3380, %fd3379;
	add.f64 	%fd3381, %fd3380, %fd3378;
	setp.lt.f64 	%p938, %fd3373, %fd3381;
	selp.s16 	%rs1446, -1, 0, %p938;
	xor.b16  	%rs1618, %rs1618, %rs1446;
$L__BB1_746:
	cvt.u32.u16 	%r6435, %rs1618;
	and.b32  	%r1602, %r6435, 255;
	and.b32  	%r7801, %r6435, 1;
	neg.s32 	%r6436, %r7801;
	setp.eq.s32 	%p939, %r7801, 0;
	and.b32  	%r7798, %r6436, %r179;
	and.b32  	%r7799, %r6436, %r181;
	and.b32  	%r7800, %r6436, %r183;
	selp.b32 	%r7810, %r179, 0, %p939;
	selp.b32 	%r7811, %r181, 0, %p939;
	selp.b32 	%r7812, %r183, 0, %p939;
	and.b32  	%r6437, %r6435, 2;
	setp.eq.s32 	%p940, %r6437, 0;
	@%p940 bra 	$L__BB1_748;
	xor.b32  	%r7813, %r7801, 1;
	add.s32 	%r7798, %r7798, %r180;
	add.s32 	%r7799, %r7799, %r182;
	add.s32 	%r7800, %r7800, %r184;
	add.s32 	%r7801, %r7801, 1;
	bra.uni 	$L__BB1_749;
$L__BB1_748:
	add.s32 	%r7810, %r7810, %r180;
	add.s32 	%r7811, %r7811, %r182;
	add.s32 	%r7812, %r7812, %r184;
	sub.s32 	%r7813, 2, %r7801;
$L__BB1_749:
	and.b32  	%r6438, %r1602, 4;
	setp.eq.s32 	%p941, %r6438, 0;
	@%p941 bra 	$L__BB1_751;
	add.s32 	%r7798, %r7798, %r185;
	add.s32 	%r7799, %r7799, %r186;
	add.s32 	%r7800, %r7800, %r187;
	add.s32 	%r7801, %r7801, 1;
	bra.uni 	$L__BB1_752;
$L__BB1_751:
	add.s32 	%r7810, %r7810, %r185;
	add.s32 	%r7811, %r7811, %r186;
	add.s32 	%r7812, %r7812, %r187;
	add.s32 	%r7813, %r7813, 1;
$L__BB1_752:
	and.b32  	%r6439, %r1602, 8;
	setp.eq.s32 	%p942, %r6439, 0;
	@%p942 bra 	$L__BB1_754;
	add.s32 	%r7798, %r7798, %r188;
	add.s32 	%r7799, %r7799, %r190;
	add.s32 	%r7800, %r7800, %r192;
	add.s32 	%r7801, %r7801, 1;
	bra.uni 	$L__BB1_755;
$L__BB1_754:
	add.s32 	%r7810, %r7810, %r188;
	add.s32 	%r7811, %r7811, %r190;
	add.s32 	%r7812, %r7812, %r192;
	add.s32 	%r7813, %r7813, 1;
$L__BB1_755:
	and.b32  	%r6440, %r1602, 16;
	setp.eq.s32 	%p943, %r6440, 0;
	@%p943 bra 	$L__BB1_757;
	add.s32 	%r7798, %r7798, %r189;
	add.s32 	%r7799, %r7799, %r191;
	add.s32 	%r7800, %r7800, %r193;
	add.s32 	%r7801, %r7801, 1;
	bra.uni 	$L__BB1_758;
$L__BB1_757:
	add.s32 	%r7810, %r7810, %r189;
	add.s32 	%r7811, %r7811, %r191;
	add.s32 	%r7812, %r7812, %r193;
	add.s32 	%r7813, %r7813, 1;
$L__BB1_758:
	and.b32  	%r6441, %r1602, 32;
	setp.eq.s32 	%p944, %r6441, 0;
	@%p944 bra 	$L__BB1_760;
	add.s32 	%r7798, %r7798, %r194;
	add.s32 	%r7799, %r7799, %r195;
	add.s32 	%r7800, %r7800, %r196;
	add.s32 	%r7801, %r7801, 1;
	bra.uni 	$L__BB1_761;
$L__BB1_760:
	add.s32 	%r7810, %r7810, %r194;
	add.s32 	%r7811, %r7811, %r195;
	add.s32 	%r7812, %r7812, %r196;
	add.s32 	%r7813, %r7813, 1;
$L__BB1_761:
	and.b32  	%r6442, %r1602, 64;
	setp.eq.s32 	%p945, %r6442, 0;
	@%p945 bra 	$L__BB1_763;
	add.s32 	%r7798, %r7798, %r197;
	add.s32 	%r7799, %r7799, %r199;
	add.s32 	%r7800, %r7800, %r201;
	add.s32 	%r7801, %r7801, 1;
	bra.uni 	$L__BB1_764;
$L__BB1_763:
	add.s32 	%r7810, %r7810, %r197;
	add.s32 	%r7811, %r7811, %r199;
	add.s32 	%r7812, %r7812, %r201;
	add.s32 	%r7813, %r7813, 1;
$L__BB1_764:
	and.b32  	%r6443, %r1602, 128;
	setp.eq.s32 	%p946, %r6443, 0;
	@%p946 bra 	$L__BB1_766;
	add.s32 	%r7798, %r7798, %r198;
	add.s32 	%r7799, %r7799, %r200;
	add.s32 	%r7800, %r7800, %r202;
	add.s32 	%r7801, %r7801, 1;
	bra.uni 	$L__BB1_767;
$L__BB1_766:
	add.s32 	%r7810, %r7810, %r198;
	add.s32 	%r7811, %r7811, %r200;
	add.s32 	%r7812, %r7812, %r202;
	add.s32 	%r7813, %r7813, 1;
$L__BB1_767:
	setp.ne.s32 	%p947, %r7801, 0;
	@%p947 bra 	$L__BB1_769;
	shr.u32 	%r6447, %r7810, 3;
	cvt.u16.u32 	%rs1620, %r6447;
	shr.u32 	%r6448, %r7811, 3;
	cvt.u16.u32 	%rs1621, %r6448;
	shr.u32 	%r6449, %r7812, 3;
	cvt.u16.u32 	%rs1622, %r6449;
	mov.u16 	%rs1623, %rs1620;
	mov.u16 	%rs1624, %rs1621;
	mov.u16 	%rs1625, %rs1622;
	bra.uni 	$L__BB1_772;
$L__BB1_769:
	setp.ne.s32 	%p948, %r7813, 0;
	@%p948 bra 	$L__BB1_771;
	shr.u32 	%r6444, %r7798, 3;
	cvt.u16.u32 	%rs1620, %r6444;
	shr.u32 	%r6445, %r7799, 3;
	cvt.u16.u32 	%rs1621, %r6445;
	shr.u32 	%r6446, %r7800, 3;
	cvt.u16.u32 	%rs1622, %r6446;
	mov.u16 	%rs1623, %rs1620;
	mov.u16 	%rs1624, %rs1621;
	mov.u16 	%rs1625, %rs1622;
	bra.uni 	$L__BB1_772;
$L__BB1_771:
	cvt.u16.u32 	%rs1447, %r7798;
	cvt.u16.u32 	%rs1448, %r7801;
	div.u16 	%rs1620, %rs1447, %rs1448;
	cvt.u16.u32 	%rs1449, %r7799;
	div.u16 	%rs1621, %rs1449, %rs1448;
	cvt.u16.u32 	%rs1450, %r7800;
	div.u16 	%rs1622, %rs1450, %rs1448;
	cvt.u16.u32 	%rs1451, %r7810;
	cvt.u16.u32 	%rs1452, %r7813;
	div.u16 	%rs1623, %rs1451, %rs1452;
	cvt.u16.u32 	%rs1453, %r7811;
	div.u16 	%rs1624, %rs1453, %rs1452;
	cvt.u16.u32 	%rs1454, %r7812;
	div.u16 	%rs1625, %rs1454, %rs1452;
$L__BB1_772:
	ld.param.u8 	%rs1610, [_Z20render_hybrid_kernelPKhjjjiiiihhPhS1_S1_S1__param_8];
	setp.gt.u16 	%p949, %rs1610, 69;
	mov.u16 	%rs1626, %rs1620;
	mov.u16 	%rs1627, %rs1621;
	mov.u16 	%rs1628, %rs1622;
	@%p949 bra 	$L__BB1_775;
	and.b16  	%rs1455, %rs1620, 255;
	cvt.rn.f64.u16 	%fd3382, %rs1455;
	and.b16  	%rs1456, %rs1621, 255;
	cvt.rn.f64.u16 	%fd3383, %rs1456;
	mul.f64 	%fd3384, %fd3383, 0d3FE2C8B439581062;
	fma.rn.f64 	%fd3385, %fd3382, 0d3FD322D0E5604189, %fd3384;
	and.b16  	%rs1457, %rs1622, 255;
	cvt.rn.f64.u16 	%fd3386, %rs1457;
	fma.rn.f64 	%fd3387, %fd3386, 0d3FBD2F1A9FBE76C9, %fd3385;
	and.b16  	%rs1458, %rs1623, 255;
	cvt.rn.f64.u16 	%fd3388, %rs1458;
	and.b16  	%rs1459, %rs1624, 255;
	cvt.rn.f64.u16 	%fd3389, %rs1459;
	mul.f64 	%fd3390, %fd3389, 0d3FE2C8B439581062;
	fma.rn.f64 	%fd3391, %fd3388, 0d3FD322D0E5604189, %fd3390;
	and.b16  	%rs1460, %rs1625, 255;
	cvt.rn.f64.u16 	%fd3392, %rs1460;
	fma.rn.f64 	%fd3393, %fd3392, 0d3FBD2F1A9FBE76C9, %fd3391;
	add.f64 	%fd3394, %fd3393, 0dC02E000000000000;
	setp.geu.f64 	%p950, %fd3387, %fd3394;
	@%p950 bra 	$L__BB1_775;
	mov.u16 	%rs1626, %rs1623;
	mov.u16 	%rs1627, %rs1624;
	mov.u16 	%rs1628, %rs1625;
	mov.u16 	%rs1623, %rs1620;
	mov.u16 	%rs1624, %rs1621;
	mov.u16 	%rs1625, %rs1622;
$L__BB1_775:
	ld.param.u64 	%rd3755, [_Z20render_hybrid_kernelPKhjjjiiiihhPhS1_S1_S1__param_13];
	ld.param.u64 	%rd3753, [_Z20render_hybrid_kernelPKhjjjiiiihhPhS1_S1_S1__param_12];
	ld.param.u64 	%rd3751, [_Z20render_hybrid_kernelPKhjjjiiiihhPhS1_S1_S1__param_11];
	cvt.s64.s32 	%rd3643, %r3;
	cvta.to.global.u64 	%rd3644, %rd3751;
	add.s64 	%rd3645, %rd3644, %rd3643;
	st.global.u8 	[%rd3645], %rs1618;
	mul.lo.s32 	%r6450, %r3, 3;
	cvt.s64.s32 	%rd3646, %r6450;
	cvta.to.global.u64 	%rd3647, %rd3753;
	add.s64 	%rd3648, %rd3647, %rd3646;
	st.global.u8 	[%rd3648], %rs1626;
	st.global.u8 	[%rd3648+1], %rs1627;
	st.global.u8 	[%rd3648+2], %rs1628;
	cvta.to.global.u64 	%rd3649, %rd3755;
	add.s64 	%rd3650, %rd3649, %rd3646;
	st.global.u8 	[%rd3650], %rs1623;
	st.global.u8 	[%rd3650+1], %rs1624;
	st.global.u8 	[%rd3650+2], %rs1625;
	bra.uni 	$L__BB1_777;
$L__BB1_776:
	ld.param.u64 	%rd3756, [_Z20render_hybrid_kernelPKhjjjiiiihhPhS1_S1_S1__param_13];
	ld.param.u64 	%rd3754, [_Z20render_hybrid_kernelPKhjjjiiiihhPhS1_S1_S1__param_12];
	ld.param.u64 	%rd3752, [_Z20render_hybrid_kernelPKhjjjiiiihhPhS1_S1_S1__param_11];
	cvt.s64.s32 	%rd3651, %r3;
	add.s64 	%rd3652, %rd10, %rd3651;
	mov.b16 	%rs1461, 0;
	st.global.u8 	[%rd3652], %rs1461;
	cvt.u16.u32 	%rs1462, %r29;
	and.b16  	%rs1463, %rs1462, 255;
	cvt.u16.u32 	%rs1464, %r50;
	and.b16  	%rs1465, %rs1464, 255;
	add.s16 	%rs1466, %rs1465, %rs1463;
	cvt.u16.u32 	%rs1467, %r92;
	and.b16  	%rs1468, %rs1467, 255;
	add.s16 	%rs1469, %rs1466, %rs1468;
	cvt.u16.u32 	%rs1470, %r112;
	and.b16  	%rs1471, %rs1470, 255;
	add.s16 	%rs1472, %rs1469, %rs1471;
	cvt.u16.u32 	%rs1473, %r30;
	and.b16  	%rs1474, %rs1473, 255;
	cvt.u16.u32 	%rs1475, %r51;
	and.b16  	%rs1476, %rs1475, 255;
	add.s16 	%rs1477, %rs1476, %rs1474;
	cvt.u16.u32 	%rs1478, %r93;
	and.b16  	%rs1479, %rs1478, 255;
	add.s16 	%rs1480, %rs1477, %rs1479;
	cvt.u16.u32 	%rs1481, %r113;
	and.b16  	%rs1482, %rs1481, 255;
	add.s16 	%rs1483, %rs1480, %rs1482;
	cvt.u16.u32 	%rs1484, %r31;
	and.b16  	%rs1485, %rs1484, 255;
	cvt.u16.u32 	%rs1486, %r52;
	and.b16  	%rs1487, %rs1486, 255;
	add.s16 	%rs1488, %rs1487, %rs1485;
	cvt.u16.u32 	%rs1489, %r94;
	and.b16  	%rs1490, %rs1489, 255;
	add.s16 	%rs1491, %rs1488, %rs1490;
	cvt.u16.u32 	%rs1492, %r114;
	and.b16  	%rs1493, %rs1492, 255;
	add.s16 	%rs1494, %rs1491, %rs1493;
	cvt.u16.u32 	%rs1495, %r71;
	and.b16  	%rs1496, %rs1495, 255;
	cvt.u16.u32 	%rs1497, %r132;
	and.b16  	%rs1498, %rs1497, 255;
	add.s16 	%rs1499, %rs1498, %rs1496;
	cvt.u16.u32 	%rs1500, %r153;
	and.b16  	%rs1501, %rs1500, 255;
	add.s16 	%rs1502, %rs1499, %rs1501;
	add.s16 	%rs1505, %rs1502, %rs140;
	cvt.u16.u32 	%rs1506, %r72;
	and.b16  	%rs1507, %rs1506, 255;
	cvt.u16.u32 	%rs1508, %r133;
	and.b16  	%rs1509, %rs1508, 255;
	add.s16 	%rs1510, %rs1509, %rs1507;
	cvt.u16.u32 	%rs1511, %r154;
	and.b16  	%rs1512, %rs1511, 255;
	add.s16 	%rs1513, %rs1510, %rs1512;
	add.s16 	%rs1516, %rs1513, %rs142;
	cvt.u16.u32 	%rs1517, %r73;
	and.b16  	%rs1518, %rs1517, 255;
	cvt.u16.u32 	%rs1519, %r134;
	and.b16  	%rs1520, %rs1519, 255;
	add.s16 	%rs1521, %rs1520, %rs1518;
	cvt.u16.u32 	%rs1522, %r155;
	and.b16  	%rs1523, %rs1522, 255;
	add.s16 	%rs1524, %rs1521, %rs1523;
	add.s16 	%rs1527, %rs1524, %rs144;
	cvta.to.global.u64 	%rd3653, %rd3752;
	add.s64 	%rd3654, %rd3653, %rd3651;
	st.global.u8 	[%rd3654], %rs1461;
	shr.u16 	%rs1528, %rs1472, 2;
	mul.lo.s32 	%r6451, %r3, 3;
	cvt.s64.s32 	%rd3655, %r6451;
	cvta.to.global.u64 	%rd3656, %rd3754;
	add.s64 	%rd3657, %rd3656, %rd3655;
	st.global.u8 	[%rd3657], %rs1528;
	shr.u16 	%rs1529, %rs1483, 2;
	st.global.u8 	[%rd3657+1], %rs1529;
	shr.u16 	%rs1530, %rs1494, 2;
	st.global.u8 	[%rd3657+2], %rs1530;
	shr.u16 	%rs1531, %rs1505, 2;
	cvta.to.global.u64 	%rd3658, %rd3756;
	add.s64 	%rd3659, %rd3658, %rd3655;
	st.global.u8 	[%rd3659], %rs1531;
	shr.u16 	%rs1532, %rs1516, 2;
	st.global.u8 	[%rd3659+1], %rs1532;
	shr.u16 	%rs1533, %rs1527, 2;
	st.global.u8 	[%rd3659+2], %rs1533;
$L__BB1_777:
	ret;

}


// ===== COMPILED SASS (sm_100) =====

	.target	sm_100

	.elftype	@"ET_EXEC"


//--------------------- .note.nv.tkinfo           --------------------------
	.section	.note.nv.tkinfo,"",@"SHT_NOTE"
	.sectionflags	@"SHF_NOTE_NV_TKINFO"
	.tkinfo
        /*0018*/ 	.word	0x00000002
        /*0030*/ 	.string	""
        /*0030*/ 	.string	"ptxas"
        /*0030*/ 	.string	"Cuda compilation tools, release 13.0, V13.0.88"
        /*0030*/ 	.string	"Build cuda_13.0.r13.0/compiler.36424714_0"
        /*0030*/ 	.string	"-arch sm_100 -m 64 "



//--------------------- .note.nv.cuinfo           --------------------------
	.section	.note.nv.cuinfo,"",@"SHT_NOTE"
	.sectionflags	@"SHF_NOTE_NV_CUINFO"
        /*0018*/ 	.short	0x0002
        /*001a*/ 	.short	0x0064
        /*001c*/ 	.short	0x0082
	.zero		2


//--------------------- .nv.info                  --------------------------
	.section	.nv.info,"",@"SHT_CUDA_INFO"
	.align	4


	//----- nvinfo : EIATTR_REGCOUNT
	.align		4
        /*0000*/ 	.byte	0x04, 0x2f
        /*0002*/ 	.short	(.L_1 - .L_0)
	.align		4
.L_0:
        /*0004*/ 	.word	index@(_Z21render_braille_kernelPKhjjjiiiihhPhS1_S1_)
        /*0008*/ 	.word	0x0000006f


	//----- nvinfo : EIATTR_FRAME_SIZE
	.align		4
.L_1:
        /*000c*/ 	.byte	0x04, 0x11
        /*000e*/ 	.short	(.L_3 - .L_2)
	.align		4
.L_2:
        /*0010*/ 	.word	index@($__internal_4_$__cuda_sm20_div_u16)
        /*0014*/ 	.word	0x00000af0


	//----- nvinfo : EIATTR_FRAME_SIZE
	.align		4
.L_3:
        /*0018*/ 	.byte	0x04, 0x11
        /*001a*/ 	.short	(.L_5 - .L_4)
	.align		4
.L_4:
        /*001c*/ 	.word	index@($__internal_3_$__cuda_sm20_div_rn_f64_full)
        /*0020*/ 	.word	0x00000af0


	//----- nvinfo : EIATTR_FRAME_SIZE
	.align		4
.L_5:
        /*0024*/ 	.byte	0x04, 0x11
        /*0026*/ 	.short	(.L_7 - .L_6)
	.align		4
.L_6:
        /*0028*/ 	.word	index@(_Z21render_braille_kernelPKhjjjiiiihhPhS1_S1_)
        /*002c*/ 	.word	0x00000af0


	//----- nvinfo : EIATTR_REGCOUNT
	.align		4
.L_7:
        /*0030*/ 	.byte	0x04, 0x2f
        /*0032*/ 	.short	(.L_9 - .L_8)
	.align		4
.L_8:
        /*0034*/ 	.word	index@(_Z20render_hybrid_kernelPKhjjjiiiihhPhS1_S1_S1_)
        /*0038*/ 	.word	0x00000076


	//----- nvinfo : EIATTR_FRAME_SIZE
	.align		4
.L_9:
        /*003c*/ 	.byte	0x04, 0x11
        /*003e*/ 	.short	(.L_11 - .L_10)
	.align		4
.L_10:
        /*0040*/ 	.word	index@($__internal_2_$__cuda_sm20_dsqrt_rn_f64_mediumpath_v1)
        /*0044*/ 	.word	0x00000af0


	//----- nvinfo : EIATTR_FRAME_SIZE
	.align		4
.L_11:
        /*0048*/ 	.byte	0x04, 0x11
        /*004a*/ 	.short	(.L_13 - .L_12)
	.align		4
.L_12:
        /*004c*/ 	.word	index@($__internal_1_$__cuda_sm20_div_u16)
        /*0050*/ 	.word	0x00000af0


	//----- nvinfo : EIATTR_FRAME_SIZE
	.align		4
.L_13:
        /*0054*/ 	.byte	0x04, 0x11
        /*0056*/ 	.short	(.L_15 - .L_14)
	.align		4
.L_14:
        /*0058*/ 	.word	index@($__internal_0_$__cuda_sm20_div_rn_f64_full)
        /*005c*/ 	.word	0x00000af0


	//----- nvinfo : EIATTR_FRAME_SIZE
	.align		4
.L_15:
        /*0060*/ 	.byte	0x04, 0x11
        /*0062*/ 	.short	(.L_17 - .L_16)
	.align		4
.L_16:
        /*0064*/ 	.word	index@(_Z20render_hybrid_kernelPKhjjjiiiihhPhS1_S1_S1_)
        /*0068*/ 	.word	0x00000af0


	//----- nvinfo : EIATTR_MIN_STACK_SIZE
	.align		4
.L_17:
        /*006c*/ 	.byte	0x04, 0x12
        /*006e*/ 	.short	(.L_19 - .L_18)
	.align		4
.L_18:
        /*0070*/ 	.word	index@(_Z20render_hybrid_kernelPKhjjjiiiihhPhS1_S1_S1_)
        /*0074*/ 	.word	0x00000af0


	//----- nvinfo : EIATTR_MIN_STACK_SIZE
	.align		4
.L_19:
        /*0078*/ 	.byte	0x04, 0x12
        /*007a*/ 	.short	(.L_21 - .L_20)
	.align		4
.L_20:
        /*007c*/ 	.word	index@(_Z21render_braille_kernelPKhjjjiiiihhPhS1_S1_)
        /*0080*/ 	.word	0x00000af0
.L_21:


//--------------------- .nv.compat                --------------------------
	.section	.nv.compat,"",@"SHT_CUDA_COMPAT_INFO"
	.align	4
        /*0000*/ 	.byte	0x02, 0x09, 0x00, 0x00, 0x02, 0x02, 0x01, 0x00, 0x02, 0x05, 0x05, 0x00, 0x03, 0x07, 0x01, 0x01
        /*0010*/ 	.byte	0x02, 0x03, 0x00, 0x00, 0x02, 0x06, 0x01, 0x00, 0x04, 0x0b, 0x08, 0x00, 0x01, 0x00, 0x00, 0x00
        /*0020*/ 	.byte	0x00, 0x00, 0x00, 0x00


//--------------------- .nv.info._Z20render_hybrid_kernelPKhjjjiiiihhPhS1_S1_S1_ --------------------------
	.section	.nv.info._Z20render_hybrid_kernelPKhjjjiiiihhPhS1_S1_S1_,"",@"SHT_CUDA_INFO"
	.sectionflags	@""
	.align	4


	//----- nvinfo : EIATTR_CUDA_API_VERSION
	.align		4
        /*0000*/ 	.byte	0x04, 0x37
        /*0002*/ 	.short	(.L_23 - .L_22)
.L_22:
        /*0004*/ 	.word	0x00000082


	//----- nvinfo : EIATTR_KPARAM_INFO
	.align		4
.L_23:
        /*0008*/ 	.byte	0x04, 0x17
        /*000a*/ 	.short	(.L_25 - .L_24)
.L_24:
        /*000c*/ 	.word	0x00000000
        /*0010*/ 	.short	0x000d
        /*0012*/ 	.short	0x0040
        /*0014*/ 	.byte	0x00, 0xf5, 0x21, 0x00


	//----- nvinfo : EIATTR_KPARAM_INFO
	.align		4
.L_25:
        /*0018*/ 	.byte	0x04, 0x17
        /*001a*/ 	.short	(.L_27 - .L_26)
.L_26:
        /*001c*/ 	.word	0x00000000
        /*0020*/ 	.short	0x000c
        /*0022*/ 	.short	0x0038
        /*0024*/ 	.byte	0x00, 0xf5, 0x21, 0x00


	//----- nvinfo : EIATTR_KPARAM_INFO
	.align		4
.L_27:
        /*0028*/ 	.byte	0x04, 0x17
        /*002a*/ 	.short	(.L_29 - .L_28)
.L_28:
        /*002c*/ 	.word	0x00000000
        /*0030*/ 	.short	0x000b
        /*0032*/ 	.short	0x0030
        /*0034*/ 	.byte	0x00, 0xf5, 0x21, 0x00


	//----- nvinfo : EIATTR_KPARAM_INFO
	.align		4
.L_29:
        /*0038*/ 	.byte	0x04, 0x17
        /*003a*/ 	.short	(.L_31 - .L_30)
.L_30:
        /*003c*/ 	.word	0x00000000
        /*0040*/ 	.short	0x000a
        /*0042*/ 	.short	0x0028
        /*0044*/ 	.byte	0x00, 0xf5, 0x21, 0x00


	//----- nvinfo : EIATTR_KPARAM_INFO
	.align		4
.L_31:
        /*0048*/ 	.byte	0x04, 0x17
        /*004a*/ 	.short	(.L_33 - .L_32)
.L_32:
        /*004c*/ 	.word	0x00000000
        /*0050*/ 	.short	0x0009
        /*0052*/ 	.short	0x0025
        /*0054*/ 	.byte	0x00, 0xf0, 0x05, 0x00


	//----- nvinfo : EIATTR_KPARAM_INFO
	.align		4
.L_33:
        /*0058*/ 	.byte	0x04, 0x17
        /*005a*/ 	.short	(.L_35 - .L_34)
.L_34:
        /*005c*/ 	.word	0x00000000
        /*0060*/ 	.short	0x0008
        /*0062*/ 	.short	0x0024
        /*0064*/ 	.byte	0x00, 0xf0, 0x05, 0x00


	//----- nvinfo : EIATTR_KPARAM_INFO
	.align		4
.L_35:
        /*0068*/ 	.byte	0x04, 0x17
        /*006a*/ 	.short	(.L_37 - .L_36)
.L_36:
        /*006c*/ 	.word	0x00000000
        /*0070*/ 	.short	0x0007
        /*0072*/ 	.short	0x0020
        /*0074*/ 	.byte	0x00, 0xf0, 0x11, 0x00


	//----- nvinfo : EIATTR_KPARAM_INFO
	.align		4
.L_37:
        /*0078*/ 	.byte	0x04, 0x17
        /*007a*/ 	.short	(.L_39 - .L_38)
.L_38:
        /*007c*/ 	.word	0x00000000
        /*0080*/ 	.short	0x0006
        /*0082*/ 	.short	0x001c
        /*0084*/ 	.byte	0x00, 0xf0, 0x11, 0x00


	//----- nvinfo : EIATTR_KPARAM_INFO
	.align		4
.L_39:
        /*0088*/ 	.byte	0x04, 0x17
        /*008a*/ 	.short	(.L_41 - .L_40)
.L_40:
        /*008c*/ 	.word	0x00000000
        /*0090*/ 	.short	0x0005
        /*0092*/ 	.short	0x0018
        /*0094*/ 	.byte	0x00, 0xf0, 0x11, 0x00


	//----- nvinfo : EIATTR_KPARAM_INFO
	.align		4
.L_41:
        /*0098*/ 	.byte	0x04, 0x17
        /*009a*/ 	.short	(.L_43 - .L_42)
.L_42:
        /*009c*/ 	.word	0x00000000
        /*00a0*/ 	.short	0x0004
        /*00a2*/ 	.short	0x0014
        /*00a4*/ 	.byte	0x00, 0xf0, 0x11, 0x00


	//----- nvinfo : EIATTR_KPARAM_INFO
	.align		4
.L_43:
        /*00a8*/ 	.byte	0x04, 0x17
        /*00aa*/ 	.short	(.L_45 - .L_44)
.L_44:
        /*00ac*/ 	.word	0x00000000
        /*00b0*/ 	.short	0x0003
        /*00b2*/ 	.short	0x0010
        /*00b4*/ 	.byte	0x00, 0xf0, 0x11, 0x00


	//----- nvinfo : EIATTR_KPARAM_INFO
	.align		4
.L_45:
        /*00b8*/ 	.byte	0x04, 0x17
        /*00ba*/ 	.short	(.L_47 - .L_46)
.L_46:
        /*00bc*/ 	.word	0x00000000
        /*00c0*/ 	.short	0x0002
        /*00c2*/ 	.short	0x000c
        /*00c4*/ 	.byte	0x00, 0xf0, 0x11, 0x00


	//----- nvinfo : EIATTR_KPARAM_INFO
	.align		4
.L_47:
        /*00c8*/ 	.byte	0x04, 0x17
        /*00ca*/ 	.short	(.L_49 - .L_48)
.L_48:
        /*00cc*/ 	.word	0x00000000
        /*00d0*/ 	.short	0x0001
        /*00d2*/ 	.short	0x0008
        /*00d4*/ 	.byte	0x00, 0xf0, 0x11, 0x00


	//----- nvinfo : EIATTR_KPARAM_INFO
	.align		4
.L_49:
        /*00d8*/ 	.byte	0x04, 0x17
        /*00da*/ 	.short	(.L_51 - .L_50)
.L_50:
        /*00dc*/ 	.word	0x00000000
        /*00e0*/ 	.short	0x0000
        /*00e2*/ 	.short	0x0000
        /*00e4*/ 	.byte	0x00, 0xf5, 0x21, 0x00


	//----- nvinfo : EIATTR_SPARSE_MMA_MASK
	.align		4
.L_51:
        /*00e8*/ 	.byte	0x03, 0x50
        /*00ea*/ 	.short	0x0000


	//----- nvinfo : EIATTR_MAXREG_COUNT
	.align		4
        /*00ec*/ 	.byte	0x03, 0x1b
        /*00ee*/ 	.short	0x00ff


	//----- nvinfo : EIATTR_MERCURY_ISA_VERSION
	.align		4
        /*00f0*/ 	.byte	0x03, 0x5f
        /*00f2*/ 	.short	0x0101


	//----- nvinfo : EIATTR_VRC_CTA_INIT_COUNT
	.align		4
        /*00f4*/ 	.byte	0x02, 0x4a
	.zero		1
	.zero		1


	//----- nvinfo : EIATTR_EXIT_INSTR_OFFSETS
	.align		4
        /*00f8*/ 	.byte	0x04, 0x1c
        /*00fa*/ 	.short	(.L_53 - .L_52)


	//   ....[0]....
.L_52:
        /*00fc*/ 	.word	0x000000e0


	//   ....[1]....
        /*0100*/ 	.word	0x0004a220


	//   ....[2]....
        /*0104*/ 	.word	0x0004a610


	//----- nvinfo : EIATTR_CRS_STACK_SIZE
	.align		4
.L_53:
        /*0108*/ 	.byte	0x04, 0x1e
        /*010a*/ 	.short	(.L_55 - .L_54)
.L_54:
        /*010c*/ 	.word	0x00000000


	//----- nvinfo : EIATTR_CBANK_PARAM_SIZE
	.align		4
.L_55:
        /*0110*/ 	.byte	0x03, 0x19
        /*0112*/ 	.short	0x0048


	//----- nvinfo : EIATTR_PARAM_CBANK
	.align		4
        /*0114*/ 	.byte	0x04, 0x0a
        /*0116*/ 	.short	(.L_57 - .L_56)
	.align		4
.L_56:
        /*0118*/ 	.word	index@(.nv.constant0._Z20render_hybrid_kernelPKhjjjiiiihhPhS1_S1_S1_)
        /*011c*/ 	.short	0x0380
        /*011e*/ 	.short	0x0048


	//----- nvinfo : EIATTR_SW_WAR
	.align		4
.L_57:
        /*0120*/ 	.byte	0x04, 0x36
        /*0122*/ 	.short	(.L_59 - .L_58)
.L_58:
        /*0124*/ 	.word	0x00000008
.L_59:


//--------------------- .nv.info._Z21render_braille_kernelPKhjjjiiiihhPhS1_S1_ --------------------------
	.section	.nv.info._Z21render_braille_kernelPKhjjjiiiihhPhS1_S1_,"",@"SHT_CUDA_INFO"
	.sectionflags	@""
	.align	4


	//----- nvinfo : EIATTR_CUDA_API_VERSION
	.align		4
        /*0000*/ 	.byte	0x04, 0x37
        /*0002*/ 	.short	(.L_61 - .L_60)
.L_60:
        /*0004*/ 	.word	0x00000082


	//----- nvinfo : EIATTR_KPARAM_INFO
	.align		4
.L_61:
        /*0008*/ 	.byte	0x04, 0x17
        /*000a*/ 	.short	(.L_63 - .L_62)
.L_62:
        /*000c*/ 	.word	0x00000000
        /*0010*/ 	.short	0x000c
        /*0012*/ 	.short	0x0038
        /*0014*/ 	.byte	0x00, 0xf5, 0x21, 0x00


	//----- nvinfo : EIATTR_KPARAM_INFO
	.align		4
.L_63:
        /*0018*/ 	.byte	0x04, 0x17
        /*001a*/ 	.short	(.L_65 - .L_64)
.L_64:
        /*001c*/ 	.word	0x00000000
        /*0020*/ 	.short	0x000b
        /*0022*/ 	.short	0x0030
        /*0024*/ 	.byte	0x00, 0xf5, 0x21, 0x00


	//----- nvinfo : EIATTR_KPARAM_INFO
	.align		4
.L_65:
        /*0028*/ 	.byte	0x04, 0x17
        /*002a*/ 	.short	(.L_67 - .L_66)
.L_66:
        /*002c*/ 	.word	0x00000000
        /*0030*/ 	.short	0x000a
        /*0032*/ 	.short	0x0028
        /*0034*/ 	.byte	0x00, 0xf5, 0x21, 0x00


	//----- nvinfo : EIATTR_KPARAM_INFO
	.align		4
.L_67:
        /*0038*/ 	.byte	0x04, 0x17
        /*003a*/ 	.short	(.L_69 - .L_68)
.L_68:
        /*003c*/ 	.word	0x00000000
        /*0040*/ 	.short	0x0009
        /*0042*/ 	.short	0x0025
        /*0044*/ 	.byte	0x00, 0xf0, 0x05, 0x00


	//----- nvinfo : EIATTR_KPARAM_INFO
	.align		4
.L_69:
        /*0048*/ 	.byte	0x04, 0x17
        /*004a*/ 	.short	(.L_71 - .L_70)
.L_70:
        /*004c*/ 	.word	0x00000000
        /*0050*/ 	.short	0x0008
        /*0052*/ 	.short	0x0024
        /*0054*/ 	.byte	0x00, 0xf0, 0x05, 0x00


	//----- nvinfo : EIATTR_KPARAM_INFO
	.align		4
.L_71:
        /*0058*/ 	.byte	0x04, 0x17
        /*005a*/ 	.short	(.L_73 - .L_72)
.L_72:
        /*005c*/ 	.word	0x00000000
        /*0060*/ 	.short	0x0007
        /*0062*/ 	.short	0x0020
        /*0064*/ 	.byte	0x00, 0xf0, 0x11, 0x00


	//----- nvinfo : EIATTR_KPARAM_INFO
	.align		4
.L_73:
        /*0068*/ 	.byte	0x04, 0x17
        /*006a*/ 	.short	(.L_75 - .L_74)
.L_74:
        /*006c*/ 	.word	0x00000000
        /*0070*/ 	.short	0x0006
        /*0072*/ 	.short	0x001c
        /*0074*/ 	.byte	0x00, 0xf0, 0x11, 0x00


	//----- nvinfo : EIATTR_KPARAM_INFO
	.align		4
.L_75:
        /*0078*/ 	.byte	0x04, 0x17
        /*007a*/ 	.short	(.L_77 - .L_76)
.L_76:
        /*007c*/ 	.word	0x00000000
        /*0080*/ 	.short	0x0005
        /*0082*/ 	.short	0x0018
        /*0084*/ 	.byte	0x00, 0xf0, 0x11, 0x00


	//----- nvinfo : EIATTR_KPARAM_INFO
	.align		4
.L_77:
        /*0088*/ 	.byte	0x04, 0x17
        /*008a*/ 	.short	(.L_79 - .L_78)
.L_78:
        /*008c*/ 	.word	0x00000000
        /*0090*/ 	.short	0x0004
        /*0092*/ 	.short	0x0014
        /*0094*/ 	.byte	0x00, 0xf0, 0x11, 0x00


	//----- nvinfo : EIATTR_KPARAM_INFO
	.align		4
.L_79:
        /*0098*/ 	.byte	0x04, 0x17
        /*009a*/ 	.short	(.L_81 - .L_80)
.L_80:
        /*009c*/ 	.word	0x00000000
        /*00a0*/ 	.short	0x0003
        /*00a2*/ 	.short	0x0010
        /*00a4*/ 	.byte	0x00, 0xf0, 0x11, 0x00


	//----- nvinfo : EIATTR_KPARAM_INFO
	.align		4
.L_81:
        /*00a8*/ 	.byte	0x04, 0x17
        /*00aa*/ 	.short	(.L_83 - .L_82)
.L_82:
        /*00ac*/ 	.word	0x00000000
        /*00b0*/ 	.short	0x0002
        /*00b2*/ 	.short	0x000c
        /*00b4*/ 	.byte	0x00, 0xf0, 0x11, 0x00


	//----- nvinfo : EIATTR_KPARAM_INFO
	.align		4
.L_83:
        /*00b8*/ 	.byte	0x04, 0x17
        /*00ba*/ 	.short	(.L_85 - .L_84)
.L_84:
        /*00bc*/ 	.word	0x00000000
        /*00c0*/ 	.short	0x0001
        /*00c2*/ 	.short	0x0008
        /*00c4*/ 	.byte	0x00, 0xf0, 0x11, 0x00


	//----- nvinfo : EIATTR_KPARAM_INFO
	.align		4
.L_85:
        /*00c8*/ 	.byte	0x04, 0x17
        /*00ca*/ 	.short	(.L_87 - .L_86)
.L_86:
        /*00cc*/ 	.word	0x00000000
        /*00d0*/ 	.short	0x0000
        /*00d2*/ 	.short	0x0000
        /*00d4*/ 	.byte	0x00, 0xf5, 0x21, 0x00


	//----- nvinfo : EIATTR_SPARSE_MMA_MASK
	.align		4
.L_87:
        /*00d8*/ 	.byte	0x03, 0x50
        /*00da*/ 	.short	0x0000


	//----- nvinfo : EIATTR_MAXREG_COUNT
	.align		4
        /*00dc*/ 	.byte	0x03, 0x1b
        /*00de*/ 	.short	0x00ff


	//----- nvinfo : EIATTR_MERCURY_ISA_VERSION
	.align		4
        /*00e0*/ 	.byte	0x03, 0x5f
        /*00e2*/ 	.short	0x0101


	//----- nvinfo : EIATTR_VRC_CTA_INIT_COUNT
	.align		4
        /*00e4*/ 	.byte	0x02, 0x4a
	.zero		1
	.zero		1


	//----- nvinfo : EIATTR_EXIT_INSTR_OFFSETS
	.align		4
        /*00e8*/ 	.byte	0x04, 0x1c
        /*00ea*/ 	.short	(.L_89 - .L_88)


	//   ....[0]....
.L_88:
        /*00ec*/ 	.word	0x000000e0


	//   ....[1]....
        /*00f0*/ 	.word	0x000448e0


	//----- nvinfo : EIATTR_CRS_STACK_SIZE
	.align		4
.L_89:
        /*00f4*/ 	.byte	0x04, 0x1e
        /*00f6*/ 	.short	(.L_91 - .L_90)
.L_90:
        /*00f8*/ 	.word	0x00000000


	//----- nvinfo : EIATTR_CBANK_PARAM_SIZE
	.align		4
.L_91:
        /*00fc*/ 	.byte	0x03, 0x19
        /*00fe*/ 	.short	0x0040


	//----- nvinfo : EIATTR_PARAM_CBANK
	.align		4
        /*0100*/ 	.byte	0x04, 0x0a
        /*0102*/ 	.short	(.L_93 - .L_92)
	.align		4
.L_92:
        /*0104*/ 	.word	index@(.nv.constant0._Z21render_braille_kernelPKhjjjiiiihhPhS1_S1_)
        /*0108*/ 	.short	0x0380
        /*010a*/ 	.short	0x0040


	//----- nvinfo : EIATTR_SW_WAR
	.align		4
.L_93:
        /*010c*/ 	.byte	0x04, 0x36
        /*010e*/ 	.short	(.L_95 - .L_94)
.L_94:
        /*0110*/ 	.word	0x00000008
.L_95:


//--------------------- .nv.callgraph             --------------------------
	.section	.nv.callgraph,"",@"SHT_CUDA_CALLGRAPH"
	.align	4
	.sectionentsize	8
	.align		4
        /*0000*/ 	.word	0x00000000
	.align		4
        /*0004*/ 	.word	0xffffffff
	.align		4
        /*0008*/ 	.word	0x00000000
	.align		4
        /*000c*/ 	.word	0xfffffffe
	.align		4
        /*0010*/ 	.word	0x00000000
	.align		4
        /*0014*/ 	.word	0xfffffffd
	.align		4
        /*0018*/ 	.word	0x00000000
	.align		4
        /*001c*/ 	.word	0xfffffffc


//--------------------- .text._Z20render_hybrid_kernelPKhjjjiiiihhPhS1_S1_S1_ --------------------------
	.section	.text._Z20render_hybrid_kernelPKhjjjiiiihhPhS1_S1_S1_,"ax",@progbits
	.align	128
        .global         _Z20render_hybrid_kernelPKhjjjiiiihhPhS1_S1_S1_
        .type           _Z20render_hybrid_kernelPKhjjjiiiihhPhS1_S1_S1_,@function
        .size           _Z20render_hybrid_kernelPKhjjjiiiihhPhS1_S1_S1_,(.L_x_675 - _Z20render_hybrid_kernelPKhjjjiiiihhPhS1_S1_S1_)
        .other          _Z20render_hybrid_kernelPKhjjjiiiihhPhS1_S1_S1_,@"STO_CUDA_ENTRY STV_DEFAULT"
_Z20render_hybrid_kernelPKhjjjiiiihhPhS1_S1_S1_:
.text._Z20render_hybrid_kernelPKhjjjiiiihhPhS1_S1_S1_:
[----:B------:R-:W0:Y:S01]  /*0000*/  LDC R1, c[0x0][0x37c] ;  /* 0x0000df00ff017b82 */ /* 0x000e220000000800 */
[----:B------:R-:W1:Y:S07]  /*0010*/  S2R R2, SR_TID.Y ;  /* 0x0000000000027919 */ /* 0x000e6e0000002200 */
[----:B------:R-:W2:Y:S01]  /*0020*/  LDC R0, c[0x0][0x360] ;  /* 0x0000d800ff007b82 */ /* 0x000ea20000000800 */
[----:B------:R-:W3:Y:S01]  /*0030*/  LDCU UR6, c[0x0][0x3a0] ;  /* 0x00007400ff0677ac */ /* 0x000ee20008000800 */
[----:B0-----:R-:W-:Y:S01]  /*0040*/  VIADD R1, R1, 0xfffff510 ;  /* 0xfffff51001017836 */ /* 0x001fe20000000000 */
[----:B------:R-:W2:Y:S01]  /*0050*/  S2R R3, SR_TID.X ;  /* 0x0000000000037919 */ /* 0x000ea20000002100 */
[----:B------:R-:W0:Y:S04]  /*0060*/  LDCU UR7, c[0x0][0x39c] ;  /* 0x00007380ff0777ac */ /* 0x000e280008000800 */
[----:B------:R-:W1:Y:S08]  /*0070*/  S2UR UR5, SR_CTAID.Y ;  /* 0x00000000000579c3 */ /* 0x000e700000002600 */
[----:B------:R-:W1:Y:S08]  /*0080*/  LDC R7, c[0x0][0x364] ;  /* 0x0000d900ff077b82 */ /* 0x000e700000000800 */
[----:B------:R-:W2:Y:S01]  /*0090*/  S2UR UR4, SR_CTAID.X ;  /* 0x00000000000479c3 */ /* 0x000ea20000002500 */
[----:B-1----:R-:W-:-:S05]  /*00a0*/  IMAD R7, R7, UR5, R2 ;  /* 0x0000000507077c24 */ /* 0x002fca000f8e0202 */
[----:B---3--:R-:W-:Y:S01]  /*00b0*/  ISETP.GE.AND P0, PT, R7, UR6, PT ;  /* 0x0000000607007c0c */ /* 0x008fe2000bf06270 */
[----:B--2---:R-:W-:-:S05]  /*00c0*/  IMAD R0, R0, UR4, R3 ;  /* 0x0000000400007c24 */ /* 0x004fca000f8e0203 */
[----:B0-----:R-:W-:-:S13]  /*00d0*/  ISETP.GE.OR P0, PT, R0, UR7, P0 ;  /* 0x0000000700007c0c */ /* 0x001fda0008706670 */
[----:B------:R-:W-:Y:S05]  /*00e0*/  @P0 EXIT ;  /* 0x000000000000094d */ /* 0x000fea0003800000 */
[----:B------:R-:W0:Y:S01]  /*00f0*/  LDCU.U8 UR4, c[0x0][0x3a4] ;  /* 0x00007480ff0477ac */ /* 0x000e220008000000 */
[----:B------:R-:W-:Y:S01]  /*0100*/  IMAD R51, R7, UR7, R0 ;  /* 0x0000000707337c24 */ /* 0x000fe2000f8e0200 */
[----:B------:R-:W-:Y:S01]  /*0110*/  UMOV UR10, 0x1 ;  /* 0x00000001000a7882 */ /* 0x000fe20000000000 */
[----:B0-----:R-:W-:-:S09]  /*0120*/  UISETP.GT.U32.AND UP0, UPT, UR4, 0x5e, UPT ;  /* 0x0000005e0400788c */ /* 0x001fd2000bf04070 */
[----:B------:R-:W-:Y:S05]  /*0130*/  BRA.U UP0, `(.L_x_0) ;  /* 0x00000001001c7547 */ /* 0x000fea000b800000 */
[----:B------:R-:W-:Y:S01]  /*0140*/  UISETP.GT.U32.AND UP2, UPT, UR4, 0x4f, UPT ;  /* 0x0000004f0400788c */ /* 0x000fe2000bf44070 */
[----:B------:R-:W-:-:S10]  /*0150*/  UMOV UR10, 0x2 ;  /* 0x00000002000a7882 */ /* 0x000fd40000000000 */
[----:B------:R-:W-:Y:S02]  /*0160*/  @!UP2 UISETP.GT.U32.AND UP1, UPT, UR4, 0x27, UPT ;  /* 0x000000270400a88c */ /* 0x000fe4000bf24070 */
[----:B------:R-:W-:-:S03]  /*0170*/  @!UP2 UISETP.GT.U32.AND UP0, UPT, UR4, 0x3b, UPT ;  /* 0x0000003b0400a88c */ /* 0x000fc6000bf04070 */
[----:B------:R-:W-:Y:S02]  /*0180*/  @!UP2 UMOV UR4, 0x2 ;  /* 0x000000020004a882 */ /* 0x000fe40000000000 */
[----:B------:R-:W-:-:S04]  /*0190*/  @!UP2 USEL UR4, UR4, 0x4, !UP1 ;  /* 0x000000040404a887 */ /* 0x000fc8000c800000 */
[----:B------:R-:W-:-:S12]  /*01a0*/  @!UP2 USEL UR10, UR4, 0x3, !UP0 ;  /* 0x00000003040aa887 */ /* 0x000fd8000c000000 */
.L_x_0:
[----:B------:R-:W0:Y:S01]  /*01b0*/  LDCU UR12, c[0x0][0x394] ;  /* 0x00007280ff0c77ac */ /* 0x000e220008000800 */
[----:B------:R-:W1:Y:S01]  /*01c0*/  I2F.F64.U32 R32, UR10 ;  /* 0x0000000a00207d12 */ /* 0x000e620008201800 */
[----:B------:R-:W2:Y:S01]  /*01d0*/  LDCU UR13, c[0x0][0x398] ;  /* 0x00007300ff0d77ac */ /* 0x000ea20008000800 */
[----:B------:R-:W3:Y:S01]  /*01e0*/  LDCU.64 UR6, c[0x0][0x388] ;  /* 0x00007100ff0677ac */ /* 0x000ee20008000a00 */
[----:B------:R-:W-:Y:S01]  /*01f0*/  UMOV UR4, 0x9999999a ;  /* 0x9999999a00047882 */ /* 0x000fe20000000000 */
[----:B------:R-:W-:Y:S01]  /*0200*/  UMOV UR5, 0x3fd99999 ;  /* 0x3fd9999900057882 */ /* 0x000fe20000000000 */
[----:B------:R-:W-:Y:S01]  /*0210*/  USHF.R.U32.HI UR11, URZ, 0x1, UR10 ;  /* 0x00000001ff0b7899 */ /* 0x000fe2000801160a */
[----:B-1----:R-:W-:Y:S01]  /*0220*/  DMUL R28, R32, UR4 ;  /* 0x00000004201c7c28 */ /* 0x002fe20008000000 */
[----:B------:R-:W1:Y:S01]  /*0230*/  LDCU.64 UR8, c[0x0][0x358] ;  /* 0x00006b00ff0877ac */ /* 0x000e620008000a00 */
[----:B0-----:R-:W0:Y:S01]  /*0240*/  I2F.U32.RP R6, UR12 ;  /* 0x0000000c00067d06 */ /* 0x001e220008209000 */
[----:B------:R-:W-:Y:S01]  /*0250*/  ISETP.NE.U32.AND P2, PT, RZ, UR12, PT ;  /* 0x0000000cff007c0c */ /* 0x000fe2000bf45070 */
[----:B------:R-:W-:Y:S01]  /*0260*/  UMOV UR4, URZ ;  /* 0x000000ff00047c82 */ /* 0x000fe20008000000 */
[----:B--2---:R-:W-:-:S05]  /*0270*/  ISETP.NE.U32.AND P5, PT, RZ, UR13, PT ;  /* 0x0000000dff007c0c */ /* 0x004fca000bfa5070 */
[----:B------:R-:W2:Y:S01]  /*0280*/  I2F.U32.RP R8, UR13 ;  /* 0x0000000d00087d06 */ /* 0x000ea20008209000 */
[----:B---3--:R-:W-:Y:S01]  /*0290*/  IMAD R14, R0, UR6, RZ ;  /* 0x00000006000e7c24 */ /* 0x008fe2000f8e02ff */
[----:B------:R-:W-:Y:S01]  /*02a0*/  UIADD3 UR6, UPT, UPT, UR6, -0x1, URZ ;  /* 0xffffffff06067890 */ /* 0x000fe2000fffe0ff */
[----:B------:R-:W-:Y:S01]  /*02b0*/  IMAD R0, R7, UR7, RZ ;  /* 0x0000000707007c24 */ /* 0x000fe2000f8e02ff */
[----:B------:R-:W-:Y:S01]  /*02c0*/  UIADD3 UR7, UPT, UPT, UR7, -0x1, URZ ;  /* 0xffffffff07077890 */ /* 0x000fe2000fffe0ff */
[----:B------:R-:W-:Y:S02]  /*02d0*/  IMAD.SHL.U32 R14, R14, 0x2, RZ ;  /* 0x000000020e0e7824 */ /* 0x000fe400078e00ff */
[----:B------:R-:W-:Y:S01]  /*02e0*/  IMAD.SHL.U32 R0, R0, 0x4, RZ ;  /* 0x0000000400007824 */ /* 0x000fe200078e00ff */
[----:B0-----:R-:W0:Y:S08]  /*02f0*/  MUFU.RCP R6, R6 ;  /* 0x0000000600067308 */ /* 0x001e300000001000 */
[----:B--2---:R-:W2:Y:S01]  /*0300*/  MUFU.RCP R8, R8 ;  /* 0x0000000800087308 */ /* 0x004ea20000001000 */
[----:B0-----:R-:W-:-:S07]  /*0310*/  VIADD R2, R6, 0xffffffe ;  /* 0x0ffffffe06027836 */ /* 0x001fce0000000000 */
[----:B------:R0:W3:Y:S01]  /*0320*/  F2I.FTZ.U32.TRUNC.NTZ R3, R2 ;  /* 0x0000000200037305 */ /* 0x0000e2000021f000 */
[----:B--2---:R-:W-:-:S07]  /*0330*/  VIADD R4, R8, 0xffffffe ;  /* 0x0ffffffe08047836 */ /* 0x004fce0000000000 */
[----:B------:R2:W4:Y:S01]  /*0340*/  F2I.FTZ.U32.TRUNC.NTZ R5, R4 ;  /* 0x0000000400057305 */ /* 0x000522000021f000 */
[----:B0-----:R-:W-:Y:S02]  /*0350*/  IMAD.MOV.U32 R2, RZ, RZ, RZ ;  /* 0x000000ffff027224 */ /* 0x001fe400078e00ff */
[----:B---3--:R-:W-:Y:S02]  /*0360*/  IMAD.MOV R9, RZ, RZ, -R3 ;  /* 0x000000ffff097224 */ /* 0x008fe400078e0a03 */
[----:B--2---:R-:W-:Y:S02]  /*0370*/  IMAD.MOV.U32 R4, RZ, RZ, RZ ;  /* 0x000000ffff047224 */ /* 0x004fe400078e00ff */
[----:B------:R-:W-:Y:S01]  /*0380*/  IMAD R9, R9, UR12, RZ ;  /* 0x0000000c09097c24 */ /* 0x000fe2000f8e02ff */
[----:B----4-:R-:W-:-:S03]  /*0390*/  IADD3 R10, PT, PT, RZ, -R5, RZ ;  /* 0x80000005ff0a7210 */ /* 0x010fc60007ffe0ff */
[----:B------:R-:W-:Y:S01]  /*03a0*/  IMAD.HI.U32 R3, R3, R9, R2 ;  /* 0x0000000903037227 */ /* 0x000fe200078e0002 */
[----:B------:R-:W-:-:S03]  /*03b0*/  CS2R R8, SRZ ;  /* 0x0000000000087805 */ /* 0x000fc6000001ff00 */
[----:B------:R-:W-:Y:S02]  /*03c0*/  IMAD R7, R10, UR13, RZ ;  /* 0x0000000d0a077c24 */ /* 0x000fe4000f8e02ff */
[----:B------:R-:W-:-:S04]  /*03d0*/  IMAD.HI.U32 R30, R3, R14, RZ ;  /* 0x0000000e031e7227 */ /* 0x000fc800078e00ff */
[----:B------:R-:W-:Y:S01]  /*03e0*/  IMAD.HI.U32 R5, R5, R7, R4 ;  /* 0x0000000705057227 */ /* 0x000fe200078e0004 */
[----:B------:R-:W-:Y:S02]  /*03f0*/  IADD3 R3, PT, PT, -R30, RZ, RZ ;  /* 0x000000ff1e037210 */ /* 0x000fe40007ffe1ff */
[----:B------:R-:W-:-:S03]  /*0400*/  CS2R R6, SRZ ;  /* 0x0000000000067805 */ /* 0x000fc6000001ff00 */
[----:B------:R-:W-:-:S04]  /*0410*/  IMAD.HI.U32 R16, R5, R0, RZ ;  /* 0x0000000005107227 */ /* 0x000fc800078e00ff */
[----:B------:R-:W-:Y:S02]  /*0420*/  IMAD.MOV R5, RZ, RZ, -R16 ;  /* 0x000000ffff057224 */ /* 0x000fe400078e0a10 */
[----:B------:R-:W-:Y:S01]  /*0430*/  IMAD R4, R3, UR12, R14 ;  /* 0x0000000c03047c24 */ /* 0x000fe2000f8e020e */
[----:B------:R-:W-:Y:S01]  /*0440*/  DADD R2, R28, R28 ;  /* 0x000000001c027229 */ /* 0x000fe2000000001c */
[----:B------:R-:W-:-:S03]  /*0450*/  IMAD R5, R5, UR13, R0 ;  /* 0x0000000d05057c24 */ /* 0x000fc6000f8e0200 */
[----:B------:R-:W-:Y:S02]  /*0460*/  ISETP.GE.U32.AND P0, PT, R4, UR12, PT ;  /* 0x0000000c04007c0c */ /* 0x000fe4000bf06070 */
[----:B------:R-:W-:Y:S02]  /*0470*/  ISETP.GE.U32.AND P3, PT, R5, UR13, PT ;  /* 0x0000000d05007c0c */ /* 0x000fe4000bf66070 */
[----:B------:R-:W-:-:S09]  /*0480*/  DMUL R28, R28, R2 ;  /* 0x000000021c1c7228 */ /* 0x000fd20000000000 */
[----:B------:R-:W-:Y:S02]  /*0490*/  @P0 VIADD R4, R4, -UR12 ;  /* 0x8000000c04040c36 */ /* 0x000fe40008000000 */
[----:B------:R-:W-:Y:S01]  /*04a0*/  @P3 VIADD R5, R5, -UR13 ;  /* 0x8000000d05053c36 */ /* 0x000fe20008000000 */
[----:B------:R-:W-:Y:S01]  /*04b0*/  @P3 IADD3 R16, PT, PT, R16, 0x1, RZ ;  /* 0x0000000110103810 */ /* 0x000fe20007ffe0ff */
[----:B------:R-:W-:Y:S01]  /*04c0*/  @P0 VIADD R30, R30, 0x1 ;  /* 0x000000011e1e0836 */ /* 0x000fe20000000000 */
[----:B------:R-:W-:Y:S02]  /*04d0*/  ISETP.GE.U32.AND P1, PT, R4, UR12, PT ;  /* 0x0000000c04007c0c */ /* 0x000fe4000bf26070 */
[----:B------:R-:W-:Y:S01]  /*04e0*/  ISETP.GE.U32.AND P4, PT, R5, UR13, PT ;  /* 0x0000000d05007c0c */ /* 0x000fe2000bf86070 */
[----:B------:R-:W-:-:S10]  /*04f0*/  IMAD.MOV.U32 R5, RZ, RZ, RZ ;  /* 0x000000ffff057224 */ /* 0x000fd400078e00ff */
[----:B------:R-:W-:Y:S01]  /*0500*/  @P1 VIADD R30, R30, 0x1 ;  /* 0x000000011e1e1836 */ /* 0x000fe20000000000 */
[----:B------:R-:W-:Y:S01]  /*0510*/  @!P2 LOP3.LUT R30, RZ, UR12, RZ, 0x33, !PT ;  /* 0x0000000cff1eac12 */ /* 0x000fe2000f8e33ff */
[----:B------:R-:W-:Y:S01]  /*0520*/  @P4 VIADD R16, R16, 0x1 ;  /* 0x0000000110104836 */ /* 0x000fe20000000000 */
[----:B------:R-:W-:-:S03]  /*0530*/  @!P5 LOP3.LUT R16, RZ, UR13, RZ, 0x33, !PT ;  /* 0x0000000dff10dc12 */ /* 0x000fc6000f8e33ff */
[----:B------:R-:W-:Y:S01]  /*0540*/  VIADD R30, R30, -UR11 ;  /* 0x8000000b1e1e7c36 */ /* 0x000fe20008000000 */
[----:B-1----:R-:W-:-:S07]  /*0550*/  IADD3 R16, PT, PT, R16, -UR11, RZ ;  /* 0x8000000b10107c10 */ /* 0x002fce000fffe0ff */
.L_x_5:
[----:B0-----:R-:W0:Y:S01]  /*0560*/  I2F.F64.U32 R2, UR4 ;  /* 0x0000000400027d12 */ /* 0x001e220008201800 */
[----:B-1----:R-:W1:Y:S01]  /*0570*/  LDCU UR5, c[0x0][0x390] ;  /* 0x00007200ff0577ac */ /* 0x002e620008000800 */
[----:B------:R-:W-:Y:S01]  /*0580*/  VIADDMNMX R4, R16, UR4, RZ, !PT ;  /* 0x0000000410047c46 */ /* 0x000fe2000f8001ff */
[----:B------:R-:W-:-:S03]  /*0590*/  UIADD3 UR4, UPT, UPT, UR4, 0x1, URZ ;  /* 0x0000000104047890 */ /* 0x000fc6000fffe0ff */
[----:B------:R-:W-:Y:S01]  /*05a0*/  VIMNMX R4, PT, PT, R4, UR7, PT ;  /* 0x0000000704047c48 */ /* 0x000fe2000bfe0100 */
[----:B------:R-:W2:Y:S01]  /*05b0*/  LDCU.64 UR12, c[0x0][0x380] ;  /* 0x00007000ff0c77ac */ /* 0x000ea20008000a00 */
[----:B------:R-:W-:Y:S01]  /*05c0*/  UISETP.NE.AND UP1, UPT, UR4, UR10, UPT ;  /* 0x0000000a0400728c */ /* 0x000fe2000bf25270 */
[----:B0-----:R-:W-:Y:S02]  /*05d0*/  DFMA R2, R32, -0.5, R2 ;  /* 0xbfe000002002782b */ /* 0x001fe40000000002 */
[----:B-1----:R-:W-:Y:S01]  /*05e0*/  IMAD R10, R4, UR5, RZ ;  /* 0x00000005040a7c24 */ /* 0x002fe2000f8e02ff */
[----:B------:R-:W-:-:S05]  /*05f0*/  UMOV UR5, URZ ;  /* 0x000000ff00057c82 */ /* 0x000fca0008000000 */
[----:B----4-:R-:W-:-:S11]  /*0600*/  DMUL R2, R2, R2 ;  /* 0x0000000202027228 */ /* 0x010fd60000000000 */
.L_x_4:
[----:B01----:R-:W0:Y:S01]  /*0610*/  MUFU.RCP64H R23, R29 ;  /* 0x0000001d00177308 */ /* 0x003e220000001800 */
[----:B------:R-:W-:Y:S01]  /*0620*/  IMAD.MOV.U32 R22, RZ, RZ, 0x1 ;  /* 0x00000001ff167424 */ /* 0x000fe200078e00ff */
[----:B------:R-:W-:-:S04]  /*0630*/  VIADDMNMX R4, R30, UR5, RZ, !PT ;  /* 0x000000051e047c46 */ /* 0x000fc8000f8001ff */
[----:B------:R-:W-:-:S05]  /*0640*/  VIMNMX R4, PT, PT, R4, UR6, PT ;  /* 0x0000000604047c48 */ /* 0x000fca000bfe0100 */
[----:B------:R-:W-:-:S05]  /*0650*/  IMAD.SHL.U32 R19, R4, 0x4, RZ ;  /* 0x0000000404137824 */ /* 0x000fca00078e00ff */
[----:B------:R-:W-:Y:S01]  /*0660*/  SHF.R.S32.HI R4, RZ, 0x1f, R19 ;  /* 0x0000001fff047819 */ /* 0x000fe20000011413 */
[----:B0-----:R-:W-:Y:S01]  /*0670*/  DFMA R20, -R28, R22, 1 ;  /* 0x3ff000001c14742b */ /* 0x001fe20000000116 */
[----:B--2---:R-:W-:-:S04]  /*0680*/  IADD3 R18, P0, P1, R19, UR12, R10 ;  /* 0x0000000c13127c10 */ /* 0x004fc8000f91e00a */
[----:B------:R-:W-:-:S03]  /*0690*/  IADD3.X R19, PT, PT, R4, UR13, RZ, P0, P1 ;  /* 0x0000000d04137c10 */ /* 0x000fc600087e24ff */
[----:B------:R-:W-:Y:S02]  /*06a0*/  DFMA R24, R20, R20, R20 ;  /* 0x000000141418722b */ /* 0x000fe40000000014 */
[----:B------:R-:W0:Y:S01]  /*06b0*/  I2F.F64.U32 R20, UR5 ;  /* 0x0000000500147d12 */ /* 0x000e220008201800 */
[----:B------:R-:W5:Y:S04]  /*06c0*/  LDG.E.U8 R11, desc[UR8][R18.64] ;  /* 0x00000008120b7981 */ /* 0x000f68000c1e1100 */
[----:B------:R-:W5:Y:S01]  /*06d0*/  LDG.E.U8 R12, desc[UR8][R18.64+0x1] ;  /* 0x00000108120c7981 */ /* 0x000f62000c1e1100 */
[----:B------:R-:W-:-:S03]  /*06e0*/  DFMA R24, R22, R24, R22 ;  /* 0x000000181618722b */ /* 0x000fc60000000016 */
[----:B------:R1:W5:Y:S05]  /*06f0*/  LDG.E.U8 R13, desc[UR8][R18.64+0x2] ;  /* 0x00000208120d7981 */ /* 0x00036a000c1e1100 */
[----:B------:R-:W-:Y:S02]  /*0700*/  DFMA R22, -R28, R24, 1 ;  /* 0x3ff000001c16742b */ /* 0x000fe40000000118 */
[----:B0-----:R-:W-:-:S06]  /*0710*/  DFMA R20, R32, -0.5, R20 ;  /* 0xbfe000002014782b */ /* 0x001fcc0000000014 */
[----:B------:R-:W-:Y:S02]  /*0720*/  DFMA R22, R24, R22, R24 ;  /* 0x000000161816722b */ /* 0x000fe40000000018 */
[----:B------:R-:W-:-:S08]  /*0730*/  DFMA R20, R20, R20, R2 ;  /* 0x000000141414722b */ /* 0x000fd00000000002 */
[----:B------:R-:W-:Y:S02]  /*0740*/  DMUL R70, R20, -R22 ;  /* 0x8000001614467228 */ /* 0x000fe40000000000 */
[----:B------:R-:W-:-:S06]  /*0750*/  DADD R24, -RZ, -R20 ;  /* 0x00000000ff187229 */ /* 0x000fcc0000000914 */
[----:B-1----:R-:W-:-:S04]  /*0760*/  DFMA R18, -R28, R70, -R20 ;  /* 0x000000461c12722b */ /* 0x002fc80000000914 */
[----:B------:R-:W-:-:S04]  /*0770*/  FSETP.GEU.AND P1, PT, |R25|, 6.5827683646048100446e-37, PT ;  /* 0x036000001900780b */ /* 0x000fc80003f2e200 */
[----:B------:R-:W-:-:S10]  /*0780*/  DFMA R70, R22, R18, R70 ;  /* 0x000000121646722b */ /* 0x000fd40000000046 */
[----:B------:R-:W-:-:S05]  /*0790*/  FFMA R4, RZ, R29, R71 ;  /* 0x0000001dff047223 */ /* 0x000fca0000000047 */
[----:B------:R-:W-:-:S13]  /*07a0*/  FSETP.GT.AND P0, PT, |R4|, 1.469367938527859385e-39, PT ;  /* 0x001000000400780b */ /* 0x000fda0003f04200 */
[----:B----4-:R-:W-:Y:S05]  /*07b0*/  @P0 BRA P1, `(.L_x_1) ;  /* 0x0000000000100947 */ /* 0x010fea0000800000 */
[----:B------:R-:W-:Y:S01]  /*07c0*/  IMAD.MOV.U32 R22, RZ, RZ, R28 ;  /* 0x000000ffff167224 */ /* 0x000fe200078e001c */
[----:B------:R-:W-:Y:S01]  /*07d0*/  MOV R4, 0x800 ;  /* 0x0000080000047802 */ /* 0x000fe20000000f00 */
[----:B------:R-:W-:-:S07]  /*07e0*/  IMAD.MOV.U32 R23, RZ, RZ, R29 ;  /* 0x000000ffff177224 */ /* 0x000fce00078e001d */
[----:B-----5:R-:W-:Y:S05]  /*07f0*/  CALL.REL.NOINC `($__internal_0_$__cuda_sm20_div_rn_f64_full) ;  /* 0x0000049c00887944 */ /* 0x020fea0003c00000 */
.L_x_1:
[----:B------:R-:W-:Y:S01]  /*0800*/  MOV R18, 0x652b82fe ;  /* 0x652b82fe00127802 */ /* 0x000fe20000000f00 */
[----:B------:R-:W-:Y:S01]  /*0810*/  IMAD.MOV.U32 R19, RZ, RZ, 0x3ff71547 ;  /* 0x3ff71547ff137424 */ /* 0x000fe200078e00ff */
[----:B------:R-:W-:Y:S01]  /*0820*/  UMOV UR14, 0xfefa39ef ;  /* 0xfefa39ef000e7882 */ /* 0x000fe20000000000 */
[----:B------:R-:W-:Y:S01]  /*0830*/  UMOV UR15, 0x3fe62e42 ;  /* 0x3fe62e42000f7882 */ /* 0x000fe20000000000 */
[----:B------:R-:W-:Y:S01]  /*0840*/  FSETP.GEU.AND P0, PT, |R71|, 4.1917929649353027344, PT ;  /* 0x4086232b4700780b */ /* 0x000fe20003f0e200 */
[----:B------:R-:W-:Y:S02]  /*0850*/  BSSY.RECONVERGENT B0, `(.L_x_2) ;  /* 0x0000035000007945 */ /* 0x000fe40003800200 */
[----:B------:R-:W-:-:S08]  /*0860*/  DFMA R22, R70, R18, 6.75539944105574400000e+15 ;  /* 0x433800004616742b */ /* 0x000fd00000000012 */
[----:B------:R-:W-:-:S08]  /*0870*/  DADD R18, R22, -6.75539944105574400000e+15 ;  /* 0xc338000016127429 */ /* 0x000fd00000000000 */
[----:B------:R-:W-:Y:S01]  /*0880*/  DFMA R20, R18, -UR14, R70 ;  /* 0x8000000e12147c2b */ /* 0x000fe20008000046 */
[----:B------:R-:W-:Y:S01]  /*0890*/  UMOV UR14, 0x3b39803f ;  /* 0x3b39803f000e7882 */ /* 0x000fe20000000000 */
[----:B------:R-:W-:-:S06]  /*08a0*/  UMOV UR15, 0x3c7abc9e ;  /* 0x3c7abc9e000f7882 */ /* 0x000fcc0000000000 */
[----:B------:R-:W-:Y:S01]  /*08b0*/  DFMA R20, R18, -UR14, R20 ;  /* 0x8000000e12147c2b */ /* 0x000fe20008000014 */
[----:B------:R-:W-:Y:S01]  /*08c0*/  UMOV UR14, 0x69ce2bdf ;  /* 0x69ce2bdf000e7882 */ /* 0x000fe20000000000 */
[----:B------:R-:W-:Y:S01]  /*08d0*/  IMAD.MOV.U32 R18, RZ, RZ, -0x35dec16 ;  /* 0xfca213eaff127424 */ /* 0x000fe200078e00ff */
[----:B------:R-:W-:Y:S01]  /*08e0*/  UMOV UR15, 0x3e5ade15 ;  /* 0x3e5ade15000f7882 */ /* 0x000fe20000000000 */
[----:B------:R-:W-:-:S06]  /*08f0*/  IMAD.MOV.U32 R19, RZ, RZ, 0x3e928af3 ;  /* 0x3e928af3ff137424 */ /* 0x000fcc00078e00ff */
[----:B------:R-:W-:Y:S01]  /*0900*/  DFMA R18, R20, UR14, R18 ;  /* 0x0000000e14127c2b */ /* 0x000fe20008000012 */
[----:B------:R-:W-:Y:S01]  /*0910*/  UMOV UR14, 0x62401315 ;  /* 0x62401315000e7882 */ /* 0x000fe20000000000 */
[----:B------:R-:W-:-:S06]  /*0920*/  UMOV UR15, 0x3ec71dee ;  /* 0x3ec71dee000f7882 */ /* 0x000fcc0000000000 */
[----:B------:R-:W-:Y:S01]  /*0930*/  DFMA R18, R20, R18, UR14 ;  /* 0x0000000e14127e2b */ /* 0x000fe20008000012 */
        /* <DEDUP_REMOVED lines=20> */
[----:B------:R-:W-:-:S08]  /*0a80*/  DFMA R18, R20, R18, UR14 ;  /* 0x0000000e14127e2b */ /* 0x000fd00008000012 */
[----:B------:R-:W-:-:S08]  /*0a90*/  DFMA R18, R20, R18, 1 ;  /* 0x3ff000001412742b */ /* 0x000fd00000000012 */
[----:B------:R-:W-:-:S10]  /*0aa0*/  DFMA R20, R20, R18, 1 ;  /* 0x3ff000001414742b */ /* 0x000fd40000000012 */
[----:B------:R-:W-:Y:S01]  /*0ab0*/  IMAD R19, R22, 0x100000, R21 ;  /* 0x0010000016137824 */ /* 0x000fe200078e0215 */
[----:B------:R-:W-:Y:S01]  /*0ac0*/  MOV R18, R20 ;  /* 0x0000001400127202 */ /* 0x000fe20000000f00 */
[----:B------:R-:W-:Y:S06]  /*0ad0*/  @!P0 BRA `(.L_x_3) ;  /* 0x0000000000308947 */ /* 0x000fec0003800000 */
[----:B------:R-:W-:Y:S01]  /*0ae0*/  FSETP.GEU.AND P1, PT, |R71|, 4.2275390625, PT ;  /* 0x408748004700780b */ /* 0x000fe20003f2e200 */
[C---:B------:R-:W-:Y:S02]  /*0af0*/  DADD R18, R70.reuse, +INF ;  /* 0x7ff0000046127429 */ /* 0x040fe40000000000 */
[----:B------:R-:W-:-:S08]  /*0b00*/  DSETP.GEU.AND P0, PT, R70, RZ, PT ;  /* 0x000000ff4600722a */ /* 0x000fd00003f0e000 */
[----:B------:R-:W-:Y:S02]  /*0b10*/  FSEL R18, R18, RZ, P0 ;  /* 0x000000ff12127208 */ /* 0x000fe40000000000 */
[----:B------:R-:W-:Y:S02]  /*0b20*/  @!P1 LEA.HI R4, R22, R22, RZ, 0x1 ;  /* 0x0000001616049211 */ /* 0x000fe400078f08ff */
[----:B------:R-:W-:Y:S02]  /*0b30*/  FSEL R19, R19, RZ, P0 ;  /* 0x000000ff13137208 */ /* 0x000fe40000000000 */
[----:B------:R-:W-:-:S05]  /*0b40*/  @!P1 SHF.R.S32.HI R15, RZ, 0x1, R4 ;  /* 0x00000001ff0f9819 */ /* 0x000fca0000011404 */
[----:B------:R-:W-:Y:S02]  /*0b50*/  @!P1 IMAD.IADD R22, R22, 0x1, -R15 ;  /* 0x0000000116169824 */ /* 0x000fe400078e0a0f */
[----:B------:R-:W-:-:S03]  /*0b60*/  @!P1 IMAD R21, R15, 0x100000, R21 ;  /* 0x001000000f159824 */ /* 0x000fc600078e0215 */
[----:B------:R-:W-:Y:S01]  /*0b70*/  @!P1 LEA R23, R22, 0x3ff00000, 0x14 ;  /* 0x3ff0000016179811 */ /* 0x000fe200078ea0ff */
[----:B------:R-:W-:-:S06]  /*0b80*/  @!P1 IMAD.MOV.U32 R22, RZ, RZ, RZ ;  /* 0x000000ffff169224 */ /* 0x000fcc00078e00ff */
[----:B------:R-:W-:-:S11]  /*0b90*/  @!P1 DMUL R18, R20, R22 ;  /* 0x0000001614129228 */ /* 0x000fd60000000000 */
.L_x_3:
[----:B------:R-:W-:Y:S05]  /*0ba0*/  BSYNC.RECONVERGENT B0 ;  /* 0x0000000000007941 */ /* 0x000fea0003800200 */
.L_x_2:
[----:B-----5:R-:W-:Y:S01]  /*0bb0*/  I2F.F64.U16 R20, R13 ;  /* 0x0000000d00147312 */ /* 0x020fe20000101800 */
[----:B------:R-:W-:Y:S01]  /*0bc0*/  UIADD3 UR5, UPT, UPT, UR5, 0x1, URZ ;  /* 0x0000000105057890 */ /* 0x000fe2000fffe0ff */
[----:B------:R-:W-:-:S03]  /*0bd0*/  DADD R6, R18, R6 ;  /* 0x0000000012067229 */ /* 0x000fc60000000006 */
[----:B------:R-:W-:-:S03]  /*0be0*/  UISETP.NE.AND UP0, UPT, UR5, UR10, UPT ;  /* 0x0000000a0500728c */ /* 0x000fc6000bf05270 */
[----:B------:R-:W0:Y:S08]  /*0bf0*/  I2F.F64.U32 R4, R5 ;  /* 0x0000000500047312 */ /* 0x000e300000201800 */
[----:B------:R-:W-:Y:S01]  /*0c00*/  I2F.F64.U16 R22, R12 ;  /* 0x0000000c00167312 */ /* 0x000fe20000101800 */
[----:B0-----:R-:W-:-:S07]  /*0c10*/  DFMA R20, R20, R18, R4 ;  /* 0x000000121414722b */ /* 0x001fce0000000004 */
[----:B------:R-:W0:Y:S08]  /*0c20*/  I2F.F64.U32 R24, R9 ;  /* 0x0000000900187312 */ /* 0x000e300000201800 */
[----:B------:R-:W-:Y:S01]  /*0c30*/  I2F.F64.U16 R26, R11 ;  /* 0x0000000b001a7312 */ /* 0x000fe20000101800 */
[----:B0-----:R-:W-:-:S07]  /*0c40*/  DFMA R22, R22, R18, R24 ;  /* 0x000000121616722b */ /* 0x001fce0000000018 */
[----:B------:R-:W0:Y:S08]  /*0c50*/  I2F.F64.U32 R34, R8 ;  /* 0x0000000800227312 */ /* 0x000e300000201800 */
[----:B------:R1:W3:Y:S01]  /*0c60*/  F2I.U32.F64.TRUNC R5, R20 ;  /* 0x0000001400057311 */ /* 0x0002e2000030d000 */
[----:B0-----:R-:W-:-:S07]  /*0c70*/  DFMA R26, R26, R18, R34 ;  /* 0x000000121a1a722b */ /* 0x001fce0000000022 */
[----:B------:R1:W0:Y:S08]  /*0c80*/  F2I.U32.F64.TRUNC R9, R22 ;  /* 0x0000001600097311 */ /* 0x000230000030d000 */
[----:B------:R1:W4:Y:S01]  /*0c90*/  F2I.U32.F64.TRUNC R8, R26 ;  /* 0x0000001a00087311 */ /* 0x000322000030d000 */
[----:B---3--:R-:W-:Y:S05]  /*0ca0*/  BRA.U UP0, `(.L_x_4) ;  /* 0xfffffff900587547 */ /* 0x008fea000b83ffff */
[----:B------:R-:W-:Y:S05]  /*0cb0*/  BRA.U UP1, `(.L_x_5) ;  /* 0xfffffff901287547 */ /* 0x000fea000b83ffff */
[----:B------:R-:W2:Y:S01]  /*0cc0*/  MUFU.RCP64H R3, R7 ;  /* 0x0000000700037308 */ /* 0x000ea20000001800 */
[----:B------:R-:W-:Y:S01]  /*0cd0*/  IMAD.MOV.U32 R2, RZ, RZ, 0x1 ;  /* 0x00000001ff027424 */ /* 0x000fe200078e00ff */
[----:B------:R-:W-:Y:S06]  /*0ce0*/  BSSY.RECONVERGENT B1, `(.L_x_6) ;  /* 0x0000012000017945 */ /* 0x000fec0003800200 */
[----:B------:R-:W3:Y:S01]  /*0cf0*/  I2F.F64.U32 R24, R5 ;  /* 0x0000000500187312 */ /* 0x000ee20000201800 */
[----:B--2---:R-:W-:Y:S01]  /*0d00*/  DFMA R10, -R6, R2, 1 ;  /* 0x3ff00000060a742b */ /* 0x004fe20000000102 */
[----:B---3--:R-:W-:-:S07]  /*0d10*/  FSETP.GEU.AND P1, PT, |R25|, 6.5827683646048100446e-37, PT ;  /* 0x036000001900780b */ /* 0x008fce0003f2e200 */
[----:B------:R-:W-:-:S08]  /*0d20*/  DFMA R10, R10, R10, R10 ;  /* 0x0000000a0a0a722b */ /* 0x000fd0000000000a */
[----:B------:R-:W-:-:S08]  /*0d30*/  DFMA R10, R2, R10, R2 ;  /* 0x0000000a020a722b */ /* 0x000fd00000000002 */
[----:B------:R-:W-:-:S08]  /*0d40*/  DFMA R2, -R6, R10, 1 ;  /* 0x3ff000000602742b */ /* 0x000fd0000000010a */
[----:B------:R-:W-:-:S08]  /*0d50*/  DFMA R2, R10, R2, R10 ;  /* 0x000000020a02722b */ /* 0x000fd0000000000a */
[----:B------:R-:W-:-:S08]  /*0d60*/  DMUL R70, R24, R2 ;  /* 0x0000000218467228 */ /* 0x000fd00000000000 */
[----:B------:R-:W-:-:S08]  /*0d70*/  DFMA R10, -R6, R70, R24 ;  /* 0x00000046060a722b */ /* 0x000fd00000000118 */
[----:B------:R-:W-:-:S10]  /*0d80*/  DFMA R70, R2, R10, R70 ;  /* 0x0000000a0246722b */ /* 0x000fd40000000046 */
[----:B------:R-:W-:-:S05]  /*0d90*/  FFMA R2, RZ, R7, R71 ;  /* 0x00000007ff027223 */ /* 0x000fca0000000047 */
[----:B------:R-:W-:-:S13]  /*0da0*/  FSETP.GT.AND P0, PT, |R2|, 1.469367938527859385e-39, PT ;  /* 0x001000000200780b */ /* 0x000fda0003f04200 */
[----:B------:R-:W-:Y:S05]  /*0db0*/  @P0 BRA P1, `(.L_x_7) ;  /* 0x0000000000100947 */ /* 0x000fea0000800000 */
[----:B-1----:R-:W-:Y:S01]  /*0dc0*/  MOV R22, R6 ;  /* 0x0000000600167202 */ /* 0x002fe20000000f00 */
[----:B------:R-:W-:Y:S01]  /*0dd0*/  IMAD.MOV.U32 R23, RZ, RZ, R7 ;  /* 0x000000ffff177224 */ /* 0x000fe200078e0007 */
[----:B------:R-:W-:-:S07]  /*0de0*/  MOV R4, 0xe00 ;  /* 0x00000e0000047802 */ /* 0x000fce0000000f00 */
[----:B0---4-:R-:W-:Y:S05]  /*0df0*/  CALL.REL.NOINC `($__internal_0_$__cuda_sm20_div_rn_f64_full) ;  /* 0x0000049800087944 */ /* 0x011fea0003c00000 */
.L_x_7:
[----:B------:R-:W-:Y:S05]  /*0e00*/  BSYNC.RECONVERGENT B1 ;  /* 0x0000000000017941 */ /* 0x000fea0003800200 */
.L_x_6:
[----:B------:R-:W2:Y:S01]  /*0e10*/  MUFU.RCP64H R3, R7 ;  /* 0x0000000700037308 */ /* 0x000ea20000001800 */
[----:B------:R-:W-:Y:S01]  /*0e20*/  IMAD.MOV.U32 R2, RZ, RZ, 0x1 ;  /* 0x00000001ff027424 */ /* 0x000fe200078e00ff */
[----:B------:R-:W-:Y:S06]  /*0e30*/  BSSY.RECONVERGENT B1, `(.L_x_8) ;  /* 0x0000016000017945 */ /* 0x000fec0003800200 */
[----:B0-----:R-:W0:Y:S01]  /*0e40*/  I2F.F64.U32 R24, R9 ;  /* 0x0000000900187312 */ /* 0x001e220000201800 */
[----:B--2---:R-:W-:Y:S01]  /*0e50*/  DFMA R4, -R6, R2, 1 ;  /* 0x3ff000000604742b */ /* 0x004fe20000000102 */
[----:B0-----:R-:W-:-:S07]  /*0e60*/  FSETP.GEU.AND P1, PT, |R25|, 6.5827683646048100446e-37, PT ;  /* 0x036000001900780b */ /* 0x001fce0003f2e200 */
[----:B------:R-:W-:-:S08]  /*0e70*/  DFMA R4, R4, R4, R4 ;  /* 0x000000040404722b */ /* 0x000fd00000000004 */
[----:B------:R-:W-:-:S08]  /*0e80*/  DFMA R4, R2, R4, R2 ;  /* 0x000000040204722b */ /* 0x000fd00000000002 */
[----:B------:R-:W-:-:S08]  /*0e90*/  DFMA R2, -R6, R4, 1 ;  /* 0x3ff000000602742b */ /* 0x000fd00000000104 */
[----:B------:R-:W-:-:S08]  /*0ea0*/  DFMA R10, R4, R2, R4 ;  /* 0x00000002040a722b */ /* 0x000fd00000000004 */
[----:B------:R-:W-:-:S08]  /*0eb0*/  DMUL R4, R10, R24 ;  /* 0x000000180a047228 */ /* 0x000fd00000000000 */
[----:B------:R-:W-:-:S08]  /*0ec0*/  DFMA R2, -R6, R4, R24 ;  /* 0x000000040602722b */ /* 0x000fd00000000118 */
[----:B------:R-:W-:Y:S02]  /*0ed0*/  DFMA R4, R10, R2, R4 ;  /* 0x000000020a04722b */ /* 0x000fe40000000004 */
[----:B------:R-:W0:Y:S08]  /*0ee0*/  F2I.U32.F64.TRUNC R2, R70 ;  /* 0x0000004600027311 */ /* 0x000e30000030d000 */
[----:B------:R-:W-:-:S05]  /*0ef0*/  FFMA R3, RZ, R7, R5 ;  /* 0x00000007ff037223 */ /* 0x000fca0000000005 */
[----:B------:R-:W-:Y:S02]  /*0f00*/  FSETP.GT.AND P0, PT, |R3|, 1.469367938527859385e-39, PT ;  /* 0x001000000300780b */ /* 0x000fe40003f04200 */
[----:B0-----:R-:W-:-:S11]  /*0f10*/  LOP3.LUT R10, R2, 0xff, RZ, 0xc0, !PT ;  /* 0x000000ff020a7812 */ /* 0x001fd600078ec0ff */
[----:B------:R-:W-:Y:S05]  /*0f20*/  @P0 BRA P1, `(.L_x_9) ;  /* 0x0000000000180947 */ /* 0x000fea0000800000 */
[----:B-1----:R-:W-:Y:S01]  /*0f30*/  IMAD.MOV.U32 R22, RZ, RZ, R6 ;  /* 0x000000ffff167224 */ /* 0x002fe200078e0006 */
[----:B------:R-:W-:Y:S01]  /*0f40*/  MOV R4, 0xf70 ;  /* 0x00000f7000047802 */ /* 0x000fe20000000f00 */
[----:B------:R-:W-:-:S07]  /*0f50*/  IMAD.MOV.U32 R23, RZ, RZ, R7 ;  /* 0x000000ffff177224 */ /* 0x000fce00078e0007 */
[----:B----4-:R-:W-:Y:S05]  /*0f60*/  CALL.REL.NOINC `($__internal_0_$__cuda_sm20_div_rn_f64_full) ;  /* 0x0000049400ac7944 */ /* 0x010fea0003c00000 */
[----:B------:R-:W-:Y:S01]  /*0f70*/  MOV R4, R70 ;  /* 0x0000004600047202 */ /* 0x000fe20000000f00 */
[----:B------:R-:W-:-:S07]  /*0f80*/  IMAD.MOV.U32 R5, RZ, RZ, R71 ;  /* 0x000000ffff057224 */ /* 0x000fce00078e0047 */
.L_x_9:
[----:B------:R-:W-:Y:S05]  /*0f90*/  BSYNC.RECONVERGENT B1 ;  /* 0x0000000000017941 */ /* 0x000fea0003800200 */
.L_x_8:
[----:B------:R-:W0:Y:S01]  /*0fa0*/  MUFU.RCP64H R13, R7 ;  /* 0x00000007000d7308 */ /* 0x000e220000001800 */
[----:B------:R-:W-:Y:S01]  /*0fb0*/  IMAD.MOV.U32 R12, RZ, RZ, 0x1 ;  /* 0x00000001ff0c7424 */ /* 0x000fe200078e00ff */
[----:B------:R-:W-:Y:S06]  /*0fc0*/  BSSY.RECONVERGENT B1, `(.L_x_10) ;  /* 0x0000014000017945 */ /* 0x000fec0003800200 */
[----:B----4-:R-:W2:Y:S08]  /*0fd0*/  I2F.F64.U32 R24, R8 ;  /* 0x0000000800187312 */ /* 0x010eb00000201800 */
[----:B------:R-:W3:Y:S01]  /*0fe0*/  F2I.U32.F64.TRUNC R3, R4 ;  /* 0x0000000400037311 */ /* 0x000ee2000030d000 */
[----:B0-----:R-:W-:Y:S01]  /*0ff0*/  DFMA R18, -R6, R12, 1 ;  /* 0x3ff000000612742b */ /* 0x001fe2000000010c */
[----:B--2---:R-:W-:-:S07]  /*1000*/  FSETP.GEU.AND P1, PT, |R25|, 6.5827683646048100446e-37, PT ;  /* 0x036000001900780b */ /* 0x004fce0003f2e200 */
        /* <DEDUP_REMOVED lines=8> */
[----:B------:R-:W-:Y:S02]  /*1090*/  FSETP.GT.AND P0, PT, |R9|, 1.469367938527859385e-39, PT ;  /* 0x001000000900780b */ /* 0x000fe40003f04200 */
[----:B---3--:R-:W-:-:S11]  /*10a0*/  LOP3.LUT R9, R3, 0xff, RZ, 0xc0, !PT ;  /* 0x000000ff03097812 */ /* 0x008fd600078ec0ff */
[----:B------:R-:W-:Y:S05]  /*10b0*/  @P0 BRA P1, `(.L_x_11) ;  /* 0x0000000000100947 */ /* 0x000fea0000800000 */
[----:B-1----:R-:W-:Y:S01]  /*10c0*/  IMAD.MOV.U32 R22, RZ, RZ, R6 ;  /* 0x000000ffff167224 */ /* 0x002fe200078e0006 */
[----:B------:R-:W-:Y:S01]  /*10d0*/  MOV R4, 0x1100 ;  /* 0x0000110000047802 */ /* 0x000fe20000000f00 */
[----:B------:R-:W-:-:S07]  /*10e0*/  IMAD.MOV.U32 R23, RZ, RZ, R7 ;  /* 0x000000ffff177224 */ /* 0x000fce00078e0007 */
[----:B------:R-:W-:Y:S05]  /*10f0*/  CALL.REL.NOINC `($__internal_0_$__cuda_sm20_div_rn_f64_full) ;  /* 0x0000049400487944 */ /* 0x000fea0003c00000 */
.L_x_11:
[----:B------:R-:W-:Y:S05]  /*1100*/  BSYNC.RECONVERGENT B1 ;  /* 0x0000000000017941 */ /* 0x000fea0003800200 */
.L_x_10:
[----:B------:R-:W0:Y:S01]  /*1110*/  LDCU UR12, c[0x0][0x398] ;  /* 0x00007300ff0c77ac */ /* 0x000e220008000800 */
[----:B------:R-:W-:Y:S01]  /*1120*/  I2F.F64.U16 R10, R10 ;  /* 0x0000000a000a7312 */ /* 0x000fe20000101800 */
[----:B------:R-:W-:Y:S01]  /*1130*/  CS2R R12, SRZ ;  /* 0x00000000000c7805 */ /* 0x000fe2000001ff00 */
[----:B------:R-:W2:Y:S01]  /*1140*/  LDCU UR4, c[0x0][0x38c] ;  /* 0x00007180ff0477ac */ /* 0x000ea20008000800 */
[----:B------:R-:W-:-:S05]  /*1150*/  UMOV UR5, 0x3fe2c8b4 ;  /* 0x3fe2c8b400057882 */ /* 0x000fca0000000000 */
[----:B0-----:R-:W0:Y:S01]  /*1160*/  I2F.U32.RP R6, UR12 ;  /* 0x0000000c00067d06 */ /* 0x001e220008209000 */
[----:B------:R-:W-:Y:S01]  /*1170*/  ISETP.NE.U32.AND P2, PT, RZ, UR12, PT ;  /* 0x0000000cff007c0c */ /* 0x000fe2000bf45070 */
[----:B--2---:R-:W-:Y:S01]  /*1180*/  VIADD R0, R0, UR4 ;  /* 0x0000000400007c36 */ /* 0x004fe20008000000 */
[----:B------:R-:W-:-:S05]  /*1190*/  UMOV UR4, 0x39581062 ;  /* 0x3958106200047882 */ /* 0x000fca0000000000 */
[----:B0-----:R-:W0:Y:S02]  /*11a0*/  MUFU.RCP R6, R6 ;  /* 0x0000000600067308 */ /* 0x001e240000001000 */
[----:B0-----:R-:W-:-:S06]  /*11b0*/  IADD3 R4, PT, PT, R6, 0xffffffe, RZ ;  /* 0x0ffffffe06047810 */ /* 0x001fcc0007ffe0ff */
[----:B------:R0:W2:Y:S02]  /*11c0*/  F2I.FTZ.U32.TRUNC.NTZ R5, R4 ;  /* 0x0000000400057305 */ /* 0x0000a4000021f000 */
[----:B0-----:R-:W-:Y:S02]  /*11d0*/  IMAD.MOV.U32 R4, RZ, RZ, RZ ;  /* 0x000000ffff047224 */ /* 0x001fe400078e00ff */
[----:B--2---:R-:W-:-:S04]  /*11e0*/  IMAD.MOV R7, RZ, RZ, -R5 ;  /* 0x000000ffff077224 */ /* 0x004fc800078e0a05 */
[----:B------:R-:W-:-:S04]  /*11f0*/  IMAD R7, R7, UR12, RZ ;  /* 0x0000000c07077c24 */ /* 0x000fc8000f8e02ff */
[----:B------:R-:W-:Y:S02]  /*1200*/  IMAD.HI.U32 R7, R5, R7, R4 ;  /* 0x0000000705077227 */ /* 0x000fe400078e0004 */
[----:B------:R-:W0:Y:S04]  /*1210*/  F2I.U32.F64.TRUNC R5, R70 ;  /* 0x0000004600057311 */ /* 0x000e28000030d000 */
[----:B------:R-:W-:-:S04]  /*1220*/  IMAD.HI.U32 R35, R7, R0, RZ ;  /* 0x0000000007237227 */ /* 0x000fc800078e00ff */
[----:B------:R-:W-:-:S04]  /*1230*/  IMAD.MOV R7, RZ, RZ, -R35 ;  /* 0x000000ffff077224 */ /* 0x000fc800078e0a23 */
[----:B------:R-:W-:Y:S02]  /*1240*/  IMAD R8, R7, UR12, R0 ;  /* 0x0000000c07087c24 */ /* 0x000fe4000f8e0200 */
[----:B------:R-:W2:Y:S01]  /*1250*/  I2F.F64.U16 R6, R9 ;  /* 0x0000000900067312 */ /* 0x000ea20000101800 */
[----:B0-----:R-:W-:Y:S02]  /*1260*/  LOP3.LUT R4, R5, 0xff, RZ, 0xc0, !PT ;  /* 0x000000ff05047812 */ /* 0x001fe400078ec0ff */
[----:B------:R-:W-:-:S05]  /*1270*/  ISETP.GE.U32.AND P0, PT, R8, UR12, PT ;  /* 0x0000000c08007c0c */ /* 0x000fca000bf06070 */
[----:B------:R-:W0:Y:S01]  /*1280*/  I2F.F64.U16 R58, R4 ;  /* 0x00000004003a7312 */ /* 0x000e220000101800 */
[----:B--2---:R-:W-:-:S07]  /*1290*/  DMUL R6, R6, UR4 ;  /* 0x0000000406067c28 */ /* 0x004fce0008000000 */
[----:B------:R-:W-:Y:S01]  /*12a0*/  @P0 IADD3 R8, PT, PT, R8, -UR12, RZ ;  /* 0x8000000c08080c10 */ /* 0x000fe2000fffe0ff */
[----:B------:R-:W-:Y:S01]  /*12b0*/  @P0 VIADD R35, R35, 0x1 ;  /* 0x0000000123230836 */ /* 0x000fe20000000000 */
[----:B------:R-:W-:Y:S01]  /*12c0*/  UMOV UR4, 0xe5604189 ;  /* 0xe560418900047882 */ /* 0x000fe20000000000 */
[----:B------:R-:W-:Y:S01]  /*12d0*/  UMOV UR5, 0x3fd322d0 ;  /* 0x3fd322d000057882 */ /* 0x000fe20000000000 */
[----:B------:R-:W-:Y:S02]  /*12e0*/  ISETP.GE.U32.AND P1, PT, R8, UR12, PT ;  /* 0x0000000c08007c0c */ /* 0x000fe4000bf26070 */
[----:B------:R-:W-:Y:S01]  /*12f0*/  CS2R R8, SRZ ;  /* 0x0000000000087805 */ /* 0x000fe2000001ff00 */
[----:B------:R-:W-:Y:S01]  /*1300*/  DFMA R6, R10, UR4, R6 ;  /* 0x000000040a067c2b */ /* 0x000fe20008000006 */
[----:B------:R-:W-:Y:S01]  /*1310*/  UMOV UR4, 0x9fbe76c9 ;  /* 0x9fbe76c900047882 */ /* 0x000fe20000000000 */
[----:B------:R-:W-:Y:S01]  /*1320*/  UMOV UR5, 0x3fbd2f1a ;  /* 0x3fbd2f1a00057882 */ /* 0x000fe20000000000 */
[----:B------:R-:W-:-:S05]  /*1330*/  IMAD.MOV.U32 R10, RZ, RZ, RZ ;  /* 0x000000ffff0a7224 */ /* 0x000fca00078e00ff */
[----:B0-----:R-:W-:Y:S01]  /*1340*/  DFMA R58, R58, UR4, R6 ;  /* 0x000000043a3a7c2b */ /* 0x001fe20008000006 */
[----:B------:R-:W-:Y:S01]  /*1350*/  UMOV UR4, URZ ;  /* 0x000000ff00047c82 */ /* 0x000fe20008000000 */
[----:B------:R-:W-:Y:S01]  /*1360*/  @P1 VIADD R35, R35, 0x1 ;  /* 0x0000000123231836 */ /* 0x000fe20000000000 */
[----:B------:R-:W-:-:S05]  /*1370*/  @!P2 LOP3.LUT R35, RZ, UR12, RZ, 0x33, !PT ;  /* 0x0000000cff23ac12 */ /* 0x000fca000f8e33ff */
[----:B------:R-:W-:-:S07]  /*1380*/  VIADD R35, R35, -UR11 ;  /* 0x8000000b23237c36 */ /* 0x000fce0008000000 */
.L_x_16:
[----:B0-----:R-:W0:Y:S01]  /*1390*/  I2F.F64.U32 R6, UR4 ;  /* 0x0000000400067d12 */ /* 0x001e220008201800 */
[----:B--2---:R-:W2:Y:S01]  /*13a0*/  LDCU UR5, c[0x0][0x390] ;  /* 0x00007200ff0577ac */ /* 0x004ea20008000800 */
[----:B------:R-:W-:Y:S01]  /*13b0*/  VIADDMNMX R4, R35, UR4, RZ, !PT ;  /* 0x0000000423047c46 */ /* 0x000fe2000f8001ff */
[----:B------:R-:W-:-:S03]  /*13c0*/  UIADD3 UR4, UPT, UPT, UR4, 0x1, URZ ;  /* 0x0000000104047890 */ /* 0x000fc6000fffe0ff */
[----:B------:R-:W-:Y:S01]  /*13d0*/  VIMNMX R4, PT, PT, R4, UR7, PT ;  /* 0x0000000704047c48 */ /* 0x000fe2000bfe0100 */
[----:B------:R-:W3:Y:S01]  /*13e0*/  LDCU.64 UR12, c[0x0][0x380] ;  /* 0x00007000ff0c77ac */ /* 0x000ee20008000a00 */
[----:B------:R-:W-:Y:S01]  /*13f0*/  UISETP.NE.AND UP1, UPT, UR4, UR10, UPT ;  /* 0x0000000a0400728c */ /* 0x000fe2000bf25270 */
[----:B0-----:R-:W-:Y:S02]  /*1400*/  DFMA R6, R32, -0.5, R6 ;  /* 0xbfe000002006782b */ /* 0x001fe40000000006 */
[----:B--2---:R-:W-:Y:S01]  /*1410*/  IMAD R11, R4, UR5, RZ ;  /* 0x00000005040b7c24 */ /* 0x004fe2000f8e02ff */
[----:B------:R-:W-:-:S05]  /*1420*/  UMOV UR5, URZ ;  /* 0x000000ff00057c82 */ /* 0x000fca0008000000 */
[----:B-1----:R-:W-:-:S11]  /*1430*/  DMUL R6, R6, R6 ;  /* 0x0000000606067228 */ /* 0x002fd60000000000 */
.L_x_15:
[----:B0-2---:R-:W0:Y:S01]  /*1440*/  MUFU.RCP64H R25, R29 ;  /* 0x0000001d00197308 */ /* 0x005e220000001800 */
[----:B------:R-:W-:Y:S01]  /*1450*/  IMAD.MOV.U32 R24, RZ, RZ, 0x1 ;  /* 0x00000001ff187424 */ /* 0x000fe200078e00ff */
[----:B------:R-:W-:-:S04]  /*1460*/  VIADDMNMX R4, R30, UR5, RZ, !PT ;  /* 0x000000051e047c46 */ /* 0x000fc8000f8001ff */
[----:B------:R-:W-:-:S04]  /*1470*/  VIMNMX R4, PT, PT, R4, UR6, PT ;  /* 0x0000000604047c48 */ /* 0x000fc8000bfe0100 */
[----:B------:R-:W-:-:S04]  /*1480*/  SHF.L.U32 R4, R4, 0x2, RZ ;  /* 0x0000000204047819 */ /* 0x000fc800000006ff */
[----:B------:R-:W-:Y:S02]  /*1490*/  SHF.R.S32.HI R15, RZ, 0x1f, R4 ;  /* 0x0000001fff0f7819 */ /* 0x000fe40000011404 */
[----:B-1-3--:R-:W-:Y:S01]  /*14a0*/  IADD3 R20, P0, P1, R4, UR12, R11 ;  /* 0x0000000c04147c10 */ /* 0x00afe2000f91e00b */
[----:B0-----:R-:W-:-:S03]  /*14b0*/  DFMA R22, -R28, R24, 1 ;  /* 0x3ff000001c16742b */ /* 0x001fc60000000118 */
[----:B------:R-:W-:-:S05]  /*14c0*/  IADD3.X R21, PT, PT, R15, UR13, RZ, P0, P1 ;  /* 0x0000000d0f157c10 */ /* 0x000fca00087e24ff */
[----:B------:R-:W-:Y:S01]  /*14d0*/  DFMA R26, R22, R22, R22 ;  /* 0x00000016161a722b */ /* 0x000fe20000000016 */
[----:B------:R-:W5:Y:S01]  /*14e0*/  LDG.E.U8 R15, desc[UR8][R20.64] ;  /* 0x00000008140f7981 */ /* 0x000f62000c1e1100 */
[----:B------:R-:W0:Y:S03]  /*14f0*/  I2F.F64.U32 R22, UR5 ;  /* 0x0000000500167d12 */ /* 0x000e260008201800 */
[----:B------:R-:W5:Y:S03]  /*1500*/  LDG.E.U8 R17, desc[UR8][R20.64+0x1] ;  /* 0x0000010814117981 */ /* 0x000f66000c1e1100 */
[----:B------:R-:W-:Y:S01]  /*1510*/  DFMA R26, R24, R26, R24 ;  /* 0x0000001a181a722b */ /* 0x000fe20000000018 */
[----:B------:R1:W5:Y:S07]  /*1520*/  LDG.E.U8 R18, desc[UR8][R20.64+0x2] ;  /* 0x0000020814127981 */ /* 0x00036e000c1e1100 */
[----:B------:R-:W-:-:S02]  /*1530*/  DFMA R24, -R28, R26, 1 ;  /* 0x3ff000001c18742b */ /* 0x000fc4000000011a */
[----:B0-----:R-:W-:-:S06]  /*1540*/  DFMA R22, R32, -0.5, R22 ;  /* 0xbfe000002016782b */ /* 0x001fcc0000000016 */
[----:B------:R-:W-:Y:S02]  /*1550*/  DFMA R24, R26, R24, R26 ;  /* 0x000000181a18722b */ /* 0x000fe4000000001a */
[----:B------:R-:W-:-:S08]  /*1560*/  DFMA R22, R22, R22, R6 ;  /* 0x000000161616722b */ /* 0x000fd00000000006 */
[----:B------:R-:W-:-:S08]  /*1570*/  DMUL R70, R24, -R22 ;  /* 0x8000001618467228 */ /* 0x000fd00000000000 */
[----:B-1----:R-:W-:-:S08]  /*1580*/  DFMA R20, -R28, R70, -R22 ;  /* 0x000000461c14722b */ /* 0x002fd00000000916 */
[----:B------:R-:W-:Y:S02]  /*1590*/  DFMA R70, R24, R20, R70 ;  /* 0x000000141846722b */ /* 0x000fe40000000046 */
[----:B------:R-:W-:-:S08]  /*15a0*/  DADD R24, -RZ, -R22 ;  /* 0x00000000ff187229 */ /* 0x000fd00000000916 */
[----:B------:R-:W-:Y:S02]  /*15b0*/  FFMA R4, RZ, R29, R71 ;  /* 0x0000001dff047223 */ /* 0x000fe40000000047 */
[----:B------:R-:W-:-:S03]  /*15c0*/  FSETP.GEU.AND P1, PT, |R25|, 6.5827683646048100446e-37, PT ;  /* 0x036000001900780b */ /* 0x000fc60003f2e200 */
[----:B------:R-:W-:-:S13]  /*15d0*/  FSETP.GT.AND P0, PT, |R4|, 1.469367938527859385e-39, PT ;  /* 0x001000000400780b */ /* 0x000fda0003f04200 */
[----:B------:R-:W-:Y:S05]  /*15e0*/  @P0 BRA P1, `(.L_x_12) ;  /* 0x0000000000100947 */ /* 0x000fea0000800000 */
[----:B------:R-:W-:Y:S01]  /*15f0*/  IMAD.MOV.U32 R22, RZ, RZ, R28 ;  /* 0x000000ffff167224 */ /* 0x000fe200078e001c */
[----:B------:R-:W-:Y:S01]  /*1600*/  MOV R4, 0x1630 ;  /* 0x0000163000047802 */ /* 0x000fe20000000f00 */
[----:B------:R-:W-:-:S07]  /*1610*/  IMAD.MOV.U32 R23, RZ, RZ, R29 ;  /* 0x000000ffff177224 */ /* 0x000fce00078e001d */
[----:B-----5:R-:W-:Y:S05]  /*1620*/  CALL.REL.NOINC `($__internal_0_$__cuda_sm20_div_rn_f64_full) ;  /* 0x0000048c00fc7944 */ /* 0x020fea0003c00000 */
.L_x_12:
[----:B------:R-:W-:Y:S01]  /*1630*/  IMAD.MOV.U32 R24, RZ, RZ, 0x652b82fe ;  /* 0x652b82feff187424 */ /* 0x000fe200078e00ff */
[----:B------:R-:W-:Y:S01]  /*1640*/  MOV R25, 0x3ff71547 ;  /* 0x3ff7154700197802 */ /* 0x000fe20000000f00 */
        /* <DEDUP_REMOVED lines=41> */
[----:B------:R-:W-:Y:S02]  /*18e0*/  IMAD R21, R24, 0x100000, R23 ;  /* 0x0010000018157824 */ /* 0x000fe400078e0217 */
[----:B------:R-:W-:Y:S01]  /*18f0*/  IMAD.MOV.U32 R20, RZ, RZ, R22 ;  /* 0x000000ffff147224 */ /* 0x000fe200078e0016 */
[----:B------:R-:W-:Y:S06]  /*1900*/  @!P0 BRA `(.L_x_14) ;  /* 0x0000000000308947 */ /* 0x000fec0003800000 */
[----:B------:R-:W-:Y:S01]  /*1910*/  FSETP.GEU.AND P1, PT, |R71|, 4.2275390625, PT ;  /* 0x408748004700780b */ /* 0x000fe20003f2e200 */
[C---:B------:R-:W-:Y:S02]  /*1920*/  DADD R20, R70.reuse, +INF ;  /* 0x7ff0000046147429 */ /* 0x040fe40000000000 */
[----:B------:R-:W-:-:S08]  /*1930*/  DSETP.GEU.AND P0, PT, R70, RZ, PT ;  /* 0x000000ff4600722a */ /* 0x000fd00003f0e000 */
[----:B------:R-:W-:Y:S02]  /*1940*/  FSEL R20, R20, RZ, P0 ;  /* 0x000000ff14147208 */ /* 0x000fe40000000000 */
[----:B------:R-:W-:Y:S02]  /*1950*/  @!P1 LEA.HI R4, R24, R24, RZ, 0x1 ;  /* 0x0000001818049211 */ /* 0x000fe400078f08ff */
[----:B------:R-:W-:Y:S02]  /*1960*/  FSEL R21, R21, RZ, P0 ;  /* 0x000000ff15157208 */ /* 0x000fe40000000000 */
[----:B------:R-:W-:-:S04]  /*1970*/  @!P1 SHF.R.S32.HI R19, RZ, 0x1, R4 ;  /* 0x00000001ff139819 */ /* 0x000fc80000011404 */
[----:B------:R-:W-:Y:S01]  /*1980*/  @!P1 IADD3 R24, PT, PT, R24, -R19, RZ ;  /* 0x8000001318189210 */ /* 0x000fe20007ffe0ff */
[----:B------:R-:W-:-:S03]  /*1990*/  @!P1 IMAD R23, R19, 0x100000, R23 ;  /* 0x0010000013179824 */ /* 0x000fc600078e0217 */
[----:B------:R-:W-:Y:S01]  /*19a0*/  @!P1 LEA R25, R24, 0x3ff00000, 0x14 ;  /* 0x3ff0000018199811 */ /* 0x000fe200078ea0ff */
[----:B------:R-:W-:-:S06]  /*19b0*/  @!P1 IMAD.MOV.U32 R24, RZ, RZ, RZ ;  /* 0x000000ffff189224 */ /* 0x000fcc00078e00ff */
[----:B------:R-:W-:-:S11]  /*19c0*/  @!P1 DMUL R20, R22, R24 ;  /* 0x0000001816149228 */ /* 0x000fd60000000000 */
.L_x_14:
[----:B------:R-:W-:Y:S05]  /*19d0*/  BSYNC.RECONVERGENT B0 ;  /* 0x0000000000007941 */ /* 0x000fea0003800200 */
.L_x_13:
        /* <DEDUP_REMOVED lines=11> */
[----:B------:R2:W4:Y:S01]  /*1a90*/  F2I.U32.F64.TRUNC R10, R22 ;  /* 0x00000016000a7311 */ /* 0x000522000030d000 */
[----:B0-----:R-:W-:-:S07]  /*1aa0*/  DFMA R36, R36, R20, R38 ;  /* 0x000000142424722b */ /* 0x001fce0000000026 */
[----:B------:R2:W0:Y:S08]  /*1ab0*/  F2I.U32.F64.TRUNC R13, R24 ;  /* 0x00000018000d7311 */ /* 0x000430000030d000 */
[----:B------:R2:W1:Y:S01]  /*1ac0*/  F2I.U32.F64.TRUNC R12, R36 ;  /* 0x00000024000c7311 */ /* 0x000462000030d000 */
[----:B----4-:R-:W-:Y:S05]  /*1ad0*/  BRA.U UP0, `(.L_x_15) ;  /* 0xfffffff900587547 */ /* 0x010fea000b83ffff */
[----:B------:R-:W-:Y:S05]  /*1ae0*/  BRA.U UP1, `(.L_x_16) ;  /* 0xfffffff901287547 */ /* 0x000fea000b83ffff */
[----:B------:R-:W3:Y:S01]  /*1af0*/  MUFU.RCP64H R7, R9 ;  /* 0x0000000900077308 */ /* 0x000ee20000001800 */
[----:B------:R-:W-:Y:S01]  /*1b00*/  IMAD.MOV.U32 R6, RZ, RZ, 0x1 ;  /* 0x00000001ff067424 */ /* 0x000fe200078e00ff */
[----:B------:R-:W-:Y:S06]  /*1b10*/  BSSY.RECONVERGENT B1, `(.L_x_17) ;  /* 0x0000012000017945 */ /* 0x000fec0003800200 */
[----:B--2---:R-:W2:Y:S01]  /*1b20*/  I2F.F64.U32 R24, R10 ;  /* 0x0000000a00187312 */ /* 0x004ea20000201800 */
[----:B---3--:R-:W-:Y:S01]  /*1b30*/  DFMA R18, -R8, R6, 1 ;  /* 0x3ff000000812742b */ /* 0x008fe20000000106 */
        /* <DEDUP_REMOVED lines=11> */
[----:B------:R-:W-:Y:S01]  /*1bf0*/  IMAD.MOV.U32 R22, RZ, RZ, R8 ;  /* 0x000000ffff167224 */ /* 0x000fe200078e0008 */
[----:B------:R-:W-:Y:S02]  /*1c00*/  MOV R23, R9 ;  /* 0x0000000900177202 */ /* 0x000fe40000000f00 */
[----:B------:R-:W-:-:S07]  /*1c10*/  MOV R4, 0x1c30 ;  /* 0x00001c3000047802 */ /* 0x000fce0000000f00 */
[----:B01----:R-:W-:Y:S05]  /*1c20*/  CALL.REL.NOINC `($__internal_0_$__cuda_sm20_div_rn_f64_full) ;  /* 0x00000488007c7944 */ /* 0x003fea0003c00000 */
.L_x_18:
[----:B------:R-:W-:Y:S05]  /*1c30*/  BSYNC.RECONVERGENT B1 ;  /* 0x0000000000017941 */ /* 0x000fea0003800200 */
.L_x_17:
        /* <DEDUP_REMOVED lines=18> */
[----:B------:R-:W-:Y:S01]  /*1d60*/  IMAD.MOV.U32 R22, RZ, RZ, R8 ;  /* 0x000000ffff167224 */ /* 0x000fe200078e0008 */
[----:B------:R-:W-:Y:S01]  /*1d70*/  MOV R4, 0x1da0 ;  /* 0x00001da000047802 */ /* 0x000fe20000000f00 */
[----:B------:R-:W-:-:S07]  /*1d80*/  IMAD.MOV.U32 R23, RZ, RZ, R9 ;  /* 0x000000ffff177224 */ /* 0x000fce00078e0009 */
[----:B-1----:R-:W-:Y:S05]  /*1d90*/  CALL.REL.NOINC `($__internal_0_$__cuda_sm20_div_rn_f64_full) ;  /* 0x0000048800207944 */ /* 0x002fea0003c00000 */
[----:B------:R-:W-:Y:S01]  /*1da0*/  IMAD.MOV.U32 R10, RZ, RZ, R70 ;  /* 0x000000ffff0a7224 */ /* 0x000fe200078e0046 */
[----:B------:R-:W-:-:S07]  /*1db0*/  MOV R11, R71 ;  /* 0x00000047000b7202 */ /* 0x000fce0000000f00 */
.L_x_20:
[----:B------:R-:W-:Y:S05]  /*1dc0*/  BSYNC.RECONVERGENT B1 ;  /* 0x0000000000017941 */ /* 0x000fea0003800200 */
.L_x_19:
[----:B------:R-:W0:Y:S01]  /*1dd0*/  MUFU.RCP64H R19, R9 ;  /* 0x0000000900137308 */ /* 0x000e220000001800 */
[----:B------:R-:W-:Y:S01]  /*1de0*/  IMAD.MOV.U32 R18, RZ, RZ, 0x1 ;  /* 0x00000001ff127424 */ /* 0x000fe200078e00ff */
[----:B------:R-:W-:Y:S06]  /*1df0*/  BSSY.RECONVERGENT B1, `(.L_x_21) ;  /* 0x0000014000017945 */ /* 0x000fec0003800200 */
[----:B-1----:R-:W1:Y:S08]  /*1e00*/  I2F.F64.U32 R24, R12 ;  /* 0x0000000c00187312 */ /* 0x002e700000201800 */
[----:B------:R-:W2:Y:S01]  /*1e10*/  F2I.U32.F64.TRUNC R7, R10 ;  /* 0x0000000a00077311 */ /* 0x000ea2000030d000 */
[----:B0-----:R-:W-:Y:S01]  /*1e20*/  DFMA R20, -R8, R18, 1 ;  /* 0x3ff000000814742b */ /* 0x001fe20000000112 */
[----:B-1----:R-:W-:-:S07]  /*1e30*/  FSETP.GEU.AND P1, PT, |R25|, 6.5827683646048100446e-37, PT ;  /* 0x036000001900780b */ /* 0x002fce0003f2e200 */
[----:B------:R-:W-:Y:S01]  /*1e40*/  DFMA R20, R20, R20, R20 ;  /* 0x000000141414722b */ /* 0x000fe20000000014 */
[----:B--2---:R-:W-:-:S07]  /*1e50*/  LOP3.LUT R17, R7, 0xff, RZ, 0xc0, !PT ;  /* 0x000000ff07117812 */ /* 0x004fce00078ec0ff */
        /* <DEDUP_REMOVED lines=10> */
[----:B------:R-:W-:Y:S01]  /*1f00*/  MOV R4, 0x1f30 ;  /* 0x00001f3000047802 */ /* 0x000fe20000000f00 */
[----:B------:R-:W-:-:S07]  /*1f10*/  IMAD.MOV.U32 R23, RZ, RZ, R9 ;  /* 0x000000ffff177224 */ /* 0x000fce00078e0009 */
[----:B------:R-:W-:Y:S05]  /*1f20*/  CALL.REL.NOINC `($__internal_0_$__cuda_sm20_div_rn_f64_full) ;  /* 0x0000048400bc7944 */ /* 0x000fea0003c00000 */
.L_x_22:
[----:B------:R-:W-:Y:S05]  /*1f30*/  BSYNC.RECONVERGENT B1 ;  /* 0x0000000000017941 */ /* 0x000fea0003800200 */
.L_x_21:
[----:B------:R-:W0:Y:S01]  /*1f40*/  LDCU UR12, c[0x0][0x398] ;  /* 0x00007300ff0c77ac */ /* 0x000e220008000800 */
[----:B------:R-:W-:Y:S01]  /*1f50*/  IMAD.MOV.U32 R8, RZ, RZ, RZ ;  /* 0x000000ffff087224 */ /* 0x000fe200078e00ff */
[----:B------:R1:W2:Y:S01]  /*1f60*/  I2F.F64.U16 R12, R17 ;  /* 0x00000011000c7312 */ /* 0x0002a20000101800 */
[----:B------:R-:W3:Y:S01]  /*1f70*/  LDCU UR4, c[0x0][0x38c] ;  /* 0x00007180ff0477ac */ /* 0x000ee20008000800 */
[----:B------:R-:W-:Y:S01]  /*1f80*/  UMOV UR5, 0x3fe2c8b4 ;  /* 0x3fe2c8b400057882 */ /* 0x000fe20000000000 */
[----:B-1----:R-:W-:-:S05]  /*1f90*/  IMAD.MOV.U32 R17, RZ, RZ, RZ ;  /* 0x000000ffff117224 */ /* 0x002fca00078e00ff */
[----:B0-----:R-:W0:Y:S01]  /*1fa0*/  I2F.U32.RP R4, UR12 ;  /* 0x0000000c00047d06 */ /* 0x001e220008209000 */
[----:B------:R-:W-:Y:S01]  /*1fb0*/  ISETP.NE.U32.AND P2, PT, RZ, UR12, PT ;  /* 0x0000000cff007c0c */ /* 0x000fe2000bf45070 */
[----:B---3--:R-:W-:Y:S01]  /*1fc0*/  VIADD R0, R0, UR4 ;  /* 0x0000000400007c36 */ /* 0x008fe20008000000 */
[----:B------:R-:W-:Y:S02]  /*1fd0*/  UMOV UR4, 0x39581062 ;  /* 0x3958106200047882 */ /* 0x000fe40000000000 */
[----:B--2---:R-:W-:Y:S01]  /*1fe0*/  DMUL R12, R12, UR4 ;  /* 0x000000040c0c7c28 */ /* 0x004fe20008000000 */
[----:B------:R-:W-:Y:S01]  /*1ff0*/  UMOV UR4, 0xe5604189 ;  /* 0xe560418900047882 */ /* 0x000fe20000000000 */
[----:B------:R-:W-:Y:S01]  /*2000*/  UMOV UR5, 0x3fd322d0 ;  /* 0x3fd322d000057882 */ /* 0x000fe20000000000 */
[----:B0-----:R-:W0:Y:S02]  /*2010*/  MUFU.RCP R4, R4 ;  /* 0x0000000400047308 */ /* 0x001e240000001000 */
[----:B0-----:R-:W-:-:S06]  /*2020*/  VIADD R10, R4, 0xffffffe ;  /* 0x0ffffffe040a7836 */ /* 0x001fcc0000000000 */
[----:B------:R-:W0:Y:S02]  /*2030*/  F2I.FTZ.U32.TRUNC.NTZ R9, R10 ;  /* 0x0000000a00097305 */ /* 0x000e24000021f000 */
[----:B0-----:R-:W-:-:S05]  /*2040*/  IADD3 R11, PT, PT, RZ, -R9, RZ ;  /* 0x80000009ff0b7210 */ /* 0x001fca0007ffe0ff */
[----:B------:R-:W-:-:S04]  /*2050*/  IMAD R11, R11, UR12, RZ ;  /* 0x0000000c0b0b7c24 */ /* 0x000fc8000f8e02ff */
[----:B------:R-:W-:Y:S02]  /*2060*/  IMAD.HI.U32 R11, R9, R11, R8 ;  /* 0x0000000b090b7227 */ /* 0x000fe400078e0008 */
[----:B------:R-:W0:Y:S04]  /*2070*/  F2I.U32.F64.TRUNC R8, R70 ;  /* 0x0000004600087311 */ /* 0x000e28000030d000 */
[----:B------:R-:W-:-:S04]  /*2080*/  IMAD.HI.U32 R31, R11, R0, RZ ;  /* 0x000000000b1f7227 */ /* 0x000fc800078e00ff */
[----:B------:R-:W-:Y:S01]  /*2090*/  IMAD.MOV R9, RZ, RZ, -R31 ;  /* 0x000000ffff097224 */ /* 0x000fe200078e0a1f */
[----:B------:R1:W2:Y:S03]  /*20a0*/  I2F.F64.U16 R10, R15 ;  /* 0x0000000f000a7312 */ /* 0x0002a60000101800 */
[----:B------:R-:W-:Y:S01]  /*20b0*/  IMAD R9, R9, UR12, R0 ;  /* 0x0000000c09097c24 */ /* 0x000fe2000f8e0200 */
[----:B0-----:R-:W-:-:S04]  /*20c0*/  LOP3.LUT R4, R8, 0xff, RZ, 0xc0, !PT ;  /* 0x000000ff08047812 */ /* 0x001fc800078ec0ff */
[----:B------:R-:W-:Y:S01]  /*20d0*/  ISETP.GE.U32.AND P0, PT, R9, UR12, PT ;  /* 0x0000000c09007c0c */ /* 0x000fe2000bf06070 */
[----:B-1----:R-:W-:Y:S01]  /*20e0*/  IMAD.MOV.U32 R15, RZ, RZ, RZ ;  /* 0x000000ffff0f7224 */ /* 0x002fe200078e00ff */
[----:B------:R-:W0:Y:S01]  /*20f0*/  I2F.F64.U16 R56, R4 ;  /* 0x0000000400387312 */ /* 0x000e220000101800 */
[----:B--2---:R-:W-:Y:S01]  /*2100*/  DFMA R10, R10, UR4, R12 ;  /* 0x000000040a0a7c2b */ /* 0x004fe2000800000c */
[----:B------:R-:W-:Y:S01]  /*2110*/  UMOV UR4, 0x9fbe76c9 ;  /* 0x9fbe76c900047882 */ /* 0x000fe20000000000 */
[----:B------:R-:W-:Y:S01]  /*2120*/  UMOV UR5, 0x3fbd2f1a ;  /* 0x3fbd2f1a00057882 */ /* 0x000fe20000000000 */
[----:B------:R-:W-:-:S07]  /*2130*/  CS2R R12, SRZ ;  /* 0x00000000000c7805 */ /* 0x000fce000001ff00 */
[----:B------:R-:W-:Y:S01]  /*2140*/  @P0 VIADD R9, R9, -UR12 ;  /* 0x8000000c09090c36 */ /* 0x000fe20008000000 */
[----:B------:R-:W-:Y:S01]  /*2150*/  @P0 IADD3 R31, PT, PT, R31, 0x1, RZ ;  /* 0x000000011f1f0810 */ /* 0x000fe20007ffe0ff */
[----:B0-----:R-:W-:-:S03]  /*2160*/  DFMA R56, R56, UR4, R10 ;  /* 0x0000000438387c2b */ /* 0x001fc6000800000a */
[----:B------:R-:W-:Y:S01]  /*2170*/  ISETP.GE.U32.AND P1, PT, R9, UR12, PT ;  /* 0x0000000c09007c0c */ /* 0x000fe2000bf26070 */
[----:B------:R-:W-:Y:S01]  /*2180*/  IMAD.MOV.U32 R9, RZ, RZ, RZ ;  /* 0x000000ffff097224 */ /* 0x000fe200078e00ff */
[----:B------:R-:W-:-:S11]  /*2190*/  UMOV UR4, URZ ;  /* 0x000000ff00047c82 */ /* 0x000fd60008000000 */
[----:B------:R-:W-:Y:S01]  /*21a0*/  @P1 VIADD R31, R31, 0x1 ;  /* 0x000000011f1f1836 */ /* 0x000fe20000000000 */
[----:B------:R-:W-:-:S04]  /*21b0*/  @!P2 LOP3.LUT R31, RZ, UR12, RZ, 0x33, !PT ;  /* 0x0000000cff1fac12 */ /* 0x000fc8000f8e33ff */
[----:B------:R-:W-:-:S07]  /*21c0*/  IADD3 R31, PT, PT, R31, -UR11, RZ ;  /* 0x8000000b1f1f7c10 */ /* 0x000fce000fffe0ff */
.L_x_27:
        /* <DEDUP_REMOVED lines=11> */
.L_x_26:
        /* <DEDUP_REMOVED lines=26> */
[----:B----4-:R-:W-:Y:S05]  /*2420*/  @P0 BRA P1, `(.L_x_23) ;  /* 0x0000000000100947 */ /* 0x010fea0000800000 */
[----:B------:R-:W-:Y:S01]  /*2430*/  IMAD.MOV.U32 R22, RZ, RZ, R28 ;  /* 0x000000ffff167224 */ /* 0x000fe200078e001c */
[----:B------:R-:W-:Y:S01]  /*2440*/  MOV R4, 0x2470 ;  /* 0x0000247000047802 */ /* 0x000fe20000000f00 */
[----:B------:R-:W-:-:S07]  /*2450*/  IMAD.MOV.U32 R23, RZ, RZ, R29 ;  /* 0x000000ffff177224 */ /* 0x000fce00078e001d */
[----:B-----5:R-:W-:Y:S05]  /*2460*/  CALL.REL.NOINC `($__internal_0_$__cuda_sm20_div_rn_f64_full) ;  /* 0x00000480006c7944 */ /* 0x020fea0003c00000 */
.L_x_23:
        /* <DEDUP_REMOVED lines=58> */
.L_x_25:
[----:B------:R-:W-:Y:S05]  /*2810*/  BSYNC.RECONVERGENT B0 ;  /* 0x0000000000007941 */ /* 0x000fea0003800200 */
.L_x_24:
        /* <DEDUP_REMOVED lines=20> */
[----:B-1----:R-:W1:Y:S01]  /*2960*/  I2F.F64.U32 R24, R9 ;  /* 0x0000000900187312 */ /* 0x002e620000201800 */
[----:B--2---:R-:W-:Y:S01]  /*2970*/  DFMA R18, -R12, R10, 1 ;  /* 0x3ff000000c12742b */ /* 0x004fe2000000010a */
[----:B-1----:R-:W-:-:S07]  /*2980*/  FSETP.GEU.AND P1, PT, |R25|, 6.5827683646048100446e-37, PT ;  /* 0x036000001900780b */ /* 0x002fce0003f2e200 */
        /* <DEDUP_REMOVED lines=10> */
[----:B------:R-:W-:Y:S01]  /*2a30*/  MOV R22, R12 ;  /* 0x0000000c00167202 */ /* 0x000fe20000000f00 */
[----:B------:R-:W-:Y:S01]  /*2a40*/  IMAD.MOV.U32 R23, RZ, RZ, R13 ;  /* 0x000000ffff177224 */ /* 0x000fe200078e000d */
[----:B------:R-:W-:-:S07]  /*2a50*/  MOV R4, 0x2a70 ;  /* 0x00002a7000047802 */ /* 0x000fce0000000f00 */
[----:B0---4-:R-:W-:Y:S05]  /*2a60*/  CALL.REL.NOINC `($__internal_0_$__cuda_sm20_div_rn_f64_full) ;  /* 0x0000047800ec7944 */ /* 0x011fea0003c00000 */
.L_x_29:
[----:B------:R-:W-:Y:S05]  /*2a70*/  BSYNC.RECONVERGENT B1 ;  /* 0x0000000000017941 */ /* 0x000fea0003800200 */
.L_x_28:
[----:B------:R-:W1:Y:S01]  /*2a80*/  MUFU.RCP64H R11, R13 ;  /* 0x0000000d000b7308 */ /* 0x000e620000001800 */
[----:B------:R-:W-:Y:S01]  /*2a90*/  IMAD.MOV.U32 R10, RZ, RZ, 0x1 ;  /* 0x00000001ff0a7424 */ /* 0x000fe200078e00ff */
[----:B------:R-:W-:Y:S06]  /*2aa0*/  BSSY.RECONVERGENT B1, `(.L_x_30) ;  /* 0x0000016000017945 */ /* 0x000fec0003800200 */
[----:B0-----:R-:W0:Y:S08]  /*2ab0*/  I2F.F64.U32 R24, R17 ;  /* 0x0000001100187312 */ /* 0x001e300000201800 */
[----:B------:R-:W2:Y:S01]  /*2ac0*/  F2I.U32.F64.TRUNC R9, R70 ;  /* 0x0000004600097311 */ /* 0x000ea2000030d000 */
[----:B-1----:R-:W-:Y:S01]  /*2ad0*/  DFMA R18, -R12, R10, 1 ;  /* 0x3ff000000c12742b */ /* 0x002fe2000000010a */
[----:B0-----:R-:W-:-:S07]  /*2ae0*/  FSETP.GEU.AND P1, PT, |R25|, 6.5827683646048100446e-37, PT ;  /* 0x036000001900780b */ /* 0x001fce0003f2e200 */
[----:B------:R-:W-:-:S08]  /*2af0*/  DFMA R18, R18, R18, R18 ;  /* 0x000000121212722b */ /* 0x000fd00000000012 */
[----:B------:R-:W-:-:S08]  /*2b00*/  DFMA R18, R10, R18, R10 ;  /* 0x000000120a12722b */ /* 0x000fd0000000000a */
[----:B------:R-:W-:-:S08]  /*2b10*/  DFMA R10, -R12, R18, 1 ;  /* 0x3ff000000c0a742b */ /* 0x000fd00000000112 */
[----:B------:R-:W-:-:S08]  /*2b20*/  DFMA R20, R18, R10, R18 ;  /* 0x0000000a1214722b */ /* 0x000fd00000000012 */
[----:B------:R-:W-:-:S08]  /*2b30*/  DMUL R10, R20, R24 ;  /* 0x00000018140a7228 */ /* 0x000fd00000000000 */
[----:B------:R-:W-:-:S08]  /*2b40*/  DFMA R18, -R12, R10, R24 ;  /* 0x0000000a0c12722b */ /* 0x000fd00000000118 */
[----:B------:R-:W-:Y:S01]  /*2b50*/  DFMA R10, R20, R18, R10 ;  /* 0x00000012140a722b */ /* 0x000fe2000000000a */
[----:B--2---:R-:W-:-:S09]  /*2b60*/  LOP3.LUT R18, R9, 0xff, RZ, 0xc0, !PT ;  /* 0x000000ff09127812 */ /* 0x004fd200078ec0ff */
[----:B------:R-:W-:-:S05]  /*2b70*/  FFMA R4, RZ, R13, R11 ;  /* 0x0000000dff047223 */ /* 0x000fca000000000b */
[----:B------:R-:W-:-:S13]  /*2b80*/  FSETP.GT.AND P0, PT, |R4|, 1.469367938527859385e-39, PT ;  /* 0x001000000400780b */ /* 0x000fda0003f04200 */
[----:B------:R-:W-:Y:S05]  /*2b90*/  @P0 BRA P1, `(.L_x_31) ;  /* 0x0000000000180947 */ /* 0x000fea0000800000 */
[----:B------:R-:W-:Y:S01]  /*2ba0*/  IMAD.MOV.U32 R22, RZ, RZ, R12 ;  /* 0x000000ffff167224 */ /* 0x000fe200078e000c */
[----:B------:R-:W-:Y:S01]  /*2bb0*/  MOV R4, 0x2be0 ;  /* 0x00002be000047802 */ /* 0x000fe20000000f00 */
[----:B------:R-:W-:-:S07]  /*2bc0*/  IMAD.MOV.U32 R23, RZ, RZ, R13 ;  /* 0x000000ffff177224 */ /* 0x000fce00078e000d */
[----:B----4-:R-:W-:Y:S05]  /*2bd0*/  CALL.REL.NOINC `($__internal_0_$__cuda_sm20_div_rn_f64_full) ;  /* 0x0000047800907944 */ /* 0x010fea0003c00000 */
[----:B------:R-:W-:Y:S01]  /*2be0*/  MOV R10, R70 ;  /* 0x00000046000a7202 */ /* 0x000fe20000000f00 */
[----:B------:R-:W-:-:S07]  /*2bf0*/  IMAD.MOV.U32 R11, RZ, RZ, R71 ;  /* 0x000000ffff0b7224 */ /* 0x000fce00078e0047 */
.L_x_31:
[----:B------:R-:W-:Y:S05]  /*2c00*/  BSYNC.RECONVERGENT B1 ;  /* 0x0000000000017941 */ /* 0x000fea0003800200 */
.L_x_30:
[----:B------:R-:W0:Y:S01]  /*2c10*/  MUFU.RCP64H R21, R13 ;  /* 0x0000000d00157308 */ /* 0x000e220000001800 */
[----:B------:R-:W-:Y:S01]  /*2c20*/  IMAD.MOV.U32 R20, RZ, RZ, 0x1 ;  /* 0x00000001ff147424 */ /* 0x000fe200078e00ff */
[----:B------:R-:W-:Y:S06]  /*2c30*/  BSSY.RECONVERGENT B1, `(.L_x_32) ;  /* 0x0000014000017945 */ /* 0x000fec0003800200 */
[----:B----4-:R-:W1:Y:S08]  /*2c40*/  I2F.F64.U32 R24, R15 ;  /* 0x0000000f00187312 */ /* 0x010e700000201800 */
        /* <DEDUP_REMOVED lines=18> */
.L_x_33:
[----:B------:R-:W-:Y:S05]  /*2d70*/  BSYNC.RECONVERGENT B1 ;  /* 0x0000000000017941 */ /* 0x000fea0003800200 */
.L_x_32:
[----:B------:R-:W0:Y:S01]  /*2d80*/  LDCU UR12, c[0x0][0x394] ;  /* 0x00007280ff0c77ac */ /* 0x000e220008000800 */
[----:B------:R-:W-:Y:S01]  /*2d90*/  I2F.F64.U16 R18, R18 ;  /* 0x0000001200127312 */ /* 0x000fe20000101800 */
[----:B------:R-:W1:Y:S01]  /*2da0*/  LDCU UR4, c[0x0][0x388] ;  /* 0x00007100ff0477ac */ /* 0x000e620008000800 */
[----:B------:R-:W-:-:S06]  /*2db0*/  UMOV UR5, 0x3fe2c8b4 ;  /* 0x3fe2c8b400057882 */ /* 0x000fcc0000000000 */
[----:B0-----:R-:W0:Y:S01]  /*2dc0*/  I2F.U32.RP R4, UR12 ;  /* 0x0000000c00047d06 */ /* 0x001e220008209000 */
[----:B------:R-:W-:Y:S01]  /*2dd0*/  ISETP.NE.U32.AND P2, PT, RZ, UR12, PT ;  /* 0x0000000cff007c0c */ /* 0x000fe2000bf45070 */
[----:B-1----:R-:W-:Y:S01]  /*2de0*/  VIADD R14, R14, UR4 ;  /* 0x000000040e0e7c36 */ /* 0x002fe20008000000 */
[----:B------:R-:W-:-:S05]  /*2df0*/  UMOV UR4, 0x39581062 ;  /* 0x3958106200047882 */ /* 0x000fca0000000000 */
[----:B0-----:R-:W0:Y:S02]  /*2e00*/  MUFU.RCP R4, R4 ;  /* 0x0000000400047308 */ /* 0x001e240000001000 */
[----:B0-----:R-:W-:-:S06]  /*2e10*/  IADD3 R12, PT, PT, R4, 0xffffffe, RZ ;  /* 0x0ffffffe040c7810 */ /* 0x001fcc0007ffe0ff */
[----:B------:R0:W1:Y:S02]  /*2e20*/  F2I.FTZ.U32.TRUNC.NTZ R13, R12 ;  /* 0x0000000c000d7305 */ /* 0x000064000021f000 */
[----:B0-----:R-:W-:Y:S02]  /*2e30*/  IMAD.MOV.U32 R12, RZ, RZ, RZ ;  /* 0x000000ffff0c7224 */ /* 0x001fe400078e00ff */
[----:B-1----:R-:W-:-:S04]  /*2e40*/  IMAD.MOV R11, RZ, RZ, -R13 ;  /* 0x000000ffff0b7224 */ /* 0x002fc800078e0a0d */
[----:B------:R-:W-:-:S04]  /*2e50*/  IMAD R11, R11, UR12, RZ ;  /* 0x0000000c0b0b7c24 */ /* 0x000fc8000f8e02ff */
[----:B------:R-:W-:-:S06]  /*2e60*/  IMAD.HI.U32 R11, R13, R11, R12 ;  /* 0x0000000b0d0b7227 */ /* 0x000fcc00078e000c */
[----:B------:R-:W-:Y:S02]  /*2e70*/  IMAD.HI.U32 R34, R11, R14, RZ ;  /* 0x0000000e0b227227 */ /* 0x000fe400078e00ff */
[----:B------:R-:W0:Y:S02]  /*2e80*/  F2I.U32.F64.TRUNC R11, R70 ;  /* 0x00000046000b7311 */ /* 0x000e24000030d000 */
[----:B------:R-:W-:-:S04]  /*2e90*/  IMAD.MOV R13, RZ, RZ, -R34 ;  /* 0x000000ffff0d7224 */ /* 0x000fc800078e0a22 */
[----:B------:R-:W-:Y:S02]  /*2ea0*/  IMAD R14, R13, UR12, R14 ;  /* 0x0000000c0d0e7c24 */ /* 0x000fe4000f8e020e */
[----:B------:R1:W2:Y:S03]  /*2eb0*/  I2F.F64.U16 R12, R17 ;  /* 0x00000011000c7312 */ /* 0x0002a60000101800 */
[----:B------:R-:W-:Y:S02]  /*2ec0*/  ISETP.GE.U32.AND P0, PT, R14, UR12, PT ;  /* 0x0000000c0e007c0c */ /* 0x000fe4000bf06070 */
[----:B0-----:R-:W-:Y:S01]  /*2ed0*/  LOP3.LUT R4, R11, 0xff, RZ, 0xc0, !PT ;  /* 0x000000ff0b047812 */ /* 0x001fe200078ec0ff */
[----:B-1----:R-:W-:-:S03]  /*2ee0*/  IMAD.MOV.U32 R17, RZ, RZ, RZ ;  /* 0x000000ffff117224 */ /* 0x002fc600078e00ff */
[----:B------:R-:W0:Y:S01]  /*2ef0*/  I2F.F64.U16 R54, R4 ;  /* 0x0000000400367312 */ /* 0x000e220000101800 */
[----:B--2---:R-:W-:-:S06]  /*2f00*/  DMUL R12, R12, UR4 ;  /* 0x000000040c0c7c28 */ /* 0x004fcc0008000000 */
        /* <DEDUP_REMOVED lines=9> */
[----:B------:R-:W-:-:S05]  /*2fa0*/  CS2R R18, SRZ ;  /* 0x0000000000127805 */ /* 0x000fca000001ff00 */
[----:B0-----:R-:W-:Y:S01]  /*2fb0*/  DFMA R54, R54, UR4, R12 ;  /* 0x0000000436367c2b */ /* 0x001fe2000800000c */
[----:B------:R-:W-:Y:S01]  /*2fc0*/  UMOV UR4, URZ ;  /* 0x000000ff00047c82 */ /* 0x000fe20008000000 */
[----:B------:R-:W-:Y:S01]  /*2fd0*/  @P1 VIADD R34, R34, 0x1 ;  /* 0x0000000122221836 */ /* 0x000fe20000000000 */
[----:B------:R-:W-:-:S05]  /*2fe0*/  @!P2 LOP3.LUT R34, RZ, UR12, RZ, 0x33, !PT ;  /* 0x0000000cff22ac12 */ /* 0x000fca000f8e33ff */
[----:B------:R-:W-:-:S07]  /*2ff0*/  VIADD R34, R34, -UR11 ;  /* 0x8000000b22227c36 */ /* 0x000fce0008000000 */
.L_x_38:
[----:B0-----:R-:W0:Y:S01]  /*3000*/  I2F.F64.U32 R12, UR4 ;  /* 0x00000004000c7d12 */ /* 0x001e220008201800 */
[----:B------:R-:W-:Y:S01]  /*3010*/  VIADDMNMX R36, R16, UR4, RZ, !PT ;  /* 0x0000000410247c46 */ /* 0x000fe2000f8001ff */
[----:B------:R-:W-:Y:S01]  /*3020*/  UIADD3 UR4, UPT, UPT, UR4, 0x1, URZ ;  /* 0x0000000104047890 */ /* 0x000fe2000fffe0ff */
[----:B-1----:R-:W1:Y:S02]  /*3030*/  LDCU UR12, c[0x0][0x390] ;  /* 0x00007200ff0c77ac */ /* 0x002e640008000800 */
[----:B------:R-:W-:Y:S01]  /*3040*/  VIMNMX R36, PT, PT, R36, UR7, PT ;  /* 0x0000000724247c48 */ /* 0x000fe2000bfe0100 */
[----:B------:R-:W2:Y:S01]  /*3050*/  LDCU.64 UR14, c[0x0][0x380] ;  /* 0x00007000ff0e77ac */ /* 0x000ea20008000a00 */
[----:B------:R-:W-:Y:S01]  /*3060*/  UISETP.NE.AND UP1, UPT, UR4, UR10, UPT ;  /* 0x0000000a0400728c */ /* 0x000fe2000bf25270 */
[----:B------:R-:W-:Y:S01]  /*3070*/  UMOV UR5, URZ ;  /* 0x000000ff00057c82 */ /* 0x000fe20008000000 */
[----:B0-----:R-:W-:-:S08]  /*3080*/  DFMA R12, R32, -0.5, R12 ;  /* 0xbfe00000200c782b */ /* 0x001fd0000000000c */
[----:B-1--4-:R-:W-:-:S11]  /*3090*/  DMUL R12, R12, R12 ;  /* 0x0000000c0c0c7228 */ /* 0x012fd60000000000 */
.L_x_37:
[----:B0-----:R-:W0:Y:S01]  /*30a0*/  MUFU.RCP64H R25, R29 ;  /* 0x0000001d00197308 */ /* 0x001e220000001800 */
[----:B------:R-:W-:Y:S01]  /*30b0*/  IMAD.MOV.U32 R24, RZ, RZ, 0x1 ;  /* 0x00000001ff187424 */ /* 0x000fe200078e00ff */
[----:B------:R-:W-:Y:S01]  /*30c0*/  VIADDMNMX R4, R34, UR5, RZ, !PT ;  /* 0x0000000522047c46 */ /* 0x000fe2000f8001ff */
[----:B------:R-:W-:-:S03]  /*30d0*/  IMAD R21, R36, UR12, RZ ;  /* 0x0000000c24157c24 */ /* 0x000fc6000f8e02ff */
[----:B------:R-:W-:-:S04]  /*30e0*/  VIMNMX R4, PT, PT, R4, UR6, PT ;  /* 0x0000000604047c48 */ /* 0x000fc8000bfe0100 */
[----:B------:R-:W-:-:S04]  /*30f0*/  SHF.L.U32 R4, R4, 0x2, RZ ;  /* 0x0000000204047819 */ /* 0x000fc800000006ff */
[----:B--2---:R-:W-:Y:S02]  /*3100*/  IADD3 R20, P0, P1, R4, UR14, R21 ;  /* 0x0000000e04147c10 */ /* 0x004fe4000f91e015 */
[----:B------:R-:W-:Y:S01]  /*3110*/  SHF.R.S32.HI R4, RZ, 0x1f, R4 ;  /* 0x0000001fff047819 */ /* 0x000fe20000011404 */
[----:B01----:R-:W-:-:S03]  /*3120*/  DFMA R22, -R28, R24, 1 ;  /* 0x3ff000001c16742b */ /* 0x003fc60000000118 */
        /* <DEDUP_REMOVED lines=23> */
.L_x_34:
        /* <DEDUP_REMOVED lines=58> */
.L_x_36:
[----:B------:R-:W-:Y:S05]  /*3640*/  BSYNC.RECONVERGENT B0 ;  /* 0x0000000000007941 */ /* 0x000fea0003800200 */
.L_x_35:
        /* <DEDUP_REMOVED lines=33> */
[----:B-1----:R-:W-:Y:S01]  /*3860*/  IMAD.MOV.U32 R22, RZ, RZ, R14 ;  /* 0x000000ffff167224 */ /* 0x002fe200078e000e */
[----:B------:R-:W-:Y:S02]  /*3870*/  MOV R23, R15 ;  /* 0x0000000f00177202 */ /* 0x000fe40000000f00 */
[----:B------:R-:W-:-:S07]  /*3880*/  MOV R4, 0x38a0 ;  /* 0x000038a000047802 */ /* 0x000fce0000000f00 */
[----:B0---4-:R-:W-:Y:S05]  /*3890*/  CALL.REL.NOINC `($__internal_0_$__cuda_sm20_div_rn_f64_full) ;  /* 0x0000046c00607944 */ /* 0x011fea0003c00000 */
.L_x_40:
[----:B------:R-:W-:Y:S05]  /*38a0*/  BSYNC.RECONVERGENT B1 ;  /* 0x0000000000017941 */ /* 0x000fea0003800200 */
.L_x_39:
        /* <DEDUP_REMOVED lines=22> */
[----:B------:R-:W-:Y:S01]  /*3a10*/  IMAD.MOV.U32 R16, RZ, RZ, R70 ;  /* 0x000000ffff107224 */ /* 0x000fe200078e0046 */
[----:B------:R-:W-:-:S07]  /*3a20*/  MOV R17, R71 ;  /* 0x0000004700117202 */ /* 0x000fce0000000f00 */
.L_x_42:
[----:B------:R-:W-:Y:S05]  /*3a30*/  BSYNC.RECONVERGENT B1 ;  /* 0x0000000000017941 */ /* 0x000fea0003800200 */
.L_x_41:
[----:B------:R-:W1:Y:S01]  /*3a40*/  MUFU.RCP64H R21, R15 ;  /* 0x0000000f00157308 */ /* 0x000e620000001800 */
[----:B------:R-:W-:Y:S01]  /*3a50*/  IMAD.MOV.U32 R20, RZ, RZ, 0x1 ;  /* 0x00000001ff147424 */ /* 0x000fe200078e00ff */
[----:B------:R-:W-:Y:S06]  /*3a60*/  BSSY.RECONVERGENT B1, `(.L_x_43) ;  /* 0x0000014000017945 */ /* 0x000fec0003800200 */
[----:B----4-:R-:W0:Y:S08]  /*3a70*/  I2F.F64.U32 R24, R18 ;  /* 0x0000001200187312 */ /* 0x010e300000201800 */
[----:B------:R-:W2:Y:S01]  /*3a80*/  F2I.U32.F64.TRUNC R13, R16 ;  /* 0x00000010000d7311 */ /* 0x000ea2000030d000 */
[----:B-1----:R-:W-:Y:S01]  /*3a90*/  DFMA R22, -R14, R20, 1 ;  /* 0x3ff000000e16742b */ /* 0x002fe20000000114 */
[----:B0-----:R-:W-:-:S07]  /*3aa0*/  FSETP.GEU.AND P1, PT, |R25|, 6.5827683646048100446e-37, PT ;  /* 0x036000001900780b */ /* 0x001fce0003f2e200 */
        /* <DEDUP_REMOVED lines=15> */
.L_x_44:
[----:B------:R-:W-:Y:S05]  /*3ba0*/  BSYNC.RECONVERGENT B1 ;  /* 0x0000000000017941 */ /* 0x000fea0003800200 */
.L_x_43:
[----:B------:R-:W0:Y:S01]  /*3bb0*/  F2I.U32.F64.TRUNC R14, R70 ;  /* 0x00000046000e7311 */ /* 0x000e22000030d000 */
[----:B------:R-:W-:Y:S01]  /*3bc0*/  UMOV UR4, 0x39581062 ;  /* 0x3958106200047882 */ /* 0x000fe20000000000 */
[----:B------:R-:W-:Y:S01]  /*3bd0*/  UMOV UR5, 0x3fe2c8b4 ;  /* 0x3fe2c8b400057882 */ /* 0x000fe20000000000 */
[----:B------:R-:W-:Y:S01]  /*3be0*/  CS2R R36, SRZ ;  /* 0x0000000000247805 */ /* 0x000fe2000001ff00 */
[----:B------:R-:W-:-:S04]  /*3bf0*/  IMAD.MOV.U32 R15, RZ, RZ, RZ ;  /* 0x000000ffff0f7224 */ /* 0x000fc800078e00ff */
[----:B------:R1:W2:Y:S01]  /*3c00*/  I2F.F64.U16 R16, R19 ;  /* 0x0000001300107312 */ /* 0x0002a20000101800 */
[----:B0-----:R-:W-:-:S07]  /*3c10*/  LOP3.LUT R4, R14, 0xff, RZ, 0xc0, !PT ;  /* 0x000000ff0e047812 */ /* 0x001fce00078ec0ff */
[----:B------:R-:W0:Y:S01]  /*3c20*/  I2F.F64.U16 R38, R38 ;  /* 0x0000002600267312 */ /* 0x000e220000101800 */
[----:B-1----:R-:W-:Y:S01]  /*3c30*/  CS2R R18, SRZ ;  /* 0x0000000000127805 */ /* 0x002fe2000001ff00 */
[----:B--2---:R-:W-:-:S06]  /*3c40*/  DMUL R16, R16, UR4 ;  /* 0x0000000410107c28 */ /* 0x004fcc0008000000 */
[----:B------:R-:W1:Y:S01]  /*3c50*/  I2F.F64.U16 R52, R4 ;  /* 0x0000000400347312 */ /* 0x000e620000101800 */
[----:B------:R-:W-:Y:S01]  /*3c60*/  UMOV UR4, 0xe5604189 ;  /* 0xe560418900047882 */ /* 0x000fe20000000000 */
[----:B------:R-:W-:Y:S02]  /*3c70*/  UMOV UR5, 0x3fd322d0 ;  /* 0x3fd322d000057882 */ /* 0x000fe40000000000 */
[----:B0-----:R-:W-:Y:S01]  /*3c80*/  DFMA R16, R38, UR4, R16 ;  /* 0x0000000426107c2b */ /* 0x001fe20008000010 */
[----:B------:R-:W-:Y:S01]  /*3c90*/  UMOV UR4, 0x9fbe76c9 ;  /* 0x9fbe76c900047882 */ /* 0x000fe20000000000 */
[----:B------:R-:W-:-:S06]  /*3ca0*/  UMOV UR5, 0x3fbd2f1a ;  /* 0x3fbd2f1a00057882 */ /* 0x000fcc0000000000 */
[----:B-1----:R-:W-:Y:S01]  /*3cb0*/  DFMA R52, R52, UR4, R16 ;  /* 0x0000000434347c2b */ /* 0x002fe20008000010 */
[----:B------:R-:W-:-:S10]  /*3cc0*/  UMOV UR4, URZ ;  /* 0x000000ff00047c82 */ /* 0x000fd40008000000 */
.L_x_49:
        /* <DEDUP_REMOVED lines=10> */
.L_x_48:
        /* <DEDUP_REMOVED lines=32> */
.L_x_45:
        /* <DEDUP_REMOVED lines=58> */
.L_x_47:
[----:B------:R-:W-:Y:S05]  /*4310*/  BSYNC.RECONVERGENT B0 ;  /* 0x0000000000007941 */ /* 0x000fea0003800200 */
.L_x_46:
        /* <DEDUP_REMOVED lines=37> */
.L_x_51:
[----:B------:R-:W-:Y:S05]  /*4570*/  BSYNC.RECONVERGENT B1 ;  /* 0x0000000000017941 */ /* 0x000fea0003800200 */
.L_x_50:
[----:B------:R-:W2:Y:S01]  /*4580*/  MUFU.RCP64H R17, R19 ;  /* 0x0000001300117308 */ /* 0x000ea20000001800 */
[----:B------:R-:W-:Y:S01]  /*4590*/  IMAD.MOV.U32 R16, RZ, RZ, 0x1 ;  /* 0x00000001ff107424 */ /* 0x000fe200078e00ff */
[----:B------:R-:W-:Y:S06]  /*45a0*/  BSSY.RECONVERGENT B1, `(.L_x_52) ;  /* 0x0000016000017945 */ /* 0x000fec0003800200 */
[----:B0-----:R-:W0:Y:S08]  /*45b0*/  I2F.F64.U32 R24, R37 ;  /* 0x0000002500187312 */ /* 0x001e300000201800 */
[----:B------:R-:W3:Y:S01]  /*45c0*/  F2I.U32.F64.TRUNC R15, R70 ;  /* 0x00000046000f7311 */ /* 0x000ee2000030d000 */
[----:B--2---:R-:W-:Y:S01]  /*45d0*/  DFMA R20, -R18, R16, 1 ;  /* 0x3ff000001214742b */ /* 0x004fe20000000110 */
[----:B0-----:R-:W-:-:S07]  /*45e0*/  FSETP.GEU.AND P1, PT, |R25|, 6.5827683646048100446e-37, PT ;  /* 0x036000001900780b */ /* 0x001fce0003f2e200 */
[----:B------:R-:W-:Y:S01]  /*45f0*/  DFMA R20, R20, R20, R20 ;  /* 0x000000141414722b */ /* 0x000fe20000000014 */
[----:B---3--:R-:W-:-:S07]  /*4600*/  LOP3.LUT R38, R15, 0xff, RZ, 0xc0, !PT ;  /* 0x000000ff0f267812 */ /* 0x008fce00078ec0ff */
[----:B------:R-:W-:-:S08]  /*4610*/  DFMA R20, R16, R20, R16 ;  /* 0x000000141014722b */ /* 0x000fd00000000010 */
[----:B------:R-:W-:-:S08]  /*4620*/  DFMA R16, -R18, R20, 1 ;  /* 0x3ff000001210742b */ /* 0x000fd00000000114 */
[----:B-1----:R-:W-:-:S08]  /*4630*/  DFMA R22, R20, R16, R20 ;  /* 0x000000101416722b */ /* 0x002fd00000000014 */
        /* <DEDUP_REMOVED lines=9> */
[----:B----4-:R-:W-:Y:S05]  /*46d0*/  CALL.REL.NOINC `($__internal_0_$__cuda_sm20_div_rn_f64_full) ;  /* 0x0000045c00d07944 */ /* 0x010fea0003c00000 */
[----:B------:R-:W-:Y:S01]  /*46e0*/  IMAD.MOV.U32 R16, RZ, RZ, R70 ;  /* 0x000000ffff107224 */ /* 0x000fe200078e0046 */
[----:B------:R-:W-:-:S07]  /*46f0*/  MOV R17, R71 ;  /* 0x0000004700117202 */ /* 0x000fce0000000f00 */
.L_x_53:
[----:B------:R-:W-:Y:S05]  /*4700*/  BSYNC.RECONVERGENT B1 ;  /* 0x0000000000017941 */ /* 0x000fea0003800200 */
.L_x_52:
        /* <DEDUP_REMOVED lines=22> */
.L_x_55:
[----:B------:R-:W-:Y:S05]  /*4870*/  BSYNC.RECONVERGENT B1 ;  /* 0x0000000000017941 */ /* 0x000fea0003800200 */
.L_x_54:
[----:B------:R-:W0:Y:S01]  /*4880*/  F2I.U32.F64.TRUNC R17, R70 ;  /* 0x0000004600117311 */ /* 0x000e22000030d000 */
[----:B------:R-:W-:Y:S01]  /*4890*/  UMOV UR4, 0x39581062 ;  /* 0x3958106200047882 */ /* 0x000fe20000000000 */
[----:B------:R-:W-:Y:S01]  /*48a0*/  UMOV UR5, 0x3fe2c8b4 ;  /* 0x3fe2c8b400057882 */ /* 0x000fe20000000000 */
[----:B------:R-:W-:-:S05]  /*48b0*/  IMAD.MOV.U32 R35, RZ, RZ, RZ ;  /* 0x000000ffff237224 */ /* 0x000fca00078e00ff */
        /* <DEDUP_REMOVED lines=10> */
[----:B------:R-:W-:Y:S01]  /*4960*/  UMOV UR5, 0x3fbd2f1a ;  /* 0x3fbd2f1a00057882 */ /* 0x000fe20000000000 */
[----:B------:R-:W-:-:S05]  /*4970*/  IMAD.MOV.U32 R39, RZ, RZ, RZ ;  /* 0x000000ffff277224 */ /* 0x000fca00078e00ff */
[----:B-1----:R-:W-:Y:S01]  /*4980*/  DFMA R60, R60, UR4, R18 ;  /* 0x000000043c3c7c2b */ /* 0x002fe20008000012 */
[----:B------:R-:W-:Y:S01]  /*4990*/  UMOV UR4, URZ ;  /* 0x000000ff00047c82 */ /* 0x000fe20008000000 */
[----:B------:R-:W-:-:S09]  /*49a0*/  MOV R19, RZ ;  /* 0x000000ff00137202 */ /* 0x000fd20000000f00 */
.L_x_60:
[----:B------:R-:W-:Y:S01]  /*49b0*/  VIADDMNMX R40, R31, UR4, RZ, !PT ;  /* 0x000000041f287c46 */ /* 0x000fe2000f8001ff */
[----:B0-----:R-:W0:Y:S03]  /*49c0*/  LDCU UR12, c[0x0][0x390] ;  /* 0x00007200ff0c77ac */ /* 0x001e260008000800 */
[----:B------:R-:W-:Y:S01]  /*49d0*/  VIMNMX R40, PT, PT, R40, UR7, PT ;  /* 0x0000000728287c48 */ /* 0x000fe2000bfe0100 */
[----:B------:R-:W1:Y:S01]  /*49e0*/  LDCU.64 UR14, c[0x0][0x380] ;  /* 0x00007000ff0e77ac */ /* 0x000e620008000a00 */
[----:B--2-4-:R-:W-:-:S05]  /*49f0*/  UMOV UR5, URZ ;  /* 0x000000ff00057c82 */ /* 0x014fca0008000000 */
.L_x_59:
[----:B--2---:R-:W2:Y:S01]  /*4a00*/  MUFU.RCP64H R27, R29 ;  /* 0x0000001d001b7308 */ /* 0x004ea20000001800 */
[----:B------:R-:W-:Y:S01]  /*4a10*/  IMAD.MOV.U32 R26, RZ, RZ, 0x1 ;  /* 0x00000001ff1a7424 */ /* 0x000fe200078e00ff */
[----:B------:R-:W-:Y:S01]  /*4a20*/  VIADDMNMX R4, R34, UR5, RZ, !PT ;  /* 0x0000000522047c46 */ /* 0x000fe2000f8001ff */
[----:B0-----:R-:W-:-:S03]  /*4a30*/  IMAD R21, R40, UR12, RZ ;  /* 0x0000000c28157c24 */ /* 0x001fc6000f8e02ff */
[----:B------:R-:W-:Y:S02]  /*4a40*/  VIMNMX R4, PT, PT, R4, UR6, PT ;  /* 0x0000000604047c48 */ /* 0x000fe4000bfe0100 */
[----:B------:R-:W0:Y:S03]  /*4a50*/  I2F.F64.U32 R22, UR5 ;  /* 0x0000000500167d12 */ /* 0x000e260008201800 */
[----:B------:R-:W-:-:S05]  /*4a60*/  IMAD.SHL.U32 R4, R4, 0x4, RZ ;  /* 0x0000000404047824 */ /* 0x000fca00078e00ff */
[----:B------:R-:W3:Y:S01]  /*4a70*/  I2F.F64.U32 R24, UR4 ;  /* 0x0000000400187d12 */ /* 0x000ee20008201800 */
[----:B--2---:R-:W-:Y:S01]  /*4a80*/  DFMA R42, -R28, R26, 1 ;  /* 0x3ff000001c2a742b */ /* 0x004fe2000000011a */
[----:B-1----:R-:W-:Y:S02]  /*4a90*/  IADD3 R20, P0, P1, R4, UR14, R21 ;  /* 0x0000000e04147c10 */ /* 0x002fe4000f91e015 */
[----:B------:R-:W-:Y:S01]  /*4aa0*/  SHF.R.S32.HI R4, RZ, 0x1f, R4 ;  /* 0x0000001fff047819 */ /* 0x000fe20000011404 */
[----:B0-----:R-:W-:-:S03]  /*4ab0*/  DFMA R22, R32, -0.5, R22 ;  /* 0xbfe000002016782b */ /* 0x001fc60000000016 */
[----:B------:R-:W-:Y:S01]  /*4ac0*/  IADD3.X R21, PT, PT, R4, UR15, RZ, P0, P1 ;  /* 0x0000000f04157c10 */ /* 0x000fe200087e24ff */
[----:B------:R-:W-:-:S04]  /*4ad0*/  DFMA R42, R42, R42, R42 ;  /* 0x0000002a2a2a722b */ /* 0x000fc8000000002a */
[----:B------:R-:W5:Y:S04]  /*4ae0*/  LDG.E.U8 R38, desc[UR8][R20.64] ;  /* 0x0000000814267981 */ /* 0x000f68000c1e1100 */
[----:B------:R-:W-:Y:S01]  /*4af0*/  DFMA R42, R26, R42, R26 ;  /* 0x0000002a1a2a722b */ /* 0x000fe2000000001a */
[----:B------:R-:W5:Y:S01]  /*4b00*/  LDG.E.U8 R18, desc[UR8][R20.64+0x1] ;  /* 0x0000010814127981 */ /* 0x000f62000c1e1100 */
[----:B---3--:R-:W-:Y:S02]  /*4b10*/  DFMA R24, R32, -0.5, R24 ;  /* 0xbfe000002018782b */ /* 0x008fe40000000018 */
[----:B------:R-:W-:Y:S01]  /*4b20*/  DMUL R22, R22, R22 ;  /* 0x0000001616167228 */ /* 0x000fe20000000000 */
[----:B------:R0:W5:Y:S07]  /*4b30*/  LDG.E.U8 R41, desc[UR8][R20.64+0x2] ;  /* 0x0000020814297981 */ /* 0x00016e000c1e1100 */
[----:B------:R-:W-:-:S02]  /*4b40*/  DFMA R22, R24, R24, R22 ;  /* 0x000000181816722b */ /* 0x000fc40000000016 */
[----:B0-----:R-:W-:-:S06]  /*4b50*/  DFMA R20, -R28, R42, 1 ;  /* 0x3ff000001c14742b */ /* 0x001fcc000000012a */
[----:B------:R-:W-:Y:S02]  /*4b60*/  DADD R24, -RZ, -R22 ;  /* 0x00000000ff187229 */ /* 0x000fe40000000916 */
[----:B------:R-:W-:-:S08]  /*4b70*/  DFMA R42, R42, R20, R42 ;  /* 0x000000142a2a722b */ /* 0x000fd0000000002a */
[----:B------:R-:W-:Y:S01]  /*4b80*/  FSETP.GEU.AND P1, PT, |R25|, 6.5827683646048100446e-37, PT ;  /* 0x036000001900780b */ /* 0x000fe20003f2e200 */
[----:B------:R-:W-:-:S08]  /*4b90*/  DMUL R70, R42, -R22 ;  /* 0x800000162a467228 */ /* 0x000fd00000000000 */
[----:B------:R-:W-:-:S08]  /*4ba0*/  DFMA R20, -R28, R70, -R22 ;  /* 0x000000461c14722b */ /* 0x000fd00000000916 */
[----:B------:R-:W-:-:S10]  /*4bb0*/  DFMA R70, R42, R20, R70 ;  /* 0x000000142a46722b */ /* 0x000fd40000000046 */
[----:B------:R-:W-:-:S05]  /*4bc0*/  FFMA R4, RZ, R29, R71 ;  /* 0x0000001dff047223 */ /* 0x000fca0000000047 */
[----:B------:R-:W-:-:S13]  /*4bd0*/  FSETP.GT.AND P0, PT, |R4|, 1.469367938527859385e-39, PT ;  /* 0x001000000400780b */ /* 0x000fda0003f04200 */
[----:B----4-:R-:W-:Y:S05]  /*4be0*/  @P0 BRA P1, `(.L_x_56) ;  /* 0x0000000000100947 */ /* 0x010fea0000800000 */
[----:B------:R-:W-:Y:S01]  /*4bf0*/  IMAD.MOV.U32 R22, RZ, RZ, R28 ;  /* 0x000000ffff167224 */ /* 0x000fe200078e001c */
[----:B------:R-:W-:Y:S02]  /*4c00*/  MOV R23, R29 ;  /* 0x0000001d00177202 */ /* 0x000fe40000000f00 */
[----:B------:R-:W-:-:S07]  /*4c10*/  MOV R4, 0x4c30 ;  /* 0x00004c3000047802 */ /* 0x000fce0000000f00 */
[----:B-----5:R-:W-:Y:S05]  /*4c20*/  CALL.REL.NOINC `($__internal_0_$__cuda_sm20_div_rn_f64_full) ;  /* 0x00000458007c7944 */ /* 0x020fea0003c00000 */
.L_x_56:
[----:B------:R-:W-:Y:S01]  /*4c30*/  IMAD.MOV.U32 R24, RZ, RZ, 0x652b82fe ;  /* 0x652b82feff187424 */ /* 0x000fe200078e00ff */
[----:B------:R-:W-:Y:S01]  /*4c40*/  UMOV UR16, 0xfefa39ef ;  /* 0xfefa39ef00107882 */ /* 0x000fe20000000000 */
[----:B------:R-:W-:Y:S01]  /*4c50*/  IMAD.MOV.U32 R25, RZ, RZ, 0x3ff71547 ;  /* 0x3ff71547ff197424 */ /* 0x000fe200078e00ff */
[----:B------:R-:W-:Y:S01]  /*4c60*/  UMOV UR17, 0x3fe62e42 ;  /* 0x3fe62e4200117882 */ /* 0x000fe20000000000 */
[----:B------:R-:W-:Y:S01]  /*4c70*/  FSETP.GEU.AND P0, PT, |R71|, 4.1917929649353027344, PT ;  /* 0x4086232b4700780b */ /* 0x000fe20003f0e200 */
[----:B------:R-:W-:Y:S03]  /*4c80*/  BSSY.RECONVERGENT B0, `(.L_x_57) ;  /* 0x0000035000007945 */ /* 0x000fe60003800200 */
        /* <DEDUP_REMOVED lines=37> */
[----:B------:R-:W-:Y:S01]  /*4ee0*/  LEA R21, R24, R23, 0x14 ;  /* 0x0000001718157211 */ /* 0x000fe200078ea0ff */
        /* <DEDUP_REMOVED lines=14> */
.L_x_58:
[----:B------:R-:W-:Y:S05]  /*4fd0*/  BSYNC.RECONVERGENT B0 ;  /* 0x0000000000007941 */ /* 0x000fea0003800200 */
.L_x_57:
        /* <DEDUP_REMOVED lines=13> */
[----:B------:R2:W4:Y:S08]  /*50b0*/  F2I.U32.F64.TRUNC R19, R26 ;  /* 0x0000001a00137311 */ /* 0x000530000030d000 */
[----:B------:R2:W0:Y:S01]  /*50c0*/  F2I.U32.F64.TRUNC R35, R44 ;  /* 0x0000002c00237311 */ /* 0x000422000030d000 */
[----:B---3--:R-:W-:Y:S05]  /*50d0*/  BRA.U UP0, `(.L_x_59) ;  /* 0xfffffff900487547 */ /* 0x008fea000b83ffff */
[----:B------:R-:W-:-:S04]  /*50e0*/  UIADD3 UR4, UPT, UPT, UR4, 0x1, URZ ;  /* 0x0000000104047890 */ /* 0x000fc8000fffe0ff */
[----:B------:R-:W-:-:S09]  /*50f0*/  UISETP.NE.AND UP0, UPT, UR4, UR10, UPT ;  /* 0x0000000a0400728c */ /* 0x000fd2000bf05270 */
[----:B------:R-:W-:Y:S05]  /*5100*/  BRA.U UP0, `(.L_x_60) ;  /* 0xfffffff900287547 */ /* 0x000fea000b83ffff */
[----:B------:R-:W2:Y:S01]  /*5110*/  MUFU.RCP64H R21, R37 ;  /* 0x0000002500157308 */ /* 0x000ea20000001800 */
[----:B------:R-:W-:Y:S01]  /*5120*/  MOV R20, 0x1 ;  /* 0x0000000100147802 */ /* 0x000fe20000000f00 */
[----:B------:R-:W-:Y:S06]  /*5130*/  BSSY.RECONVERGENT B1, `(.L_x_61) ;  /* 0x0000012000017945 */ /* 0x000fec0003800200 */
[----:B------:R-:W1:Y:S01]  /*5140*/  I2F.F64.U32 R24, R39 ;  /* 0x0000002700187312 */ /* 0x000e620000201800 */
        /* <DEDUP_REMOVED lines=15> */
[----:B0---4-:R-:W-:Y:S05]  /*5240*/  CALL.REL.NOINC `($__internal_0_$__cuda_sm20_div_rn_f64_full) ;  /* 0x0000045000f47944 */ /* 0x011fea0003c00000 */
.L_x_62:
[----:B------:R-:W-:Y:S05]  /*5250*/  BSYNC.RECONVERGENT B1 ;  /* 0x0000000000017941 */ /* 0x000fea0003800200 */
.L_x_61:
[----:B------:R-:W1:Y:S01]  /*5260*/  MUFU.RCP64H R21, R37 ;  /* 0x0000002500157308 */ /* 0x000e620000001800 */
[----:B------:R-:W-:Y:S01]  /*5270*/  IMAD.MOV.U32 R20, RZ, RZ, 0x1 ;  /* 0x00000001ff147424 */ /* 0x000fe200078e00ff */
[----:B------:R-:W-:Y:S06]  /*5280*/  BSSY.RECONVERGENT B1, `(.L_x_63) ;  /* 0x0000016000017945 */ /* 0x000fec0003800200 */
[----:B----4-:R-:W2:Y:S08]  /*5290*/  I2F.F64.U32 R24, R19 ;  /* 0x0000001300187312 */ /* 0x010eb00000201800 */
[----:B------:R-:W3:Y:S01]  /*52a0*/  F2I.U32.F64.TRUNC R18, R70 ;  /* 0x0000004600127311 */ /* 0x000ee2000030d000 */
[----:B-1----:R-:W-:Y:S01]  /*52b0*/  DFMA R22, -R36, R20, 1 ;  /* 0x3ff000002416742b */ /* 0x002fe20000000114 */
[----:B--2---:R-:W-:-:S07]  /*52c0*/  FSETP.GEU.AND P1, PT, |R25|, 6.5827683646048100446e-37, PT ;  /* 0x036000001900780b */ /* 0x004fce0003f2e200 */
[----:B------:R-:W-:Y:S01]  /*52d0*/  DFMA R22, R22, R22, R22 ;  /* 0x000000161616722b */ /* 0x000fe20000000016 */
[----:B---3--:R-:W-:-:S07]  /*52e0*/  LOP3.LUT R31, R18, 0xff, RZ, 0xc0, !PT ;  /* 0x000000ff121f7812 */ /* 0x008fce00078ec0ff */
        /* <DEDUP_REMOVED lines=12> */
[----:B0-----:R-:W-:Y:S05]  /*53b0*/  CALL.REL.NOINC `($__internal_0_$__cuda_sm20_div_rn_f64_full) ;  /* 0x0000045000987944 */ /* 0x001fea0003c00000 */
[----:B------:R-:W-:Y:S02]  /*53c0*/  IMAD.MOV.U32 R20, RZ, RZ, R70 ;  /* 0x000000ffff147224 */ /* 0x000fe400078e0046 */
[----:B------:R-:W-:-:S07]  /*53d0*/  IMAD.MOV.U32 R21, RZ, RZ, R71 ;  /* 0x000000ffff157224 */ /* 0x000fce00078e0047 */
.L_x_64:
[----:B------:R-:W-:Y:S05]  /*53e0*/  BSYNC.RECONVERGENT B1 ;  /* 0x0000000000017941 */ /* 0x000fea0003800200 */
.L_x_63:
[----:B------:R-:W1:Y:S01]  /*53f0*/  MUFU.RCP64H R23, R37 ;  /* 0x0000002500177308 */ /* 0x000e620000001800 */
[----:B------:R-:W-:Y:S01]  /*5400*/  IMAD.MOV.U32 R22, RZ, RZ, 0x1 ;  /* 0x00000001ff167424 */ /* 0x000fe200078e00ff */
[----:B------:R-:W-:Y:S06]  /*5410*/  BSSY.RECONVERGENT B1, `(.L_x_65) ;  /* 0x0000014000017945 */ /* 0x000fec0003800200 */
[----:B------:R-:W2:Y:S01]  /*5420*/  F2I.U32.F64.TRUNC R19, R20 ;  /* 0x0000001400137311 */ /* 0x000ea2000030d000 */
[----:B-1----:R-:W-:Y:S01]  /*5430*/  DFMA R24, -R36, R22, 1 ;  /* 0x3ff000002418742b */ /* 0x002fe20000000116 */
[----:B--2---:R-:W-:-:S07]  /*5440*/  LOP3.LUT R38, R19, 0xff, RZ, 0xc0, !PT ;  /* 0x000000ff13267812 */ /* 0x004fce00078ec0ff */
[----:B------:R-:W-:-:S08]  /*5450*/  DFMA R24, R24, R24, R24 ;  /* 0x000000181818722b */ /* 0x000fd00000000018 */
[----:B------:R-:W-:Y:S02]  /*5460*/  DFMA R22, R22, R24, R22 ;  /* 0x000000181616722b */ /* 0x000fe40000000016 */
[----:B0-----:R-:W0:Y:S06]  /*5470*/  I2F.F64.U32 R24, R35 ;  /* 0x0000002300187312 */ /* 0x001e2c0000201800 */
[----:B------:R-:W-:-:S08]  /*5480*/  DFMA R26, -R36, R22, 1 ;  /* 0x3ff00000241a742b */ /* 0x000fd00000000116 */
[----:B------:R-:W-:Y:S01]  /*5490*/  DFMA R26, R22, R26, R22 ;  /* 0x0000001a161a722b */ /* 0x000fe20000000016 */
[----:B0-----:R-:W-:-:S07]  /*54a0*/  FSETP.GEU.AND P1, PT, |R25|, 6.5827683646048100446e-37, PT ;  /* 0x036000001900780b */ /* 0x001fce0003f2e200 */
        /* <DEDUP_REMOVED lines=9> */
[----:B------:R-:W-:Y:S05]  /*5540*/  CALL.REL.NOINC `($__internal_0_$__cuda_sm20_div_rn_f64_full) ;  /* 0x0000045000347944 */ /* 0x000fea0003c00000 */
.L_x_66:
[----:B------:R-:W-:Y:S05]  /*5550*/  BSYNC.RECONVERGENT B1 ;  /* 0x0000000000017941 */ /* 0x000fea0003800200 */
.L_x_65:
[----:B------:R-:W0:Y:S01]  /*5560*/  LDCU UR6, c[0x0][0x398] ;  /* 0x00007300ff0677ac */ /* 0x000e220008000800 */
[----:B------:R-:W1:Y:S01]  /*5570*/  F2I.U32.F64.TRUNC R76, R70 ;  /* 0x00000046004c7311 */ /* 0x000e62000030d000 */
[----:B------:R-:W-:Y:S01]  /*5580*/  IMAD.MOV.U32 R36, RZ, RZ, RZ ;  /* 0x000000ffff247224 */ /* 0x000fe200078e00ff */
[----:B------:R-:W-:Y:S01]  /*5590*/  CS2R R42, SRZ ;  /* 0x00000000002a7805 */ /* 0x000fe2000001ff00 */
[----:B------:R-:W2:Y:S01]  /*55a0*/  LDCU UR4, c[0x0][0x38c] ;  /* 0x00007180ff0477ac */ /* 0x000ea20008000800 */
[----:B------:R-:W-:-:S04]  /*55b0*/  UMOV UR5, 0x3fe2c8b4 ;  /* 0x3fe2c8b400057882 */ /* 0x000fc80000000000 */
[----:B------:R-:W3:Y:S08]  /*55c0*/  I2F.F64.U16 R38, R38 ;  /* 0x0000002600267312 */ /* 0x000ef00000101800 */
[----:B0-----:R-:W0:Y:S01]  /*55d0*/  I2F.U32.RP R4, UR6 ;  /* 0x0000000600047d06 */ /* 0x001e220008209000 */
[----:B------:R-:W-:Y:S01]  /*55e0*/  ISETP.NE.U32.AND P2, PT, RZ, UR6, PT ;  /* 0x00000006ff007c0c */ /* 0x000fe2000bf45070 */
[----:B--2---:R-:W-:Y:S01]  /*55f0*/  VIADD R0, R0, UR4 ;  /* 0x0000000400007c36 */ /* 0x004fe20008000000 */
[----:B------:R-:W-:-:S05]  /*5600*/  UMOV UR4, 0x39581062 ;  /* 0x3958106200047882 */ /* 0x000fca0000000000 */
[----:B0-----:R-:W0:Y:S02]  /*5610*/  MUFU.RCP R4, R4 ;  /* 0x0000000400047308 */ /* 0x001e240000001000 */
[----:B0-----:R-:W-:Y:S01]  /*5620*/  VIADD R20, R4, 0xffffffe ;  /* 0x0ffffffe04147836 */ /* 0x001fe20000000000 */
[----:B-1----:R-:W-:-:S05]  /*5630*/  LOP3.LUT R4, R76, 0xff, RZ, 0xc0, !PT ;  /* 0x000000ff4c047812 */ /* 0x002fca00078ec0ff */
[----:B------:R0:W1:Y:S08]  /*5640*/  F2I.FTZ.U32.TRUNC.NTZ R21, R20 ;  /* 0x0000001400157305 */ /* 0x000070000021f000 */
[----:B------:R-:W-:Y:S01]  /*5650*/  I2F.F64.U16 R62, R4 ;  /* 0x00000004003e7312 */ /* 0x000fe20000101800 */
[----:B0-----:R-:W-:Y:S02]  /*5660*/  IMAD.MOV.U32 R20, RZ, RZ, RZ ;  /* 0x000000ffff147224 */ /* 0x001fe400078e00ff */
[----:B-1----:R-:W-:-:S04]  /*5670*/  IMAD.MOV R23, RZ, RZ, -R21 ;  /* 0x000000ffff177224 */ /* 0x002fc800078e0a15 */
[----:B------:R-:W-:-:S04]  /*5680*/  IMAD R23, R23, UR6, RZ ;  /* 0x0000000617177c24 */ /* 0x000fc8000f8e02ff */
[----:B------:R-:W-:-:S06]  /*5690*/  IMAD.HI.U32 R23, R21, R23, R20 ;  /* 0x0000001715177227 */ /* 0x000fcc00078e0014 */
[----:B------:R-:W-:Y:S01]  /*56a0*/  IMAD.HI.U32 R35, R23, R0, RZ ;  /* 0x0000000017237227 */ /* 0x000fe200078e00ff */
[----:B---3--:R-:W-:Y:S01]  /*56b0*/  DMUL R22, R38, UR4 ;  /* 0x0000000426167c28 */ /* 0x008fe20008000000 */
[----:B------:R-:W-:Y:S01]  /*56c0*/  UMOV UR4, 0xe5604189 ;  /* 0xe560418900047882 */ /* 0x000fe20000000000 */
[----:B------:R-:W-:Y:S02]  /*56d0*/  UMOV UR5, 0x3fd322d0 ;  /* 0x3fd322d000057882 */ /* 0x000fe40000000000 */
[----:B------:R-:W-:-:S05]  /*56e0*/  IADD3 R21, PT, PT, -R35, RZ, RZ ;  /* 0x000000ff23157210 */ /* 0x000fca0007ffe1ff */
[----:B------:R-:W-:Y:S02]  /*56f0*/  IMAD R0, R21, UR6, R0 ;  /* 0x0000000615007c24 */ /* 0x000fe4000f8e0200 */
[----:B------:R0:W1:Y:S03]  /*5700*/  I2F.F64.U16 R20, R31 ;  /* 0x0000001f00147312 */ /* 0x0000660000101800 */
[----:B------:R-:W-:Y:S02]  /*5710*/  ISETP.GE.U32.AND P0, PT, R0, UR6, PT ;  /* 0x0000000600007c0c */ /* 0x000fe4000bf06070 */
[----:B0-----:R-:W-:Y:S01]  /*5720*/  MOV R31, RZ ;  /* 0x000000ff001f7202 */ /* 0x001fe20000000f00 */
[----:B-1----:R-:W-:-:S10]  /*5730*/  DFMA R20, R20, UR4, R22 ;  /* 0x0000000414147c2b */ /* 0x002fd40008000016 */
[----:B------:R-:W-:Y:S01]  /*5740*/  @P0 VIADD R0, R0, -UR6 ;  /* 0x8000000600000c36 */ /* 0x000fe20008000000 */
[----:B------:R-:W-:Y:S01]  /*5750*/  UMOV UR4, 0x9fbe76c9 ;  /* 0x9fbe76c900047882 */ /* 0x000fe20000000000 */
[----:B------:R-:W-:Y:S01]  /*5760*/  @P0 VIADD R35, R35, 0x1 ;  /* 0x0000000123230836 */ /* 0x000fe20000000000 */
[----:B------:R-:W-:Y:S02]  /*5770*/  UMOV UR5, 0x3fbd2f1a ;  /* 0x3fbd2f1a00057882 */ /* 0x000fe40000000000 */
[----:B------:R-:W-:Y:S01]  /*5780*/  ISETP.GE.U32.AND P1, PT, R0, UR6, PT ;  /* 0x0000000600007c0c */ /* 0x000fe2000bf26070 */
[----:B------:R-:W-:Y:S01]  /*5790*/  IMAD.MOV.U32 R0, RZ, RZ, RZ ;  /* 0x000000ffff007224 */ /* 0x000fe200078e00ff */
[----:B------:R-:W-:Y:S01]  /*57a0*/  DFMA R62, R62, UR4, R20 ;  /* 0x000000043e3e7c2b */ /* 0x000fe20008000014 */
[----:B------:R-:W-:-:S10]  /*57b0*/  UMOV UR4, URZ ;  /* 0x000000ff00047c82 */ /* 0x000fd40008000000 */
[----:B------:R-:W-:Y:S01]  /*57c0*/  @P1 VIADD R35, R35, 0x1 ;  /* 0x0000000123231836 */ /* 0x000fe20000000000 */
[----:B------:R-:W-:-:S05]  /*57d0*/  @!P2 LOP3.LUT R35, RZ, UR6, RZ, 0x33, !PT ;  /* 0x00000006ff23ac12 */ /* 0x000fca000f8e33ff */
[----:B------:R-:W-:-:S07]  /*57e0*/  VIADD R35, R35, -UR11 ;  /* 0x8000000b23237c36 */ /* 0x000fce0008000000 */
.L_x_71:
[----:B------:R-:W-:Y:S01]  /*57f0*/  VIADDMNMX R38, R35, UR4, RZ, !PT ;  /* 0x0000000423267c46 */ /* 0x000fe2000f8001ff */
[----:B------:R-:W-:-:S03]  /*5800*/  IMAD.MOV.U32 R37, RZ, RZ, RZ ;  /* 0x000000ffff257224 */ /* 0x000fc600078e00ff */
[----:B01-3--:R-:W-:-:S07]  /*5810*/  VIMNMX R38, PT, PT, R38, UR7, PT ;  /* 0x0000000726267c48 */ /* 0x00bfce000bfe0100 */
.L_x_70:
[----:B01----:R-:W0:Y:S08]  /*5820*/  LDC R21, c[0x0][0x388] ;  /* 0x0000e200ff157b82 */ /* 0x003e300000000800 */
[----:B------:R-:W1:Y:S01]  /*5830*/  LDC R23, c[0x0][0x390] ;  /* 0x0000e400ff177b82 */ /* 0x000e620000000800 */
[----:B------:R-:W2:Y:S01]  /*5840*/  MUFU.RCP64H R27, R29 ;  /* 0x0000001d001b7308 */ /* 0x000ea20000001800 */
[----:B------:R-:W-:-:S06]  /*5850*/  VIADDMNMX R4, R30, R37, RZ, !PT ;  /* 0x000000251e047246 */ /* 0x000fcc00078001ff */
[----:B---3--:R-:W3:Y:S01]  /*5860*/  LDC.64 R24, c[0x0][0x380] ;  /* 0x0000e000ff187b82 */ /* 0x008ee20000000a00 */
[----:B------:R-:W-:Y:S01]  /*5870*/  HFMA2 R26, -RZ, RZ, 0, 5.9604644775390625e-08 ;  /* 0x00000001ff1a7431 */ /* 0x000fe200000001ff */
[----:B0-----:R-:W-:-:S05]  /*5880*/  VIADDMNMX R4, R21, 0xffffffff, R4, PT ;  /* 0xffffffff15047846 */ /* 0x001fca0003800104 */
[----:B--2---:R-:W-:Y:S01]  /*5890*/  DFMA R44, -R28, R26, 1 ;  /* 0x3ff000001c2c742b */ /* 0x004fe2000000011a */
[----:B------:R-:W-:Y:S02]  /*58a0*/  IMAD.SHL.U32 R21, R4, 0x4, RZ ;  /* 0x0000000404157824 */ /* 0x000fe400078e00ff */
[----:B-1----:R-:W-:Y:S02]  /*58b0*/  IMAD R20, R38, R23, RZ ;  /* 0x0000001726147224 */ /* 0x002fe400078e02ff */
[----:B------:R-:W0:Y:S01]  /*58c0*/  I2F.F64.U32 R22, R37 ;  /* 0x0000002500167312 */ /* 0x000e220000201800 */
[----:B------:R-:W-:Y:S02]  /*58d0*/  SHF.R.S32.HI R4, RZ, 0x1f, R21 ;  /* 0x0000001fff047819 */ /* 0x000fe40000011415 */
[----:B------:R-:W-:Y:S01]  /*58e0*/  DFMA R44, R44, R44, R44 ;  /* 0x0000002c2c2c722b */ /* 0x000fe2000000002c */
[----:B---3--:R-:W-:-:S04]  /*58f0*/  IADD3 R20, P0, P1, R21, R24, R20 ;  /* 0x0000001815147210 */ /* 0x008fc8000791e014 */
[----:B------:R-:W-:Y:S02]  /*5900*/  IADD3.X R21, PT, PT, R4, R25, RZ, P0, P1 ;  /* 0x0000001904157210 */ /* 0x000fe400007e24ff */
[----:B------:R-:W1:Y:S01]  /*5910*/  I2F.F64.U32 R24, UR4 ;  /* 0x0000000400187d12 */ /* 0x000e620008201800 */
[----:B------:R-:W-:Y:S02]  /*5920*/  DFMA R44, R26, R44, R26 ;  /* 0x0000002c1a2c722b */ /* 0x000fe4000000001a */
[----:B0-----:R-:W-:Y:S01]  /*5930*/  DFMA R22, R32, -0.5, R22 ;  /* 0xbfe000002016782b */ /* 0x001fe20000000016 */
[----:B------:R-:W5:Y:S04]  /*5940*/  LDG.E.U8 R39, desc[UR8][R20.64] ;  /* 0x0000000814277981 */ /* 0x000f68000c1e1100 */
[----:B------:R-:W5:Y:S03]  /*5950*/  LDG.E.U8 R40, desc[UR8][R20.64+0x1] ;  /* 0x0000010814287981 */ /* 0x000f66000c1e1100 */
[----:B------:R-:W-:Y:S01]  /*5960*/  DMUL R22, R22, R22 ;  /* 0x0000001616167228 */ /* 0x000fe20000000000 */
[----:B------:R0:W5:Y:S01]  /*5970*/  LDG.E.U8 R41, desc[UR8][R20.64+0x2] ;  /* 0x0000020814297981 */ /* 0x000162000c1e1100 */
[----:B-1----:R-:W-:-:S02]  /*5980*/  DFMA R24, R32, -0.5, R24 ;  /* 0xbfe000002018782b */ /* 0x002fc40000000018 */
[----:B0-----:R-:W-:-:S06]  /*5990*/  DFMA R20, -R28, R44, 1 ;  /* 0x3ff000001c14742b */ /* 0x001fcc000000012c */
[----:B------:R-:W-:Y:S02]  /*59a0*/  DFMA R22, R24, R24, R22 ;  /* 0x000000181816722b */ /* 0x000fe40000000016 */
[----:B------:R-:W-:-:S06]  /*59b0*/  DFMA R44, R44, R20, R44 ;  /* 0x000000142c2c722b */ /* 0x000fcc000000002c */
[----:B------:R-:W-:Y:S02]  /*59c0*/  DADD R24, -RZ, -R22 ;  /* 0x00000000ff187229 */ /* 0x000fe40000000916 */
[----:B------:R-:W-:-:S08]  /*59d0*/  DMUL R70, R44, -R22 ;  /* 0x800000162c467228 */ /* 0x000fd00000000000 */
[----:B------:R-:W-:Y:S01]  /*59e0*/  FSETP.GEU.AND P1, PT, |R25|, 6.5827683646048100446e-37, PT ;  /* 0x036000001900780b */ /* 0x000fe20003f2e200 */
[----:B------:R-:W-:-:S08]  /*59f0*/  DFMA R20, -R28, R70, -R22 ;  /* 0x000000461c14722b */ /* 0x000fd00000000916 */
[----:B------:R-:W-:-:S10]  /*5a00*/  DFMA R70, R44, R20, R70 ;  /* 0x000000142c46722b */ /* 0x000fd40000000046 */
[----:B------:R-:W-:-:S05]  /*5a10*/  FFMA R4, RZ, R29, R71 ;  /* 0x0000001dff047223 */ /* 0x000fca0000000047 */
[----:B------:R-:W-:-:S13]  /*5a20*/  FSETP.GT.AND P0, PT, |R4|, 1.469367938527859385e-39, PT ;  /* 0x001000000400780b */ /* 0x000fda0003f04200 */
[----:B------:R-:W-:Y:S05]  /*5a30*/  @P0 BRA P1, `(.L_x_67) ;  /* 0x0000000000100947 */ /* 0x000fea0000800000 */
[----:B------:R-:W-:Y:S01]  /*5a40*/  IMAD.MOV.U32 R22, RZ, RZ, R28 ;  /* 0x000000ffff167224 */ /* 0x000fe200078e001c */
[----:B------:R-:W-:Y:S01]  /*5a50*/  MOV R4, 0x5a80 ;  /* 0x00005a8000047802 */ /* 0x000fe20000000f00 */
[----:B------:R-:W-:-:S07]  /*5a60*/  IMAD.MOV.U32 R23, RZ, RZ, R29 ;  /* 0x000000ffff177224 */ /* 0x000fce00078e001d */
[----:B-----5:R-:W-:Y:S05]  /*5a70*/  CALL.REL.NOINC `($__internal_0_$__cuda_sm20_div_rn_f64_full) ;  /* 0x0000044800e87944 */ /* 0x020fea0003c00000 */
.L_x_67:
[----:B------:R-:W-:Y:S01]  /*5a80*/  IMAD.MOV.U32 R20, RZ, RZ, 0x652b82fe ;  /* 0x652b82feff147424 */ /* 0x000fe200078e00ff */
[----:B------:R-:W-:Y:S01]  /*5a90*/  MOV R24, 0xfefa39ef ;  /* 0xfefa39ef00187802 */ /* 0x000fe20000000f00 */
[----:B------:R-:W-:Y:S01]  /*5aa0*/  IMAD.MOV.U32 R21, RZ, RZ, 0x3ff71547 ;  /* 0x3ff71547ff157424 */ /* 0x000fe200078e00ff */
[----:B------:R-:W-:Y:S01]  /*5ab0*/  FSETP.GEU.AND P0, PT, |R71|, 4.1917929649353027344, PT ;  /* 0x4086232b4700780b */ /* 0x000fe20003f0e200 */
[----:B------:R-:W-:Y:S01]  /*5ac0*/  IMAD.MOV.U32 R25, RZ, RZ, 0x3fe62e42 ;  /* 0x3fe62e42ff197424 */ /* 0x000fe200078e00ff */
[----:B------:R-:W-:Y:S01]  /*5ad0*/  BSSY.RECONVERGENT B0, `(.L_x_68) ;  /* 0x0000036000007945 */ /* 0x000fe20003800200 */
[----:B------:R-:W-:Y:S02]  /*5ae0*/  IMAD.MOV.U32 R26, RZ, RZ, 0x3b39803f ;  /* 0x3b39803fff1a7424 */ /* 0x000fe400078e00ff */
[----:B------:R-:W-:Y:S01]  /*5af0*/  DFMA R20, R70, R20, 6.75539944105574400000e+15 ;  /* 0x433800004614742b */ /* 0x000fe20000000014 */
[----:B------:R-:W-:-:S07]  /*5b00*/  IMAD.MOV.U32 R27, RZ, RZ, 0x3c7abc9e ;  /* 0x3c7abc9eff1b7424 */ /* 0x000fce00078e00ff */
[----:B------:R-:W-:-:S08]  /*5b10*/  DADD R22, R20, -6.75539944105574400000e+15 ;  /* 0xc338000014167429 */ /* 0x000fd00000000000 */
[----:B------:R-:W-:-:S08]  /*5b20*/  DFMA R24, R22, -R24, R70 ;  /* 0x800000181618722b */ /* 0x000fd00000000046 */
[----:B------:R-:W-:Y:S01]  /*5b30*/  DFMA R22, R22, -R26, R24 ;  /* 0x8000001a1616722b */ /* 0x000fe20000000018 */
[----:B------:R-:W-:Y:S01]  /*5b40*/  IMAD.MOV.U32 R24, RZ, RZ, 0x69ce2bdf ;  /* 0x69ce2bdfff187424 */ /* 0x000fe200078e00ff */
[----:B------:R-:W-:Y:S01]  /*5b50*/  MOV R25, 0x3e5ade15 ;  /* 0x3e5ade1500197802 */ /* 0x000fe20000000f00 */
[----:B------:R-:W-:Y:S02]  /*5b60*/  IMAD.MOV.U32 R26, RZ, RZ, -0x35dec16 ;  /* 0xfca213eaff1a7424 */ /* 0x000fe400078e00ff */
[----:B------:R-:W-:-:S06]  /*5b70*/  IMAD.MOV.U32 R27, RZ, RZ, 0x3e928af3 ;  /* 0x3e928af3ff1b7424 */ /* 0x000fcc00078e00ff */
[----:B------:R-:W-:Y:S01]  /*5b80*/  DFMA R24, R22, R24, R26 ;  /* 0x000000181618722b */ /* 0x000fe2000000001a */
[----:B------:R-:W-:Y:S02]  /*5b90*/  IMAD.MOV.U32 R26, RZ, RZ, 0x62401315 ;  /* 0x62401315ff1a7424 */ /* 0x000fe400078e00ff */
[----:B------:R-:W-:-:S06]  /*5ba0*/  IMAD.MOV.U32 R27, RZ, RZ, 0x3ec71dee ;  /* 0x3ec71deeff1b7424 */ /* 0x000fcc00078e00ff */
[----:B------:R-:W-:Y:S01]  /*5bb0*/  DFMA R24, R22, R24, R26 ;  /* 0x000000181618722b */ /* 0x000fe2000000001a */
[----:B------:R-:W-:Y:S01]  /*5bc0*/  MOV R26, 0x7c89eb71 ;  /* 0x7c89eb71001a7802 */ /* 0x000fe20000000f00 */
[----:B------:R-:W-:-:S06]  /*5bd0*/  IMAD.MOV.U32 R27, RZ, RZ, 0x3efa0199 ;  /* 0x3efa0199ff1b7424 */ /* 0x000fcc00078e00ff */
[----:B------:R-:W-:Y:S01]  /*5be0*/  DFMA R24, R22, R24, R26 ;  /* 0x000000181618722b */ /* 0x000fe2000000001a */
[----:B------:R-:W-:Y:S02]  /*5bf0*/  IMAD.MOV.U32 R26, RZ, RZ, 0x14761f65 ;  /* 0x14761f65ff1a7424 */ /* 0x000fe400078e00ff */
[----:B------:R-:W-:-:S06]  /*5c00*/  IMAD.MOV.U32 R27, RZ, RZ, 0x3f2a01a0 ;  /* 0x3f2a01a0ff1b7424 */ /* 0x000fcc00078e00ff */
[----:B------:R-:W-:Y:S01]  /*5c10*/  DFMA R24, R22, R24, R26 ;  /* 0x000000181618722b */ /* 0x000fe2000000001a */
[----:B------:R-:W-:Y:S01]  /*5c20*/  IMAD.MOV.U32 R26, RZ, RZ, 0x1852b7af ;  /* 0x1852b7afff1a7424 */ /* 0x000fe200078e00ff */
[----:B------:R-:W-:-:S06]  /*5c30*/  MOV R27, 0x3f56c16c ;  /* 0x3f56c16c001b7802 */ /* 0x000fcc0000000f00 */
[----:B------:R-:W-:Y:S01]  /*5c40*/  DFMA R24, R22, R24, R26 ;  /* 0x000000181618722b */ /* 0x000fe2000000001a */
[----:B------:R-:W-:Y:S02]  /*5c50*/  IMAD.MOV.U32 R26, RZ, RZ, 0x11122322 ;  /* 0x11122322ff1a7424 */ /* 0x000fe400078e00ff */
        /* <DEDUP_REMOVED lines=10> */
[----:B------:R-:W-:-:S08]  /*5d00*/  DFMA R24, R22, R24, R26 ;  /* 0x000000181618722b */ /* 0x000fd0000000001a */
        /* <DEDUP_REMOVED lines=15> */
[----:B------:R-:W-:Y:S02]  /*5e00*/  @!P1 IMAD.MOV.U32 R20, RZ, RZ, R24 ;  /* 0x000000ffff149224 */ /* 0x000fe400078e0018 */
[----:B------:R-:W-:-:S06]  /*5e10*/  @!P1 IMAD.MOV.U32 R24, RZ, RZ, RZ ;  /* 0x000000ffff189224 */ /* 0x000fcc00078e00ff */
[----:B------:R-:W-:-:S11]  /*5e20*/  @!P1 DMUL R22, R20, R24 ;  /* 0x0000001814169228 */ /* 0x000fd60000000000 */
.L_x_69:
[----:B------:R-:W-:Y:S05]  /*5e30*/  BSYNC.RECONVERGENT B0 ;  /* 0x0000000000007941 */ /* 0x000fea0003800200 */
.L_x_68:
[----:B-----5:R-:W-:Y:S01]  /*5e40*/  I2F.F64.U16 R20, R41 ;  /* 0x0000002900147312 */ /* 0x020fe20000101800 */
[----:B------:R-:W-:Y:S01]  /*5e50*/  IADD3 R37, PT, PT, R37, 0x1, RZ ;  /* 0x0000000125257810 */ /* 0x000fe20007ffe0ff */
[----:B------:R-:W-:-:S03]  /*5e60*/  DADD R42, R22, R42 ;  /* 0x00000000162a7229 */ /* 0x000fc6000000002a */
[----:B------:R-:W-:-:S03]  /*5e70*/  ISETP.NE.AND P0, PT, R37, UR10, PT ;  /* 0x0000000a25007c0c */ /* 0x000fc6000bf05270 */
[----:B------:R-:W0:Y:S08]  /*5e80*/  I2F.F64.U32 R24, R36 ;  /* 0x0000002400187312 */ /* 0x000e300000201800 */
[----:B------:R-:W-:Y:S01]  /*5e90*/  I2F.F64.U16 R26, R40 ;  /* 0x00000028001a7312 */ /* 0x000fe20000101800 */
[----:B0-----:R-:W-:-:S07]  /*5ea0*/  DFMA R20, R20, R22, R24 ;  /* 0x000000161414722b */ /* 0x001fce0000000018 */
[----:B------:R-:W0:Y:S08]  /*5eb0*/  I2F.F64.U32 R44, R31 ;  /* 0x0000001f002c7312 */ /* 0x000e300000201800 */
[----:B------:R-:W-:Y:S01]  /*5ec0*/  I2F.F64.U16 R46, R39 ;  /* 0x00000027002e7312 */ /* 0x000fe20000101800 */
[----:B0-----:R-:W-:-:S07]  /*5ed0*/  DFMA R26, R26, R22, R44 ;  /* 0x000000161a1a722b */ /* 0x001fce000000002c */
[----:B------:R-:W0:Y:S08]  /*5ee0*/  I2F.F64.U32 R48, R0 ;  /* 0x0000000000307312 */ /* 0x000e300000201800 */
[----:B------:R1:W2:Y:S01]  /*5ef0*/  F2I.U32.F64.TRUNC R36, R20 ;  /* 0x0000001400247311 */ /* 0x0002a2000030d000 */
[----:B0-----:R-:W-:-:S07]  /*5f00*/  DFMA R46, R46, R22, R48 ;  /* 0x000000162e2e722b */ /* 0x001fce0000000030 */
[----:B------:R1:W0:Y:S08]  /*5f10*/  F2I.U32.F64.TRUNC R31, R26 ;  /* 0x0000001a001f7311 */ /* 0x000230000030d000 */
[----:B------:R1:W3:Y:S01]  /*5f20*/  F2I.U32.F64.TRUNC R0, R46 ;  /* 0x0000002e00007311 */ /* 0x0002e2000030d000 */
[----:B--2---:R-:W-:Y:S05]  /*5f30*/  @P0 BRA `(.L_x_70) ;  /* 0xfffffff800380947 */ /* 0x004fea000383ffff */
[----:B------:R-:W-:-:S04]  /*5f40*/  UIADD3 UR4, UPT, UPT, UR4, 0x1, URZ ;  /* 0x0000000104047890 */ /* 0x000fc8000fffe0ff */
[----:B------:R-:W-:-:S09]  /*5f50*/  UISETP.NE.AND UP0, UPT, UR4, UR10, UPT ;  /* 0x0000000a0400728c */ /* 0x000fd2000bf05270 */
[----:B------:R-:W-:Y:S05]  /*5f60*/  BRA.U UP0, `(.L_x_71) ;  /* 0xfffffff900207547 */ /* 0x000fea000b83ffff */
[----:B-1----:R-:W1:Y:S01]  /*5f70*/  MUFU.RCP64H R21, R43 ;  /* 0x0000002b00157308 */ /* 0x002e620000001800 */
[----:B------:R-:W-:Y:S01]  /*5f80*/  IMAD.MOV.U32 R20, RZ, RZ, 0x1 ;  /* 0x00000001ff147424 */ /* 0x000fe200078e00ff */
[----:B------:R-:W-:Y:S06]  /*5f90*/  BSSY.RECONVERGENT B1, `(.L_x_72) ;  /* 0x0000012000017945 */ /* 0x000fec0003800200 */
[----:B------:R-:W2:Y:S01]  /*5fa0*/  I2F.F64.U32 R24, R36 ;  /* 0x0000002400187312 */ /* 0x000ea20000201800 */
[----:B-1----:R-:W-:Y:S01]  /*5fb0*/  DFMA R22, -R42, R20, 1 ;  /* 0x3ff000002a16742b */ /* 0x002fe20000000114 */
        /* <DEDUP_REMOVED lines=14> */
[----:B0--3--:R-:W-:Y:S05]  /*60a0*/  CALL.REL.NOINC `($__internal_0_$__cuda_sm20_div_rn_f64_full) ;  /* 0x00000444005c7944 */ /* 0x009fea0003c00000 */
.L_x_73:
[----:B------:R-:W-:Y:S05]  /*60b0*/  BSYNC.RECONVERGENT B1 ;  /* 0x0000000000017941 */ /* 0x000fea0003800200 */
.L_x_72:
[----:B------:R-:W1:Y:S01]  /*60c0*/  MUFU.RCP64H R21, R43 ;  /* 0x0000002b00157308 */ /* 0x000e620000001800 */
[----:B------:R-:W-:Y:S01]  /*60d0*/  IMAD.MOV.U32 R20, RZ, RZ, 0x1 ;  /* 0x00000001ff147424 */ /* 0x000fe200078e00ff */
[----:B------:R-:W-:Y:S06]  /*60e0*/  BSSY.RECONVERGENT B1, `(.L_x_74) ;  /* 0x0000016000017945 */ /* 0x000fec0003800200 */
[----:B0-----:R-:W0:Y:S08]  /*60f0*/  I2F.F64.U32 R24, R31 ;  /* 0x0000001f00187312 */ /* 0x001e300000201800 */
        /* <DEDUP_REMOVED lines=17> */
[----:B---3--:R-:W-:Y:S05]  /*6210*/  CALL.REL.NOINC `($__internal_0_$__cuda_sm20_div_rn_f64_full) ;  /* 0x0000044400007944 */ /* 0x008fea0003c00000 */
[----:B------:R-:W-:Y:S02]  /*6220*/  IMAD.MOV.U32 R78, RZ, RZ, R70 ;  /* 0x000000ffff4e7224 */ /* 0x000fe400078e0046 */
[----:B------:R-:W-:-:S07]  /*6230*/  IMAD.MOV.U32 R79, RZ, RZ, R71 ;  /* 0x000000ffff4f7224 */ /* 0x000fce00078e0047 */
.L_x_75:
[----:B------:R-:W-:Y:S05]  /*6240*/  BSYNC.RECONVERGENT B1 ;  /* 0x0000000000017941 */ /* 0x000fea0003800200 */
.L_x_74:
[----:B------:R-:W0:Y:S01]  /*6250*/  MUFU.RCP64H R21, R43 ;  /* 0x0000002b00157308 */ /* 0x000e220000001800 */
[----:B------:R-:W-:Y:S01]  /*6260*/  IMAD.MOV.U32 R20, RZ, RZ, 0x1 ;  /* 0x00000001ff147424 */ /* 0x000fe200078e00ff */
[----:B------:R-:W-:Y:S06]  /*6270*/  BSSY.RECONVERGENT B1, `(.L_x_76) ;  /* 0x0000014000017945 */ /* 0x000fec0003800200 */
[----:B---3--:R-:W1:Y:S08]  /*6280*/  I2F.F64.U32 R24, R0 ;  /* 0x0000000000187312 */ /* 0x008e700000201800 */
        /* <DEDUP_REMOVED lines=17> */
[----:B------:R-:W-:Y:S05]  /*63a0*/  CALL.REL.NOINC `($__internal_0_$__cuda_sm20_div_rn_f64_full) ;  /* 0x00000440009c7944 */ /* 0x000fea0003c00000 */
.L_x_77:
[----:B------:R-:W-:Y:S05]  /*63b0*/  BSYNC.RECONVERGENT B1 ;  /* 0x0000000000017941 */ /* 0x000fea0003800200 */
.L_x_76:
[----:B------:R-:W0:Y:S01]  /*63c0*/  F2I.U32.F64.TRUNC R79, R70 ;  /* 0x00000046004f7311 */ /* 0x000e22000030d000 */
[----:B------:R-:W-:Y:S01]  /*63d0*/  IMAD.MOV.U32 R24, RZ, RZ, 0x39581062 ;  /* 0x39581062ff187424 */ /* 0x000fe200078e00ff */
[----:B------:R-:W-:Y:S01]  /*63e0*/  CS2R R36, SRZ ;  /* 0x0000000000247805 */ /* 0x000fe2000001ff00 */
[----:B------:R-:W-:Y:S02]  /*63f0*/  IMAD.MOV.U32 R25, RZ, RZ, 0x3fe2c8b4 ;  /* 0x3fe2c8b4ff197424 */ /* 0x000fe400078e00ff */
[----:B------:R-:W-:Y:S02]  /*6400*/  IMAD.MOV.U32 R0, RZ, RZ, RZ ;  /* 0x000000ffff007224 */ /* 0x000fe400078e00ff */
[----:B------:R-:W-:Y:S01]  /*6410*/  IMAD.MOV.U32 R38, RZ, RZ, RZ ;  /* 0x000000ffff267224 */ /* 0x000fe200078e00ff */
[----:B------:R-:W1:Y:S01]  /*6420*/  I2F.F64.U16 R22, R31 ;  /* 0x0000001f00167312 */ /* 0x000e620000101800 */
[----:B0-----:R-:W-:-:S07]  /*6430*/  LOP3.LUT R4, R79, 0xff, RZ, 0xc0, !PT ;  /* 0x000000ff4f047812 */ /* 0x001fce00078ec0ff */
[----:B------:R0:W2:Y:S01]  /*6440*/  I2F.F64.U16 R20, R30 ;  /* 0x0000001e00147312 */ /* 0x0000a20000101800 */
[----:B-1----:R-:W-:-:S07]  /*6450*/  DMUL R22, R22, R24 ;  /* 0x0000001816167228 */ /* 0x002fce0000000000 */
[----:B------:R-:W1:Y:S01]  /*6460*/  I2F.F64.U16 R64, R4 ;  /* 0x0000000400407312 */ /* 0x000e620000101800 */
[----:B------:R-:W-:Y:S01]  /*6470*/  IMAD.MOV.U32 R24, RZ, RZ, -0x1a9fbe77 ;  /* 0xe5604189ff187424 */ /* 0x000fe200078e00ff */
[----:B------:R-:W-:Y:S02]  /*6480*/  MOV R25, 0x3fd322d0 ;  /* 0x3fd322d000197802 */ /* 0x000fe40000000f00 */
[----:B0-----:R-:W-:-:S04]  /*6490*/  CS2R R30, SRZ ;  /* 0x00000000001e7805 */ /* 0x001fc8000001ff00 */
[----:B--2---:R-:W-:Y:S01]  /*64a0*/  DFMA R20, R20, R24, R22 ;  /* 0x000000181414722b */ /* 0x004fe20000000016 */
[----:B------:R-:W-:Y:S02]  /*64b0*/  IMAD.MOV.U32 R22, RZ, RZ, -0x60418937 ;  /* 0x9fbe76c9ff167424 */ /* 0x000fe400078e00ff */
[----:B------:R-:W-:-:S06]  /*64c0*/  IMAD.MOV.U32 R23, RZ, RZ, 0x3fbd2f1a ;  /* 0x3fbd2f1aff177424 */ /* 0x000fcc00078e00ff */
[----:B-1----:R-:W-:-:S11]  /*64d0*/  DFMA R64, R64, R22, R20 ;  /* 0x000000164040722b */ /* 0x002fd60000000014 */
.L_x_82:
[----:B01----:R-:W0:Y:S01]  /*64e0*/  LDC R21, c[0x0][0x38c] ;  /* 0x0000e300ff157b82 */ /* 0x003e220000000800 */
[----:B------:R-:W-:Y:S01]  /*64f0*/  VIADDMNMX R40, R35, R36, RZ, !PT ;  /* 0x0000002423287246 */ /* 0x000fe200078001ff */
[----:B------:R-:W-:Y:S01]  /*6500*/  IMAD.MOV.U32 R41, RZ, RZ, RZ ;  /* 0x000000ffff297224 */ /* 0x000fe200078e00ff */
[----:B------:R-:W-:Y:S02]  /*6510*/  IADD3 R39, PT, PT, RZ, -UR10, RZ ;  /* 0x8000000aff277c10 */ /* 0x000fe4000fffe0ff */
[----:B------:R-:W-:Y:S02]  /*6520*/  CS2R R46, SRZ ;  /* 0x00000000002e7805 */ /* 0x000fe4000001ff00 */
[----:B0--3--:R-:W-:-:S07]  /*6530*/  VIADDMNMX R40, R21, 0xffffffff, R40, PT ;  /* 0xffffffff15287846 */ /* 0x009fce0003800128 */
.L_x_81:
[----:B01----:R-:W0:Y:S08]  /*6540*/  LDC R21, c[0x0][0x388] ;  /* 0x0000e200ff157b82 */ /* 0x003e300000000800 */
[----:B------:R-:W1:Y:S01]  /*6550*/  LDC R23, c[0x0][0x390] ;  /* 0x0000e400ff177b82 */ /* 0x000e620000000800 */
[----:B------:R-:W2:Y:S01]  /*6560*/  MUFU.RCP64H R27, R29 ;  /* 0x0000001d001b7308 */ /* 0x000ea20000001800 */
[----:B------:R-:W-:-:S06]  /*6570*/  VIADDMNMX R4, R34, R41, RZ, !PT ;  /* 0x0000002922047246 */ /* 0x000fcc00078001ff */
[----:B---3--:R-:W3:Y:S01]  /*6580*/  LDC.64 R24, c[0x0][0x380] ;  /* 0x0000e000ff187b82 */ /* 0x008ee20000000a00 */
[----:B------:R-:W-:Y:S01]  /*6590*/  IMAD.MOV.U32 R26, RZ, RZ, 0x1 ;  /* 0x00000001ff1a7424 */ /* 0x000fe200078e00ff */
[----:B0-----:R-:W-:-:S05]  /*65a0*/  VIADDMNMX R4, R21, 0xffffffff, R4, PT ;  /* 0xffffffff15047846 */ /* 0x001fca0003800104 */
[----:B------:R-:W-:Y:S02]  /*65b0*/  IMAD.SHL.U32 R21, R4, 0x4, RZ ;  /* 0x0000000404157824 */ /* 0x000fe400078e00ff */
[----:B-1----:R-:W-:Y:S01]  /*65c0*/  IMAD R20, R40, R23, RZ ;  /* 0x0000001728147224 */ /* 0x002fe200078e02ff */
[----:B--2---:R-:W-:Y:S02]  /*65d0*/  DFMA R22, -R28, R26, 1 ;  /* 0x3ff000001c16742b */ /* 0x004fe4000000011a */
[----:B------:R-:W-:Y:S02]  /*65e0*/  SHF.R.S32.HI R4, RZ, 0x1f, R21 ;  /* 0x0000001fff047819 */ /* 0x000fe40000011415 */
[----:B---3--:R-:W-:-:S04]  /*65f0*/  IADD3 R20, P0, P1, R21, R24, R20 ;  /* 0x0000001815147210 */ /* 0x008fc8000791e014 */
[----:B------:R-:W-:Y:S01]  /*6600*/  DFMA R48, R22, R22, R22 ;  /* 0x000000161630722b */ /* 0x000fe20000000016 */
[----:B------:R-:W-:Y:S02]  /*6610*/  IADD3.X R21, PT, PT, R4, R25, RZ, P0, P1 ;  /* 0x0000001904157210 */ /* 0x000fe400007e24ff */
[----:B------:R-:W0:Y:S01]  /*6620*/  I2F.F64.U32 R24, R36 ;  /* 0x0000002400187312 */ /* 0x000e220000201800 */
[----:B------:R-:W-:-:S04]  /*6630*/  DFMA R22, R32, -0.5, R46 ;  /* 0xbfe000002016782b */ /* 0x000fc8000000002e */
[----:B------:R-:W-:Y:S01]  /*6640*/  DFMA R48, R26, R48, R26 ;  /* 0x000000301a30722b */ /* 0x000fe2000000001a */
[----:B------:R-:W5:Y:S04]  /*6650*/  LDG.E.U8 R42, desc[UR8][R20.64] ;  /* 0x00000008142a7981 */ /* 0x000f68000c1e1100 */
[----:B------:R-:W5:Y:S01]  /*6660*/  LDG.E.U8 R43, desc[UR8][R20.64+0x1] ;  /* 0x00000108142b7981 */ /* 0x000f62000c1e1100 */
[----:B------:R-:W-:Y:S02]  /*6670*/  DMUL R22, R22, R22 ;  /* 0x0000001616167228 */ /* 0x000fe40000000000 */
[----:B------:R-:W-:Y:S01]  /*6680*/  DFMA R26, -R28, R48, 1 ;  /* 0x3ff000001c1a742b */ /* 0x000fe20000000130 */
[----:B------:R1:W5:Y:S01]  /*6690*/  LDG.E.U8 R44, desc[UR8][R20.64+0x2] ;  /* 0x00000208142c7981 */ /* 0x000362000c1e1100 */
        /* <DEDUP_REMOVED lines=10> */
[----:B------:R-:W-:Y:S05]  /*6740*/  @P0 BRA P1, `(.L_x_78) ;  /* 0x0000000000100947 */ /* 0x000fea0000800000 */
[----:B------:R-:W-:Y:S01]  /*6750*/  IMAD.MOV.U32 R22, RZ, RZ, R28 ;  /* 0x000000ffff167224 */ /* 0x000fe200078e001c */
[----:B------:R-:W-:Y:S02]  /*6760*/  MOV R23, R29 ;  /* 0x0000001d00177202 */ /* 0x000fe40000000f00 */
[----:B------:R-:W-:-:S07]  /*6770*/  MOV R4, 0x6790 ;  /* 0x0000679000047802 */ /* 0x000fce0000000f00 */
[----:B-----5:R-:W-:Y:S05]  /*6780*/  CALL.REL.NOINC `($__internal_0_$__cuda_sm20_div_rn_f64_full) ;  /* 0x0000043c00a47944 */ /* 0x020fea0003c00000 */
.L_x_78:
[----:B------:R-:W-:Y:S01]  /*6790*/  IMAD.MOV.U32 R20, RZ, RZ, 0x652b82fe ;  /* 0x652b82feff147424 */ /* 0x000fe200078e00ff */
[----:B------:R-:W-:Y:S01]  /*67a0*/  MOV R26, 0x3b39803f ;  /* 0x3b39803f001a7802 */ /* 0x000fe20000000f00 */
[----:B------:R-:W-:Y:S01]  /*67b0*/  IMAD.MOV.U32 R21, RZ, RZ, 0x3ff71547 ;  /* 0x3ff71547ff157424 */ /* 0x000fe200078e00ff */
[----:B------:R-:W-:Y:S01]  /*67c0*/  FSETP.GEU.AND P0, PT, |R71|, 4.1917929649353027344, PT ;  /* 0x4086232b4700780b */ /* 0x000fe20003f0e200 */
[----:B------:R-:W-:Y:S01]  /*67d0*/  IMAD.MOV.U32 R24, RZ, RZ, -0x105c611 ;  /* 0xfefa39efff187424 */ /* 0x000fe200078e00ff */
        /* <DEDUP_REMOVED lines=9> */
[----:B------:R-:W-:Y:S02]  /*6870*/  IMAD.MOV.U32 R25, RZ, RZ, 0x3e5ade15 ;  /* 0x3e5ade15ff197424 */ /* 0x000fe400078e00ff */
[----:B------:R-:W-:-:S06]  /*6880*/  IMAD.MOV.U32 R26, RZ, RZ, -0x35dec16 ;  /* 0xfca213eaff1a7424 */ /* 0x000fcc00078e00ff */
        /* <DEDUP_REMOVED lines=24> */
[----:B------:R-:W-:-:S08]  /*6a10*/  DFMA R24, R22, R24, R26 ;  /* 0x000000181618722b */ /* 0x000fd0000000001a */
        /* <DEDUP_REMOVED lines=12> */
[----:B------:R-:W-:Y:S01]  /*6ae0*/  @!P1 IMAD.IADD R20, R20, 0x1, -R21 ;  /* 0x0000000114149824 */ /* 0x000fe200078e0a15 */
[----:B------:R-:W-:-:S04]  /*6af0*/  @!P1 LEA R21, R21, R25, 0x14 ;  /* 0x0000001915159211 */ /* 0x000fc800078ea0ff */
[----:B------:R-:W-:Y:S01]  /*6b00*/  @!P1 LEA R25, R20, 0x3ff00000, 0x14 ;  /* 0x3ff0000014199811 */ /* 0x000fe200078ea0ff */
[----:B------:R-:W-:Y:S02]  /*6b10*/  @!P1 IMAD.MOV.U32 R20, RZ, RZ, R24 ;  /* 0x000000ffff149224 */ /* 0x000fe400078e0018 */
[----:B------:R-:W-:-:S06]  /*6b20*/  @!P1 IMAD.MOV.U32 R24, RZ, RZ, RZ ;  /* 0x000000ffff189224 */ /* 0x000fcc00078e00ff */
[----:B------:R-:W-:-:S11]  /*6b30*/  @!P1 DMUL R22, R20, R24 ;  /* 0x0000001814169228 */ /* 0x000fd60000000000 */
.L_x_80:
[----:B------:R-:W-:Y:S05]  /*6b40*/  BSYNC.RECONVERGENT B0 ;  /* 0x0000000000007941 */ /* 0x000fea0003800200 */
.L_x_79:
[----:B-----5:R-:W-:Y:S01]  /*6b50*/  I2F.F64.U16 R44, R44 ;  /* 0x0000002c002c7312 */ /* 0x020fe20000101800 */
[----:B------:R-:W-:Y:S01]  /*6b60*/  VIADD R39, R39, 0x1 ;  /* 0x0000000127277836 */ /* 0x000fe20000000000 */
[----:B------:R-:W-:Y:S01]  /*6b70*/  DADD R30, R22, R30 ;  /* 0x00000000161e7229 */ /* 0x000fe2000000001e */
[----:B------:R-:W-:Y:S01]  /*6b80*/  VIADD R41, R41, 0x1 ;  /* 0x0000000129297836 */ /* 0x000fe20000000000 */
[----:B------:R-:W-:Y:S02]  /*6b90*/  DADD R46, R46, 1 ;  /* 0x3ff000002e2e7429 */ /* 0x000fe40000000000 */
[----:B------:R-:W-:Y:S02]  /*6ba0*/  ISETP.NE.AND P0, PT, R39, RZ, PT ;  /* 0x000000ff2700720c */ /* 0x000fe40003f05270 */
        /* <DEDUP_REMOVED lines=12> */
[----:B------:R-:W-:-:S04]  /*6c70*/  IADD3 R36, PT, PT, R36, 0x1, RZ ;  /* 0x0000000124247810 */ /* 0x000fc80007ffe0ff */
[----:B------:R-:W-:-:S13]  /*6c80*/  ISETP.NE.AND P0, PT, R36, UR10, PT ;  /* 0x0000000a24007c0c */ /* 0x000fda000bf05270 */
[----:B------:R-:W-:Y:S05]  /*6c90*/  @P0 BRA `(.L_x_82) ;  /* 0xfffffff800100947 */ /* 0x000fea000383ffff */
        /* <DEDUP_REMOVED lines=20> */
.L_x_84:
[----:B------:R-:W-:Y:S05]  /*6de0*/  BSYNC.RECONVERGENT B1 ;  /* 0x0000000000017941 */ /* 0x000fea0003800200 */
.L_x_83:
        /* <DEDUP_REMOVED lines=24> */
.L_x_86:
[----:B------:R-:W-:Y:S05]  /*6f70*/  BSYNC.RECONVERGENT B1 ;  /* 0x0000000000017941 */ /* 0x000fea0003800200 */
.L_x_85:
[----:B------:R-:W0:Y:S01]  /*6f80*/  MUFU.RCP64H R23, R31 ;  /* 0x0000001f00177308 */ /* 0x000e220000001800 */
[----:B------:R-:W-:Y:S01]  /*6f90*/  IMAD.MOV.U32 R22, RZ, RZ, 0x1 ;  /* 0x00000001ff167424 */ /* 0x000fe200078e00ff */
[----:B------:R-:W1:Y:S01]  /*6fa0*/  LDC.U8 R29, c[0x0][0x3a4] ;  /* 0x0000e900ff1d7b82 */ /* 0x000e620000000000 */
[----:B------:R-:W-:Y:S05]  /*6fb0*/  BSSY.RECONVERGENT B1, `(.L_x_87) ;  /* 0x0000014000017945 */ /* 0x000fea0003800200 */
[----:B------:R-:W2:Y:S01]  /*6fc0*/  F2I.U32.F64.TRUNC R33, R20 ;  /* 0x0000001400217311 */ /* 0x000ea2000030d000 */
[----:B0-----:R-:W-:Y:S01]  /*6fd0*/  DFMA R24, -R30, R22, 1 ;  /* 0x3ff000001e18742b */ /* 0x001fe20000000116 */
[----:B--2---:R-:W-:-:S07]  /*6fe0*/  LOP3.LUT R81, R33, 0xff, RZ, 0xc0, !PT ;  /* 0x000000ff21517812 */ /* 0x004fce00078ec0ff */
[----:B------:R-:W-:-:S08]  /*6ff0*/  DFMA R24, R24, R24, R24 ;  /* 0x000000181818722b */ /* 0x000fd00000000018 */
[----:B------:R-:W-:Y:S02]  /*7000*/  DFMA R22, R22, R24, R22 ;  /* 0x000000181616722b */ /* 0x000fe40000000016 */
[----:B---3--:R-:W0:Y:S06]  /*7010*/  I2F.F64.U32 R24, R0 ;  /* 0x0000000000187312 */ /* 0x008e2c0000201800 */
        /* <DEDUP_REMOVED lines=8> */
[----:B-1----:R-:W-:Y:S05]  /*70a0*/  @P0 BRA P1, `(.L_x_88) ;  /* 0x0000000000100947 */ /* 0x002fea0000800000 */
[----:B------:R-:W-:Y:S01]  /*70b0*/  MOV R22, R30 ;  /* 0x0000001e00167202 */ /* 0x000fe20000000f00 */
[----:B------:R-:W-:Y:S01]  /*70c0*/  IMAD.MOV.U32 R23, RZ, RZ, R31 ;  /* 0x000000ffff177224 */ /* 0x000fe200078e001f */
[----:B------:R-:W-:-:S07]  /*70d0*/  MOV R4, 0x70f0 ;  /* 0x000070f000047802 */ /* 0x000fce0000000f00 */
[----:B------:R-:W-:Y:S05]  /*70e0*/  CALL.REL.NOINC `($__internal_0_$__cuda_sm20_div_rn_f64_full) ;  /* 0x00000434004c7944 */ /* 0x000fea0003c00000 */
.L_x_88:
[----:B------:R-:W-:Y:S05]  /*70f0*/  BSYNC.RECONVERGENT B1 ;  /* 0x0000000000017941 */ /* 0x000fea0003800200 */
.L_x_87:
[----:B------:R-:W-:Y:S01]  /*7100*/  LOP3.LUT R50, R3, 0xff, RZ, 0xc0, !PT ;  /* 0x000000ff03327812 */ /* 0x000fe200078ec0ff */
[----:B------:R-:W-:Y:S01]  /*7110*/  IMAD.MOV.U32 R34, RZ, RZ, 0x39581062 ;  /* 0x39581062ff227424 */ /* 0x000fe200078e00ff */
[----:B------:R-:W-:Y:S01]  /*7120*/  LOP3.LUT R49, R7, 0xff, RZ, 0xc0, !PT ;  /* 0x000000ff07317812 */ /* 0x000fe200078ec0ff */
[----:B------:R-:W-:Y:S01]  /*7130*/  IMAD.MOV.U32 R35, RZ, RZ, 0x3fe2c8b4 ;  /* 0x3fe2c8b4ff237424 */ /* 0x000fe200078e00ff */
[----:B------:R-:W-:Y:S01]  /*7140*/  LOP3.LUT R47, R2, 0xff, RZ, 0xc0, !PT ;  /* 0x000000ff022f7812 */ /* 0x000fe200078ec0ff */
[----:B------:R-:W-:Y:S01]  /*7150*/  BSSY.RECONVERGENT B1, `(.L_x_89) ;  /* 0x0000037000017945 */ /* 0x000fe20003800200 */
[----:B------:R-:W-:Y:S01]  /*7160*/  LOP3.LUT R48, R6, 0xff, RZ, 0xc0, !PT ;  /* 0x000000ff06307812 */ /* 0x000fe200078ec0ff */
[----:B------:R-:W-:Y:S01]  /*7170*/  IMAD.IADD R4, R50, 0x1, -R49 ;  /* 0x0000000132047824 */ /* 0x000fe200078e0a31 */
[----:B------:R-:W-:Y:S02]  /*7180*/  LOP3.LUT R46, R5, 0xff, RZ, 0xc0, !PT ;  /* 0x000000ff052e7812 */ /* 0x000fe400078ec0ff */
[----:B------:R-:W-:Y:S01]  /*7190*/  LOP3.LUT R45, R8, 0xff, RZ, 0xc0, !PT ;  /* 0x000000ff082d7812 */ /* 0x000fe200078ec0ff */
[----:B------:R-:W0:Y:S01]  /*71a0*/  I2F.F64 R22, R4 ;  /* 0x0000000400167312 */ /* 0x000e220000201c00 */
[----:B------:R-:W-:Y:S01]  /*71b0*/  IMAD.IADD R0, R47, 0x1, -R48 ;  /* 0x000000012f007824 */ /* 0x000fe200078e0a30 */
[----:B------:R-:W-:-:S02]  /*71c0*/  ISETP.GT.U32.AND P0, PT, R29, 0x45, PT ;  /* 0x000000451d00780c */ /* 0x000fc40003f04070 */
[----:B------:R-:W-:-:S04]  /*71d0*/  IMAD.IADD R30, R46, 0x1, -R45 ;  /* 0x000000012e1e7824 */ /* 0x000fc800078e0a2d */
[----:B------:R-:W1:Y:S01]  /*71e0*/  I2F.F64 R20, R0 ;  /* 0x0000000000147312 */ /* 0x000e620000201c00 */
[----:B0-----:R-:W-:-:S07]  /*71f0*/  DMUL R26, R22, 4 ;  /* 0x40100000161a7828 */ /* 0x001fce0000000000 */
[----:B------:R-:W0:Y:S01]  /*7200*/  I2F.F64 R74, R30 ;  /* 0x0000001e004a7312 */ /* 0x000e220000201c00 */
[----:B-1----:R-:W-:-:S07]  /*7210*/  DADD R24, R20, R20 ;  /* 0x0000000014187229 */ /* 0x002fce0000000014 */
[----:B------:R-:W1:Y:S01]  /*7220*/  F2I.U32.F64.TRUNC R0, R70 ;  /* 0x0000004600007311 */ /* 0x000e62000030d000 */
[----:B------:R-:W-:Y:S02]  /*7230*/  DMUL R26, R22, R26 ;  /* 0x0000001a161a7228 */ /* 0x000fe40000000000 */
[----:B0-----:R-:W-:-:S06]  /*7240*/  DMUL R22, R74, 3 ;  /* 0x400800004a167828 */ /* 0x001fcc0000000000 */
[----:B------:R-:W-:Y:S01]  /*7250*/  DFMA R24, R20, R24, R26 ;  /* 0x000000181418722b */ /* 0x000fe2000000001a */
[----:B------:R-:W-:Y:S02]  /*7260*/  IMAD.MOV.U32 R26, RZ, RZ, 0x0 ;  /* 0x00000000ff1a7424 */ /* 0x000fe400078e00ff */
[----:B------:R-:W-:Y:S01]  /*7270*/  IMAD.MOV.U32 R27, RZ, RZ, 0x3fd80000 ;  /* 0x3fd80000ff1b7424 */ /* 0x000fe200078e00ff */
[----:B-1----:R-:W-:-:S04]  /*7280*/  LOP3.LUT R4, R0, 0xff, RZ, 0xc0, !PT ;  /* 0x000000ff00047812 */ /* 0x002fc800078ec0ff */
[----:B------:R-:W-:Y:S02]  /*7290*/  DFMA R74, R74, R22, R24 ;  /* 0x000000164a4a722b */ /* 0x000fe40000000018 */
[----:B------:R-:W0:Y:S08]  /*72a0*/  I2F.F64.U16 R24, R81 ;  /* 0x0000005100187312 */ /* 0x000e300000101800 */
[----:B------:R-:W1:Y:S01]  /*72b0*/  MUFU.RSQ64H R21, R75 ;  /* 0x0000004b00157308 */ /* 0x000e620000001c00 */
[----:B------:R-:W-:-:S04]  /*72c0*/  IADD3 R20, PT, PT, R75, -0x3500000, RZ ;  /* 0xfcb000004b147810 */ /* 0x000fc80007ffe0ff */
[----:B------:R-:W-:Y:S01]  /*72d0*/  ISETP.GE.U32.AND P1, PT, R20, 0x7ca00000, PT ;  /* 0x7ca000001400780c */ /* 0x000fe20003f26070 */
[----:B0-----:R-:W-:Y:S02]  /*72e0*/  DMUL R24, R24, R34 ;  /* 0x0000002218187228 */ /* 0x001fe40000000000 */
[----:B------:R-:W-:Y:S01]  /*72f0*/  I2F.F64.U16 R66, R4 ;  /* 0x0000000400427312 */ /* 0x000fe20000101800 */
[----:B-1----:R-:W-:-:S08]  /*7300*/  DMUL R22, R20, R20 ;  /* 0x0000001414167228 */ /* 0x002fd00000000000 */
[----:B------:R-:W-:-:S08]  /*7310*/  DFMA R22, R74, -R22, 1 ;  /* 0x3ff000004a16742b */ /* 0x000fd00000000816 */
[----:B------:R-:W-:Y:S02]  /*7320*/  DFMA R26, R22, R26, 0.5 ;  /* 0x3fe00000161a742b */ /* 0x000fe4000000001a */
[----:B------:R-:W-:Y:S01]  /*7330*/  DMUL R30, R20, R22 ;  /* 0x00000016141e7228 */ /* 0x000fe20000000000 */
[----:B------:R-:W0:Y:S07]  /*7340*/  I2F.F64.U16 R22, R80 ;  /* 0x0000005000167312 */ /* 0x000e2e0000101800 */
[----:B------:R-:W-:Y:S01]  /*7350*/  DFMA R104, R26, R30, R20 ;  /* 0x0000001e1a68722b */ /* 0x000fe20000000014 */
[----:B------:R-:W-:Y:S01]  /*7360*/  MOV R26, 0xe5604189 ;  /* 0xe5604189001a7802 */ /* 0x000fe20000000f00 */
[----:B------:R-:W-:-:S06]  /*7370*/  IMAD.MOV.U32 R27, RZ, RZ, 0x3fd322d0 ;  /* 0x3fd322d0ff1b7424 */ /* 0x000fcc00078e00ff */
[----:B------:R-:W-:Y:S02]  /*7380*/  DMUL R68, R74, R104 ;  /* 0x000000684a447228 */ /* 0x000fe40000000000 */
[----:B0-----:R-:W-:Y:S01]  /*7390*/  DFMA R22, R22, R26, R24 ;  /* 0x0000001a1616722b */ /* 0x001fe20000000018 */
[----:B------:R-:W-:Y:S02]  /*73a0*/  IMAD.MOV.U32 R26, RZ, RZ, -0x60418937 ;  /* 0x9fbe76c9ff1a7424 */ /* 0x000fe400078e00ff */
[----:B------:R-:W-:-:S03]  /*73b0*/  IMAD.MOV.U32 R27, RZ, RZ, 0x3fbd2f1a ;  /* 0x3fbd2f1aff1b7424 */ /* 0x000fc600078e00ff */
[----:B------:R-:W-:Y:S01]  /*73c0*/  DFMA R106, R68, -R68, R74 ;  /* 0x80000044446a722b */ /* 0x000fe2000000004a */
[----:B------:R-:W-:Y:S02]  /*73d0*/  VIADD R25, R105, 0xfff00000 ;  /* 0xfff0000069197836 */ /* 0x000fe40000000000 */
[----:B------:R-:W-:Y:S01]  /*73e0*/  IMAD.MOV.U32 R24, RZ, RZ, R104 ;  /* 0x000000ffff187224 */ /* 0x000fe200078e0068 */
[----:B------:R-:W-:Y:S01]  /*73f0*/  DFMA R66, R66, R26, R22 ;  /* 0x0000001a4242722b */ /* 0x000fe20000000016 */
[----:B------:R-:W-:-:S04]  /*7400*/  MOV R26, 0x403e0000 ;  /* 0x403e0000001a7802 */ /* 0x000fc80000000f00 */
[----:B------:R-:W-:Y:S01]  /*7410*/  DFMA R22, R106, R24, R68 ;  /* 0x000000186a16722b */ /* 0x000fe20000000044 */
[----:B------:R-:W-:Y:S01]  /*7420*/  FSEL R27, R26, 3.140625, P0 ;  /* 0x404900001a1b7808 */ /* 0x000fe20000000000 */
[----:B------:R-:W-:Y:S01]  /*7430*/  IMAD.MOV.U32 R26, RZ, RZ, RZ ;  /* 0x000000ffff1a7224 */ /* 0x000fe200078e00ff */
[----:B------:R-:W-:Y:S08]  /*7440*/  @!P1 BRA `(.L_x_90) ;  /* 0x00000000001c9947 */ /* 0x000ff00003800000 */
[----:B------:R-:W-:Y:S01]  /*7450*/  IMAD.MOV.U32 R101, RZ, RZ, R69 ;  /* 0x000000ffff657224 */ /* 0x000fe200078e0045 */
[----:B------:R-:W-:Y:S01]  /*7460*/  MOV R69, R25 ;  /* 0x0000001900457202 */ /* 0x000fe20000000f00 */
[----:B------:R-:W-:Y:S01]  /*7470*/  IMAD.MOV.U32 R70, RZ, RZ, R20 ;  /* 0x000000ffff467224 */ /* 0x000fe200078e0014 */
[----:B------:R-:W-:-:S07]  /*7480*/  MOV R98, 0x74a0 ;  /* 0x000074a000627802 */ /* 0x000fce0000000f00 */
[----:B------:R-:W-:Y:S05]  /*7490*/  CALL.REL.NOINC `($__internal_2_$__cuda_sm20_dsqrt_rn_f64_mediumpath_v1) ;  /* 0x0000043800187944 */ /* 0x000fea0003c00000 */
[----:B------:R-:W-:Y:S02]  /*74a0*/  IMAD.MOV.U32 R22, RZ, RZ, R72 ;  /* 0x000000ffff167224 */ /* 0x000fe400078e0048 */
[----:B------:R-:W-:-:S07]  /*74b0*/  IMAD.MOV.U32 R23, RZ, RZ, R73 ;  /* 0x000000ffff177224 */ /* 0x000fce00078e0049 */
.L_x_90:
[----:B------:R-:W-:Y:S05]  /*74c0*/  BSYNC.RECONVERGENT B1 ;  /* 0x0000000000017941 */ /* 0x000fea0003800200 */
.L_x_89:
[----:B------:R-:W-:Y:S01]  /*74d0*/  LOP3.LUT R44, R10, 0xff, RZ, 0xc0, !PT ;  /* 0x000000ff0a2c7812 */ /* 0x000fe200078ec0ff */
[----:B------:R-:W-:Y:S01]  /*74e0*/  IMAD.MOV.U32 R104, RZ, RZ, 0x0 ;  /* 0x00000000ff687424 */ /* 0x000fe200078e00ff */
[----:B------:R-:W-:Y:S01]  /*74f0*/  LOP3.LUT R43, R9, 0xff, RZ, 0xc0, !PT ;  /* 0x000000ff092b7812 */ /* 0x000fe200078ec0ff */
[----:B------:R-:W-:Y:S01]  /*7500*/  IMAD.MOV.U32 R105, RZ, RZ, 0x3fd80000 ;  /* 0x3fd80000ff697424 */ /* 0x000fe200078e00ff */
[----:B------:R-:W-:Y:S01]  /*7510*/  LOP3.LUT R42, R11, 0xff, RZ, 0xc0, !PT ;  /* 0x000000ff0b2a7812 */ /* 0x000fe200078ec0ff */
[----:B------:R-:W-:Y:S01]  /*7520*/  IMAD.IADD R29, R49, 0x1, -R44 ;  /* 0x00000001311d7824 */ /* 0x000fe200078e0a2c */
[----:B------:R-:W-:Y:S01]  /*7530*/  BSSY.RECONVERGENT B1, `(.L_x_91) ;  /* 0x0000029000017945 */ /* 0x000fe20003800200 */
[----:B------:R-:W-:Y:S01]  /*7540*/  IMAD.IADD R20, R48, 0x1, -R43 ;  /* 0x0000000130147824 */ /* 0x000fe200078e0a2b */
[----:B------:R-:W-:Y:S01]  /*7550*/  IADD3 R32, PT, PT, R45, -R42, RZ ;  /* 0x8000002a2d207210 */ /* 0x000fe20007ffe0ff */
[----:B------:R0:W1:Y:S08]  /*7560*/  I2F.F64 R24, R29 ;  /* 0x0000001d00187312 */ /* 0x0000700000201c00 */
[----:B------:R-:W2:Y:S01]  /*7570*/  I2F.F64 R20, R20 ;  /* 0x0000001400147312 */ /* 0x000ea20000201c00 */
[----:B0-----:R-:W-:Y:S01]  /*7580*/  IMAD.MOV.U32 R29, RZ, RZ, R22 ;  /* 0x000000ffff1d7224 */ /* 0x001fe200078e0016 */
[----:B-1----:R-:W-:-:S06]  /*7590*/  DMUL R34, R24, 4 ;  /* 0x4010000018227828 */ /* 0x002fcc0000000000 */
[----:B------:R-:W0:Y:S01]  /*75a0*/  I2F.F64 R74, R32 ;  /* 0x00000020004a7312 */ /* 0x000e220000201c00 */
[----:B--2---:R-:W-:Y:S02]  /*75b0*/  DADD R30, R20, R20 ;  /* 0x00000000141e7229 */ /* 0x004fe40000000014 */
[----:B------:R-:W-:Y:S02]  /*75c0*/  DMUL R34, R24, R34 ;  /* 0x0000002218227228 */ /* 0x000fe40000000000 */
[----:B0-----:R-:W-:-:S06]  /*75d0*/  DMUL R24, R74, 3 ;  /* 0x400800004a187828 */ /* 0x001fcc0000000000 */
[----:B------:R-:W-:-:S08]  /*75e0*/  DFMA R30, R20, R30, R34 ;  /* 0x0000001e141e722b */ /* 0x000fd00000000022 */
[----:B------:R-:W-:Y:S01]  /*75f0*/  DFMA R74, R74, R24, R30 ;  /* 0x000000184a4a722b */ /* 0x000fe2000000001e */
[----:B------:R-:W-:-:S05]  /*7600*/  MOV R30, R23 ;  /* 0x00000017001e7202 */ /* 0x000fca0000000f00 */
[----:B------:R-:W0:Y:S04]  /*7610*/  MUFU.RSQ64H R71, R75 ;  /* 0x0000004b00477308 */ /* 0x000e280000001c00 */
[----:B------:R-:W-:-:S06]  /*7620*/  VIADD R70, R75, 0xfcb00000 ;  /* 0xfcb000004b467836 */ /* 0x000fcc0000000000 */
[----:B0-----:R-:W-:-:S08]  /*7630*/  DMUL R20, R70, R70 ;  /* 0x0000004646147228 */ /* 0x001fd00000000000 */
[----:B------:R-:W-:-:S08]  /*7640*/  DFMA R20, R74, -R20, 1 ;  /* 0x3ff000004a14742b */ /* 0x000fd00000000814 */
[----:B------:R-:W-:Y:S02]  /*7650*/  DFMA R104, R20, R104, 0.5 ;  /* 0x3fe000001468742b */ /* 0x000fe40000000068 */
[----:B------:R-:W-:Y:S02]  /*7660*/  DMUL R24, R70, R20 ;  /* 0x0000001446187228 */ /* 0x000fe40000000000 */
[----:B------:R-:W-:-:S06]  /*7670*/  DADD R20, R58, -R56 ;  /* 0x000000003a147229 */ /* 0x000fcc0000000838 */
[----:B------:R-:W-:Y:S02]  /*7680*/  DFMA R104, R104, R24, R70 ;  /* 0x000000186868722b */ /* 0x000fe40000000046 */
[----:B------:R-:W-:-:S06]  /*7690*/  DADD R20, |R20|, |R20| ;  /* 0x0000000014147229 */ /* 0x000fcc0000000614 */
[----:B------:R-:W-:Y:S02]  /*76a0*/  DMUL R68, R74, R104 ;  /* 0x000000684a447228 */ /* 0x000fe40000000000 */
[----:B------:R-:W-:Y:S01]  /*76b0*/  DSETP.MAX.AND P0, P1, R20, R22, PT ;  /* 0x000000161400722a */ /* 0x000fe2000390f000 */
[----:B------:R-:W-:Y:S02]  /*76c0*/  VIADD R25, R105, 0xfff00000 ;  /* 0xfff0000069197836 */ /* 0x000fe40000000000 */
[----:B------:R-:W-:Y:S02]  /*76d0*/  IMAD.MOV.U32 R22, RZ, RZ, R20 ;  /* 0x000000ffff167224 */ /* 0x000fe400078e0014 */
[----:B------:R-:W-:Y:S01]  /*76e0*/  IMAD.MOV.U32 R24, RZ, RZ, R104 ;  /* 0x000000ffff187224 */ /* 0x000fe200078e0068 */
[----:B------:R-:W-:Y:S01]  /*76f0*/  FSEL R21, R21, R30, P0 ;  /* 0x0000001e15157208 */ /* 0x000fe20000000000 */
[----:B------:R-:W-:Y:S01]  /*7700*/  DFMA R106, R68, -R68, R74 ;  /* 0x80000044446a722b */ /* 0x000fe2000000004a */
[----:B------:R-:W-:-:S02]  /*7710*/  SEL R20, R22, R29, P0 ;  /* 0x0000001d16147207 */ /* 0x000fc40000000000 */
[----:B------:R-:W-:-:S04]  /*7720*/  ISETP.GE.U32.AND P0, PT, R70, 0x7ca00000, PT ;  /* 0x7ca000004600780c */ /* 0x000fc80003f06070 */
[----:B------:R-:W-:Y:S01]  /*7730*/  @P1 LOP3.LUT R21, R30, 0x80000, RZ, 0xfc, !PT ;  /* 0x000800001e151812 */ /* 0x000fe200078efcff */
[----:B------:R-:W-:-:S08]  /*7740*/  DFMA R22, R106, R24, R68 ;  /* 0x000000186a16722b */ /* 0x000fd00000000044 */
[----:B------:R-:W-:Y:S05]  /*7750*/  @!P0 BRA `(.L_x_92) ;  /* 0x0000000000188947 */ /* 0x000fea0003800000 */
[----:B------:R-:W-:Y:S01]  /*7760*/  IMAD.MOV.U32 R101, RZ, RZ, R69 ;  /* 0x000000ffff657224 */ /* 0x000fe200078e0045 */
[----:B------:R-:W-:Y:S02]  /*7770*/  MOV R69, R25 ;  /* 0x0000001900457202 */ /* 0x000fe40000000f00 */
[----:B------:R-:W-:-:S07]  /*7780*/  MOV R98, 0x77a0 ;  /* 0x000077a000627802 */ /* 0x000fce0000000f00 */
[----:B------:R-:W-:Y:S05]  /*7790*/  CALL.REL.NOINC `($__internal_2_$__cuda_sm20_dsqrt_rn_f64_mediumpath_v1) ;  /* 0x0000043400587944 */ /* 0x000fea0003c00000 */
[----:B------:R-:W-:Y:S02]  /*77a0*/  IMAD.MOV.U32 R22, RZ, RZ, R72 ;  /* 0x000000ffff167224 */ /* 0x000fe400078e0048 */
[----:B------:R-:W-:-:S07]  /*77b0*/  IMAD.MOV.U32 R23, RZ, RZ, R73 ;  /* 0x000000ffff177224 */ /* 0x000fce00078e0049 */
.L_x_92:
[----:B------:R-:W-:Y:S05]  /*77c0*/  BSYNC.RECONVERGENT B1 ;  /* 0x0000000000017941 */ /* 0x000fea0003800200 */
.L_x_91:
        /* <DEDUP_REMOVED lines=10> */
[----:B------:R0:W1:Y:S01]  /*7870*/  I2F.F64 R30, R29 ;  /* 0x0000001d001e7312 */ /* 0x0000620000201c00 */
[----:B------:R-:W-:-:S02]  /*7880*/  IMAD.IADD R24, R39, 0x1, -R38 ;  /* 0x0000000127187824 */ /* 0x000fc400078e0a26 */
[----:B------:R-:W-:-:S05]  /*7890*/  IADD3 R32, PT, PT, R36, -R37, RZ ;  /* 0x8000002524207210 */ /* 0x000fca0007ffe0ff */
        /* <DEDUP_REMOVED lines=8> */
[----:B------:R-:W-:Y:S02]  /*7920*/  DFMA R74, R74, R30, R34 ;  /* 0x0000001e4a4a722b */ /* 0x000fe40000000022 */
[----:B------:R-:W-:-:S04]  /*7930*/  DADD R30, R56, -R54 ;  /* 0x00000000381e7229 */ /* 0x000fc80000000836 */
[----:B------:R-:W0:Y:S04]  /*7940*/  MUFU.RSQ64H R35, R75 ;  /* 0x0000004b00237308 */ /* 0x000e280000001c00 */
[----:B------:R-:W-:Y:S01]  /*7950*/  VIADD R34, R75, 0xfcb00000 ;  /* 0xfcb000004b227836 */ /* 0x000fe20000000000 */
[----:B------:R-:W-:-:S08]  /*7960*/  DADD R30, |R30|, |R30| ;  /* 0x000000001e1e7229 */ /* 0x000fd0000000061e */
[----:B------:R-:W-:Y:S02]  /*7970*/  DSETP.MAX.AND P0, P1, R30, R22, PT ;  /* 0x000000161e00722a */ /* 0x000fe4000390f000 */
[----:B------:R-:W-:Y:S01]  /*7980*/  MOV R22, R30 ;  /* 0x0000001e00167202 */ /* 0x000fe20000000f00 */
[----:B0-----:R-:W-:-:S03]  /*7990*/  DMUL R24, R34, R34 ;  /* 0x0000002222187228 */ /* 0x001fc60000000000 */
[----:B------:R-:W-:Y:S02]  /*79a0*/  SEL R22, R22, R29, P0 ;  /* 0x0000001d16167207 */ /* 0x000fe40000000000 */
[----:B------:R-:W-:Y:S02]  /*79b0*/  FSEL R29, R31, R23, P0 ;  /* 0x000000171f1d7208 */ /* 0x000fe40000000000 */
[----:B------:R-:W-:Y:S01]  /*79c0*/  ISETP.GE.U32.AND P0, PT, R34, 0x7ca00000, PT ;  /* 0x7ca000002200780c */ /* 0x000fe20003f06070 */
[----:B------:R-:W-:-:S03]  /*79d0*/  DFMA R24, R74, -R24, 1 ;  /* 0x3ff000004a18742b */ /* 0x000fc60000000818 */
[----:B------:R-:W-:-:S05]  /*79e0*/  @P1 LOP3.LUT R29, R23, 0x80000, RZ, 0xfc, !PT ;  /* 0x00080000171d1812 */ /* 0x000fca00078efcff */
[----:B------:R-:W-:Y:S01]  /*79f0*/  IMAD.MOV.U32 R23, RZ, RZ, R29 ;  /* 0x000000ffff177224 */ /* 0x000fe200078e001d */
[----:B------:R-:W-:Y:S02]  /*7a00*/  DFMA R104, R24, R104, 0.5 ;  /* 0x3fe000001868742b */ /* 0x000fe40000000068 */
[----:B------:R-:W-:-:S08]  /*7a10*/  DMUL R24, R34, R24 ;  /* 0x0000001822187228 */ /* 0x000fd00000000000 */
[----:B------:R-:W-:-:S08]  /*7a20*/  DFMA R104, R104, R24, R34 ;  /* 0x000000186868722b */ /* 0x000fd00000000022 */
[----:B------:R-:W-:Y:S02]  /*7a30*/  DMUL R68, R74, R104 ;  /* 0x000000684a447228 */ /* 0x000fe40000000000 */
[----:B------:R-:W-:Y:S02]  /*7a40*/  VIADD R25, R105, 0xfff00000 ;  /* 0xfff0000069197836 */ /* 0x000fe40000000000 */
[----:B------:R-:W-:-:S04]  /*7a50*/  IMAD.MOV.U32 R24, RZ, RZ, R104 ;  /* 0x000000ffff187224 */ /* 0x000fc800078e0068 */
[----:B------:R-:W-:-:S08]  /*7a60*/  DFMA R106, R68, -R68, R74 ;  /* 0x80000044446a722b */ /* 0x000fd0000000004a */
[----:B------:R-:W-:Y:S01]  /*7a70*/  DFMA R30, R106, R24, R68 ;  /* 0x000000186a1e722b */ /* 0x000fe20000000044 */
[----:B------:R-:W-:Y:S10]  /*7a80*/  @!P0 BRA `(.L_x_94) ;  /* 0x00000000001c8947 */ /* 0x000ff40003800000 */
[----:B------:R-:W-:Y:S01]  /*7a90*/  IMAD.MOV.U32 R101, RZ, RZ, R69 ;  /* 0x000000ffff657224 */ /* 0x000fe200078e0045 */
[----:B------:R-:W-:Y:S01]  /*7aa0*/  MOV R70, R34 ;  /* 0x0000002200467202 */ /* 0x000fe20000000f00 */
[----:B------:R-:W-:Y:S01]  /*7ab0*/  IMAD.MOV.U32 R69, RZ, RZ, R25 ;  /* 0x000000ffff457224 */ /* 0x000fe200078e0019 */
[----:B------:R-:W-:-:S07]  /*7ac0*/  MOV R98, 0x7ae0 ;  /* 0x00007ae000627802 */ /* 0x000fce0000000f00 */
[----:B------:R-:W-:Y:S05]  /*7ad0*/  CALL.REL.NOINC `($__internal_2_$__cuda_sm20_dsqrt_rn_f64_mediumpath_v1) ;  /* 0x0000043000887944 */ /* 0x000fea0003c00000 */
[----:B------:R-:W-:Y:S02]  /*7ae0*/  IMAD.MOV.U32 R30, RZ, RZ, R72 ;  /* 0x000000ffff1e7224 */ /* 0x000fe400078e0048 */
[----:B------:R-:W-:-:S07]  /*7af0*/  IMAD.MOV.U32 R31, RZ, RZ, R73 ;  /* 0x000000ffff1f7224 */ /* 0x000fce00078e0049 */
.L_x_94:
[----:B------:R-:W-:Y:S05]  /*7b00*/  BSYNC.RECONVERGENT B1 ;  /* 0x0000000000017941 */ /* 0x000fea0003800200 */
.L_x_93:
[----:B------:R-:W-:Y:S01]  /*7b10*/  LOP3.LUT R34, R19, 0xff, RZ, 0xc0, !PT ;  /* 0x000000ff13227812 */ /* 0x000fe200078ec0ff */
[----:B------:R-:W-:Y:S01]  /*7b20*/  BSSY.RECONVERGENT B1, `(.L_x_95) ;  /* 0x000002e000017945 */ /* 0x000fe20003800200 */
[----:B------:R-:W-:Y:S02]  /*7b30*/  LOP3.LUT R35, R18, 0xff, RZ, 0xc0, !PT ;  /* 0x000000ff12237812 */ /* 0x000fe400078ec0ff */
[----:B------:R-:W-:Y:S01]  /*7b40*/  LOP3.LUT R32, R76, 0xff, RZ, 0xc0, !PT ;  /* 0x000000ff4c207812 */ /* 0x000fe200078ec0ff */
[----:B------:R-:W-:Y:S01]  /*7b50*/  IMAD.IADD R29, R41, 0x1, -R34 ;  /* 0x00000001291d7824 */ /* 0x000fe200078e0a22 */
[----:B------:R-:W-:-:S03]  /*7b60*/  IADD3 R72, PT, PT, R38, -R35, RZ ;  /* 0x8000002326487210 */ /* 0x000fc60007ffe0ff */
[----:B------:R-:W0:Y:S01]  /*7b70*/  I2F.F64 R74, R29 ;  /* 0x0000001d004a7312 */ /* 0x000e220000201c00 */
[----:B------:R-:W-:-:S07]  /*7b80*/  IMAD.IADD R82, R37, 0x1, -R32 ;  /* 0x0000000125527824 */ /* 0x000fce00078e0a20 */
[----:B------:R-:W1:Y:S01]  /*7b90*/  I2F.F64 R72, R72 ;  /* 0x0000004800487312 */ /* 0x000e620000201c00 */
[----:B0-----:R-:W-:-:S07]  /*7ba0*/  DMUL R68, R74, 4 ;  /* 0x401000004a447828 */ /* 0x001fce0000000000 */
[----:B------:R-:W0:Y:S01]  /*7bb0*/  I2F.F64 R70, R82 ;  /* 0x0000005200467312 */ /* 0x000e220000201c00 */
[----:B-1----:R-:W-:Y:S02]  /*7bc0*/  DADD R24, R72, R72 ;  /* 0x0000000048187229 */ /* 0x002fe40000000048 */
[----:B------:R-:W-:Y:S02]  /*7bd0*/  DMUL R68, R74, R68 ;  /* 0x000000444a447228 */ /* 0x000fe40000000000 */
[----:B0-----:R-:W-:-:S06]  /*7be0*/  DMUL R74, R70, 3 ;  /* 0x40080000464a7828 */ /* 0x001fcc0000000000 */
[----:B------:R-:W-:Y:S01]  /*7bf0*/  DFMA R24, R72, R24, R68 ;  /* 0x000000184818722b */ /* 0x000fe20000000044 */
[----:B------:R-:W-:Y:S02]  /*7c00*/  IMAD.MOV.U32 R68, RZ, RZ, 0x0 ;  /* 0x00000000ff447424 */ /* 0x000fe400078e00ff */
[----:B------:R-:W-:Y:S02]  /*7c10*/  IMAD.MOV.U32 R69, RZ, RZ, 0x3fd80000 ;  /* 0x3fd80000ff457424 */ /* 0x000fe400078e00ff */
[----:B------:R-:W-:-:S03]  /*7c20*/  IMAD.MOV.U32 R72, RZ, RZ, R31 ;  /* 0x000000ffff487224 */ /* 0x000fc600078e001f */
[----:B------:R-:W-:Y:S02]  /*7c30*/  DFMA R74, R70, R74, R24 ;  /* 0x0000004a464a722b */ /* 0x000fe40000000018 */
[----:B------:R-:W-:-:S04]  /*7c40*/  DADD R24, R52, -R60 ;  /* 0x0000000034187229 */ /* 0x000fc8000000083c */
[----:B------:R-:W0:Y:S04]  /*7c50*/  MUFU.RSQ64H R71, R75 ;  /* 0x0000004b00477308 */ /* 0x000e280000001c00 */
[----:B------:R-:W-:Y:S01]  /*7c60*/  VIADD R70, R75, 0xfcb00000 ;  /* 0xfcb000004b467836 */ /* 0x000fe20000000000 */
[----:B------:R-:W-:-:S08]  /*7c70*/  DADD R24, |R24|, |R24| ;  /* 0x0000000018187229 */ /* 0x000fd00000000618 */
[----:B------:R-:W-:Y:S02]  /*7c80*/  DSETP.MAX.AND P0, P1, R24, R30, PT ;  /* 0x0000001e1800722a */ /* 0x000fe4000390f000 */
[----:B------:R-:W-:Y:S01]  /*7c90*/  IMAD.MOV.U32 R29, RZ, RZ, R24 ;  /* 0x000000ffff1d7224 */ /* 0x000fe200078e0018 */
[----:B0-----:R-:W-:-:S03]  /*7ca0*/  DMUL R104, R70, R70 ;  /* 0x0000004646687228 */ /* 0x001fc60000000000 */
[----:B------:R-:W-:-:S05]  /*7cb0*/  FSEL R25, R25, R72, P0 ;  /* 0x0000004819197208 */ /* 0x000fca0000000000 */
[----:B------:R-:W-:-:S03]  /*7cc0*/  DFMA R104, R74, -R104, 1 ;  /* 0x3ff000004a68742b */ /* 0x000fc60000000868 */
[----:B------:R-:W-:-:S05]  /*7cd0*/  @P1 LOP3.LUT R25, R72, 0x80000, RZ, 0xfc, !PT ;  /* 0x0008000048191812 */ /* 0x000fca00078efcff */
[----:B------:R-:W-:Y:S02]  /*7ce0*/  DFMA R68, R104, R68, 0.5 ;  /* 0x3fe000006844742b */ /* 0x000fe40000000044 */
[----:B------:R-:W-:-:S08]  /*7cf0*/  DMUL R104, R70, R104 ;  /* 0x0000006846687228 */ /* 0x000fd00000000000 */
[----:B------:R-:W-:Y:S01]  /*7d00*/  DFMA R104, R68, R104, R70 ;  /* 0x000000684468722b */ /* 0x000fe20000000046 */
[----:B------:R-:W-:-:S04]  /*7d10*/  MOV R68, R30 ;  /* 0x0000001e00447202 */ /* 0x000fc80000000f00 */
[----:B------:R-:W-:-:S03]  /*7d20*/  SEL R24, R29, R68, P0 ;  /* 0x000000441d187207 */ /* 0x000fc60000000000 */
[----:B------:R-:W-:Y:S01]  /*7d30*/  DMUL R100, R74, R104 ;  /* 0x000000684a647228 */ /* 0x000fe20000000000 */
[----:B------:R-:W-:Y:S01]  /*7d40*/  ISETP.GE.U32.AND P0, PT, R70, 0x7ca00000, PT ;  /* 0x7ca000004600780c */ /* 0x000fe20003f06070 */
[----:B------:R-:W-:Y:S02]  /*7d50*/  VIADD R31, R105, 0xfff00000 ;  /* 0xfff00000691f7836 */ /* 0x000fe40000000000 */
[----:B------:R-:W-:-:S04]  /*7d60*/  IMAD.MOV.U32 R30, RZ, RZ, R104 ;  /* 0x000000ffff1e7224 */ /* 0x000fc800078e0068 */
[----:B------:R-:W-:-:S08]  /*7d70*/  DFMA R106, R100, -R100, R74 ;  /* 0x80000064646a722b */ /* 0x000fd0000000004a */
[----:B------:R-:W-:Y:S01]  /*7d80*/  DFMA R68, R106, R30, R100 ;  /* 0x0000001e6a44722b */ /* 0x000fe20000000064 */
[----:B------:R-:W-:Y:S10]  /*7d90*/  @!P0 BRA `(.L_x_96) ;  /* 0x0000000000188947 */ /* 0x000ff40003800000 */
[----:B------:R-:W-:Y:S01]  /*7da0*/  MOV R68, R100 ;  /* 0x0000006400447202 */ /* 0x000fe20000000f00 */
[----:B------:R-:W-:Y:S01]  /*7db0*/  IMAD.MOV.U32 R69, RZ, RZ, R31 ;  /* 0x000000ffff457224 */ /* 0x000fe200078e001f */
[----:B------:R-:W-:-:S07]  /*7dc0*/  MOV R98, 0x7de0 ;  /* 0x00007de000627802 */ /* 0x000fce0000000f00 */
[----:B------:R-:W-:Y:S05]  /*7dd0*/  CALL.REL.NOINC `($__internal_2_$__cuda_sm20_dsqrt_rn_f64_mediumpath_v1) ;  /* 0x0000042c00c87944 */ /* 0x000fea0003c00000 */
[----:B------:R-:W-:Y:S02]  /*7de0*/  IMAD.MOV.U32 R68, RZ, RZ, R72 ;  /* 0x000000ffff447224 */ /* 0x000fe400078e0048 */
[----:B------:R-:W-:-:S07]  /*7df0*/  IMAD.MOV.U32 R69, RZ, RZ, R73 ;  /* 0x000000ffff457224 */ /* 0x000fce00078e0049 */
.L_x_96:
[----:B------:R-:W-:Y:S05]  /*7e00*/  BSYNC.RECONVERGENT B1 ;  /* 0x0000000000017941 */ /* 0x000fea0003800200 */
.L_x_95:
[----:B------:R-:W-:Y:S01]  /*7e10*/  LOP3.LUT R33, R33, 0xff, RZ, 0xc0, !PT ;  /* 0x000000ff21217812 */ /* 0x000fe200078ec0ff */
[----:B------:R-:W-:Y:S01]  /*7e20*/  BSSY.RECONVERGENT B1, `(.L_x_97) ;  /* 0x000002e000017945 */ /* 0x000fe20003800200 */
[----:B------:R-:W-:Y:S02]  /*7e30*/  LOP3.LUT R30, R78, 0xff, RZ, 0xc0, !PT ;  /* 0x000000ff4e1e7812 */ /* 0x000fe400078ec0ff */
[----:B------:R-:W-:Y:S02]  /*7e40*/  LOP3.LUT R28, R28, 0xff, RZ, 0xc0, !PT ;  /* 0x000000ff1c1c7812 */ /* 0x000fe400078ec0ff */
[----:B------:R-:W-:Y:S01]  /*7e50*/  LOP3.LUT R31, R77, 0xff, RZ, 0xc0, !PT ;  /* 0x000000ff4d1f7812 */ /* 0x000fe200078ec0ff */
[----:B------:R-:W-:Y:S01]  /*7e60*/  IMAD.IADD R86, R30, 0x1, -R33 ;  /* 0x000000011e567824 */ /* 0x000fe200078e0a21 */
[----:B------:R-:W-:Y:S02]  /*7e70*/  LOP3.LUT R29, R0, 0xff, RZ, 0xc0, !PT ;  /* 0x000000ff001d7812 */ /* 0x000fe400078ec0ff */
[----:B------:R-:W-:Y:S01]  /*7e80*/  IADD3 R84, PT, PT, R31, -R28, RZ ;  /* 0x8000001c1f547210 */ /* 0x000fe20007ffe0ff */
[----:B------:R-:W0:Y:S01]  /*7e90*/  I2F.F64 R70, R86 ;  /* 0x0000005600467312 */ /* 0x000e220000201c00 */
[----:B------:R-:W-:-:S02]  /*7ea0*/  LOP3.LUT R0, R79, 0xff, RZ, 0xc0, !PT ;  /* 0x000000ff4f007812 */ /* 0x000fc400078ec0ff */
[----:B------:R-:W-:-:S03]  /*7eb0*/  MOV R97, R68 ;  /* 0x0000004400617202 */ /* 0x000fc60000000f00 */
[----:B------:R-:W-:Y:S02]  /*7ec0*/  IMAD.IADD R82, R0, 0x1, -R29 ;  /* 0x0000000100527824 */ /* 0x000fe400078e0a1d */
[----:B------:R-:W1:Y:S01]  /*7ed0*/  I2F.F64 R84, R84 ;  /* 0x0000005400547312 */ /* 0x000e620000201c00 */
[----:B0-----:R-:W-:-:S07]  /*7ee0*/  DMUL R74, R70, 4 ;  /* 0x40100000464a7828 */ /* 0x001fce0000000000 */
[----:B------:R-:W0:Y:S01]  /*7ef0*/  I2F.F64 R82, R82 ;  /* 0x0000005200527312 */ /* 0x000e220000201c00 */
[----:B-1----:R-:W-:Y:S02]  /*7f00*/  DADD R72, R84, R84 ;  /* 0x0000000054487229 */ /* 0x002fe40000000054 */
[----:B------:R-:W-:Y:S02]  /*7f10*/  DMUL R70, R70, R74 ;  /* 0x0000004a46467228 */ /* 0x000fe40000000000 */
[----:B0-----:R-:W-:-:S06]  /*7f20*/  DMUL R74, R82, 3 ;  /* 0x40080000524a7828 */ /* 0x001fcc0000000000 */
[----:B------:R-:W-:Y:S02]  /*7f30*/  DFMA R70, R84, R72, R70 ;  /* 0x000000485446722b */ /* 0x000fe40000000046 */
[----:B------:R-:W-:-:S06]  /*7f40*/  DADD R72, R60, -R62 ;  /* 0x000000003c487229 */ /* 0x000fcc000000083e */
[----:B------:R-:W-:Y:S01]  /*7f50*/  DFMA R74, R82, R74, R70 ;  /* 0x0000004a524a722b */ /* 0x000fe20000000046 */
[----:B------:R-:W-:Y:S01]  /*7f60*/  IMAD.MOV.U32 R82, RZ, RZ, 0x0 ;  /* 0x00000000ff527424 */ /* 0x000fe200078e00ff */
[----:B------:R-:W-:Y:S01]  /*7f70*/  DADD R72, |R72|, |R72| ;  /* 0x0000000048487229 */ /* 0x000fe20000000648 */
[----:B------:R-:W-:-:S03]  /*7f80*/  IMAD.MOV.U32 R83, RZ, RZ, 0x3fd80000 ;  /* 0x3fd80000ff537424 */ /* 0x000fc600078e00ff */
[----:B------:R-:W0:Y:S04]  /*7f90*/  MUFU.RSQ64H R71, R75 ;  /* 0x0000004b00477308 */ /* 0x000e280000001c00 */
[----:B------:R-:W-:Y:S01]  /*7fa0*/  VIADD R70, R75, 0xfcb00000 ;  /* 0xfcb000004b467836 */ /* 0x000fe20000000000 */
[----:B------:R-:W-:Y:S01]  /*7fb0*/  DSETP.MAX.AND P0, P1, R72, R68, PT ;  /* 0x000000444800722a */ /* 0x000fe2000390f000 */
[----:B------:R-:W-:-:S05]  /*7fc0*/  IMAD.MOV.U32 R96, RZ, RZ, R72 ;  /* 0x000000ffff607224 */ /* 0x000fca00078e0048 */
[----:B------:R-:W-:Y:S01]  /*7fd0*/  SEL R96, R96, R97, P0 ;  /* 0x0000006160607207 */ /* 0x000fe20000000000 */
[----:B0-----:R-:W-:-:S08]  /*7fe0*/  DMUL R104, R70, R70 ;  /* 0x0000004646687228 */ /* 0x001fd00000000000 */
[----:B------:R-:W-:-:S08]  /*7ff0*/  DFMA R104, R74, -R104, 1 ;  /* 0x3ff000004a68742b */ /* 0x000fd00000000868 */
[----:B------:R-:W-:Y:S02]  /*8000*/  DFMA R82, R104, R82, 0.5 ;  /* 0x3fe000006852742b */ /* 0x000fe40000000052 */
[----:B------:R-:W-:-:S08]  /*8010*/  DMUL R104, R70, R104 ;  /* 0x0000006846687228 */ /* 0x000fd00000000000 */
[----:B------:R-:W-:Y:S01]  /*8020*/  DFMA R104, R82, R104, R70 ;  /* 0x000000685268722b */ /* 0x000fe20000000046 */
[----:B------:R-:W-:-:S05]  /*8030*/  IMAD.MOV.U32 R82, RZ, RZ, R69 ;  /* 0x000000ffff527224 */ /* 0x000fca00078e0045 */
[----:B------:R-:W-:Y:S02]  /*8040*/  FSEL R97, R73, R82, P0 ;  /* 0x0000005249617208 */ /* 0x000fe40000000000 */
[----:B------:R-:W-:Y:S01]  /*8050*/  DMUL R100, R74, R104 ;  /* 0x000000684a647228 */ /* 0x000fe20000000000 */
[----:B------:R-:W-:Y:S01]  /*8060*/  ISETP.GE.U32.AND P0, PT, R70, 0x7ca00000, PT ;  /* 0x7ca000004600780c */ /* 0x000fe20003f06070 */
[----:B------:R-:W-:Y:S01]  /*8070*/  VIADD R69, R105, 0xfff00000 ;  /* 0xfff0000069457836 */ /* 0x000fe20000000000 */
[----:B------:R-:W-:Y:S01]  /*8080*/  @P1 LOP3.LUT R97, R82, 0x80000, RZ, 0xfc, !PT ;  /* 0x0008000052611812 */ /* 0x000fe200078efcff */
[----:B------:R-:W-:-:S04]  /*8090*/  IMAD.MOV.U32 R68, RZ, RZ, R104 ;  /* 0x000000ffff447224 */ /* 0x000fc800078e0068 */
[----:B------:R-:W-:-:S08]  /*80a0*/  DFMA R106, R100, -R100, R74 ;  /* 0x80000064646a722b */ /* 0x000fd0000000004a */
[----:B------:R-:W-:Y:S01]  /*80b0*/  DFMA R72, R106, R68, R100 ;  /* 0x000000446a48722b */ /* 0x000fe20000000064 */
[----:B------:R-:W-:Y:S10]  /*80c0*/  @!P0 BRA `(.L_x_98) ;  /* 0x00000000000c8947 */ /* 0x000ff40003800000 */
[----:B------:R-:W-:Y:S02]  /*80d0*/  MOV R68, R100 ;  /* 0x0000006400447202 */ /* 0x000fe40000000f00 */
[----:B------:R-:W-:-:S07]  /*80e0*/  MOV R98, 0x8100 ;  /* 0x0000810000627802 */ /* 0x000fce0000000f00 */
[----:B------:R-:W-:Y:S05]  /*80f0*/  CALL.REL.NOINC `($__internal_2_$__cuda_sm20_dsqrt_rn_f64_mediumpath_v1) ;  /* 0x0000042c00007944 */ /* 0x000fea0003c00000 */
.L_x_98:
[----:B------:R-:W-:Y:S05]  /*8100*/  BSYNC.RECONVERGENT B1 ;  /* 0x0000000000017941 */ /* 0x000fea0003800200 */
.L_x_97:
[----:B------:R-:W-:Y:S01]  /*8110*/  IMAD.IADD R86, R50, 0x1, -R40 ;  /* 0x0000000132567824 */ /* 0x000fe200078e0a28 */
[----:B------:R-:W-:Y:S01]  /*8120*/  BSSY.RECONVERGENT B1, `(.L_x_99) ;  /* 0x0000028000017945 */ /* 0x000fe20003800200 */
[----:B------:R-:W-:Y:S02]  /*8130*/  IMAD.IADD R84, R47, 0x1, -R39 ;  /* 0x000000012f547824 */ /* 0x000fe400078e0a27 */
        /* <DEDUP_REMOVED lines=8> */
[----:B------:R-:W-:-:S08]  /*81c0*/  DFMA R68, R84, R70, R68 ;  /* 0x000000465444722b */ /* 0x000fd00000000044 */
[----:B------:R-:W-:Y:S02]  /*81d0*/  DFMA R74, R82, R74, R68 ;  /* 0x0000004a524a722b */ /* 0x000fe40000000044 */
[----:B------:R-:W-:Y:S01]  /*81e0*/  DADD R68, R64, -R66 ;  /* 0x0000000040447229 */ /* 0x000fe20000000842 */
[----:B------:R-:W-:Y:S01]  /*81f0*/  MOV R82, 0x0 ;  /* 0x0000000000527802 */ /* 0x000fe20000000f00 */
[----:B------:R-:W-:Y:S02]  /*8200*/  IMAD.MOV.U32 R83, RZ, RZ, 0x3fd80000 ;  /* 0x3fd80000ff537424 */ /* 0x000fe400078e00ff */
[----:B------:R-:W0:Y:S04]  /*8210*/  MUFU.RSQ64H R71, R75 ;  /* 0x0000004b00477308 */ /* 0x000e280000001c00 */
[----:B------:R-:W-:Y:S01]  /*8220*/  VIADD R70, R75, 0xfcb00000 ;  /* 0xfcb000004b467836 */ /* 0x000fe20000000000 */
[----:B------:R-:W-:-:S08]  /*8230*/  DADD R68, |R68|, |R68| ;  /* 0x0000000044447229 */ /* 0x000fd00000000644 */
[----:B------:R-:W-:Y:S02]  /*8240*/  DSETP.MAX.AND P0, P1, R68, R72, PT ;  /* 0x000000484400722a */ /* 0x000fe4000390f000 */
[----:B0-----:R-:W-:-:S04]  /*8250*/  DMUL R104, R70, R70 ;  /* 0x0000004646687228 */ /* 0x001fc80000000000 */
[----:B------:R-:W-:-:S04]  /*8260*/  SEL R94, R68, R72, P0 ;  /* 0x00000048445e7207 */ /* 0x000fc80000000000 */
[----:B------:R-:W-:-:S08]  /*8270*/  DFMA R104, R74, -R104, 1 ;  /* 0x3ff000004a68742b */ /* 0x000fd00000000868 */
[----:B------:R-:W-:Y:S02]  /*8280*/  DFMA R82, R104, R82, 0.5 ;  /* 0x3fe000006852742b */ /* 0x000fe40000000052 */
[----:B------:R-:W-:-:S08]  /*8290*/  DMUL R104, R70, R104 ;  /* 0x0000006846687228 */ /* 0x000fd00000000000 */
[----:B------:R-:W-:Y:S01]  /*82a0*/  DFMA R104, R82, R104, R70 ;  /* 0x000000685268722b */ /* 0x000fe20000000046 */
[----:B------:R-:W-:Y:S02]  /*82b0*/  IMAD.MOV.U32 R83, RZ, RZ, R73 ;  /* 0x000000ffff537224 */ /* 0x000fe400078e0049 */
[----:B------:R-:W-:-:S05]  /*82c0*/  IMAD.MOV.U32 R82, RZ, RZ, R69 ;  /* 0x000000ffff527224 */ /* 0x000fca00078e0045 */
[----:B------:R-:W-:Y:S01]  /*82d0*/  DMUL R100, R74, R104 ;  /* 0x000000684a647228 */ /* 0x000fe20000000000 */
[----:B------:R-:W-:Y:S01]  /*82e0*/  FSEL R95, R82, R83, P0 ;  /* 0x00000053525f7208 */ /* 0x000fe20000000000 */
[----:B------:R-:W-:Y:S01]  /*82f0*/  VIADD R69, R105, 0xfff00000 ;  /* 0xfff0000069457836 */ /* 0x000fe20000000000 */
[----:B------:R-:W-:Y:S02]  /*8300*/  @P1 LOP3.LUT R95, R83, 0x80000, RZ, 0xfc, !PT ;  /* 0x00080000535f1812 */ /* 0x000fe400078efcff */
[----:B------:R-:W-:Y:S02]  /*8310*/  ISETP.GE.U32.AND P1, PT, R70, 0x7ca00000, PT ;  /* 0x7ca000004600780c */ /* 0x000fe40003f26070 */
[----:B------:R-:W-:Y:S01]  /*8320*/  MOV R68, R104 ;  /* 0x0000006800447202 */ /* 0x000fe20000000f00 */
[----:B------:R-:W-:Y:S02]  /*8330*/  DFMA R106, R100, -R100, R74 ;  /* 0x80000064646a722b */ /* 0x000fe4000000004a */
[----:B------:R-:W-:-:S06]  /*8340*/  DSETP.GT.AND P0, PT, R94, R26, PT ;  /* 0x0000001a5e00722a */ /* 0x000fcc0003f04000 */
[----:B------:R-:W-:Y:S02]  /*8350*/  DFMA R72, R106, R68, R100 ;  /* 0x000000446a48722b */ /* 0x000fe40000000064 */
[----:B------:R-:W-:Y:S09]  /*8360*/  @!P1 BRA `(.L_x_100) ;  /* 0x00000000000c9947 */ /* 0x000ff20003800000 */
[----:B------:R-:W-:Y:S01]  /*8370*/  IMAD.MOV.U32 R68, RZ, RZ, R100 ;  /* 0x000000ffff447224 */ /* 0x000fe200078e0064 */
[----:B------:R-:W-:-:S07]  /*8380*/  MOV R98, 0x83a0 ;  /* 0x000083a000627802 */ /* 0x000fce0000000f00 */
[----:B------:R-:W-:Y:S05]  /*8390*/  CALL.REL.NOINC `($__internal_2_$__cuda_sm20_dsqrt_rn_f64_mediumpath_v1) ;  /* 0x0000042800587944 */ /* 0x000fea0003c00000 */
.L_x_100:
[----:B------:R-:W-:Y:S05]  /*83a0*/  BSYNC.RECONVERGENT B1 ;  /* 0x0000000000017941 */ /* 0x000fea0003800200 */
.L_x_99:
[----:B------:R-:W-:Y:S01]  /*83b0*/  IMAD.IADD R86, R49, 0x1, -R41 ;  /* 0x0000000131567824 */ /* 0x000fe200078e0a29 */
[----:B------:R-:W-:Y:S01]  /*83c0*/  BSSY.RECONVERGENT B1, `(.L_x_101) ;  /* 0x0000028000017945 */ /* 0x000fe20003800200 */
[----:B------:R-:W-:Y:S02]  /*83d0*/  IMAD.IADD R84, R48, 0x1, -R38 ;  /* 0x0000000130547824 */ /* 0x000fe400078e0a26 */
[----:B------:R-:W0:Y:S01]  /*83e0*/  I2F.F64 R74, R86 ;  /* 0x00000056004a7312 */ /* 0x000e220000201c00 */
[----:B------:R-:W-:Y:S02]  /*83f0*/  IMAD.IADD R82, R45, 0x1, -R37 ;  /* 0x000000012d527824 */ /* 0x000fe400078e0a25 */
[----:B------:R-:W-:-:S05]  /*8400*/  IMAD.MOV.U32 R93, RZ, RZ, R72 ;  /* 0x000000ffff5d7224 */ /* 0x000fca00078e0048 */
[----:B------:R-:W1:Y:S01]  /*8410*/  I2F.F64 R84, R84 ;  /* 0x0000005400547312 */ /* 0x000e620000201c00 */
[----:B0-----:R-:W-:-:S07]  /*8420*/  DMUL R68, R74, 4 ;  /* 0x401000004a447828 */ /* 0x001fce0000000000 */
[----:B------:R-:W0:Y:S01]  /*8430*/  I2F.F64 R82, R82 ;  /* 0x0000005200527312 */ /* 0x000e220000201c00 */
[----:B-1----:R-:W-:Y:S02]  /*8440*/  DADD R70, R84, R84 ;  /* 0x0000000054467229 */ /* 0x002fe40000000054 */
[----:B------:R-:W-:Y:S02]  /*8450*/  DMUL R68, R74, R68 ;  /* 0x000000444a447228 */ /* 0x000fe40000000000 */
[----:B0-----:R-:W-:-:S06]  /*8460*/  DMUL R74, R82, 3 ;  /* 0x40080000524a7828 */ /* 0x001fcc0000000000 */
[----:B------:R-:W-:Y:S01]  /*8470*/  DFMA R68, R84, R70, R68 ;  /* 0x000000465444722b */ /* 0x000fe20000000044 */
[----:B------:R-:W-:-:S07]  /*8480*/  IMAD.MOV.U32 R84, RZ, RZ, R73 ;  /* 0x000000ffff547224 */ /* 0x000fce00078e0049 */
[----:B------:R-:W-:Y:S01]  /*8490*/  DFMA R74, R82, R74, R68 ;  /* 0x0000004a524a722b */ /* 0x000fe20000000044 */
[----:B------:R-:W-:Y:S01]  /*84a0*/  IMAD.MOV.U32 R68, RZ, RZ, 0x0 ;  /* 0x00000000ff447424 */ /* 0x000fe200078e00ff */
[----:B------:R-:W-:Y:S01]  /*84b0*/  DADD R82, R58, -R52 ;  /* 0x000000003a527229 */ /* 0x000fe20000000834 */
[----:B------:R-:W-:-:S03]  /*84c0*/  IMAD.MOV.U32 R69, RZ, RZ, 0x3fd80000 ;  /* 0x3fd80000ff457424 */ /* 0x000fc600078e00ff */
[----:B------:R-:W0:Y:S04]  /*84d0*/  MUFU.RSQ64H R71, R75 ;  /* 0x0000004b00477308 */ /* 0x000e280000001c00 */
[----:B------:R-:W-:Y:S01]  /*84e0*/  IADD3 R70, PT, PT, R75, -0x3500000, RZ ;  /* 0xfcb000004b467810 */ /* 0x000fe20007ffe0ff */
        /* <DEDUP_REMOVED lines=19> */
[----:B------:R-:W-:-:S07]  /*8620*/  MOV R98, 0x8640 ;  /* 0x0000864000627802 */ /* 0x000fce0000000f00 */
[----:B------:R-:W-:Y:S05]  /*8630*/  CALL.REL.NOINC `($__internal_2_$__cuda_sm20_dsqrt_rn_f64_mediumpath_v1) ;  /* 0x0000042400b07944 */ /* 0x000fea0003c00000 */
.L_x_102:
[----:B------:R-:W-:Y:S05]  /*8640*/  BSYNC.RECONVERGENT B1 ;  /* 0x0000000000017941 */ /* 0x000fea0003800200 */
.L_x_101:
[----:B------:R-:W-:Y:S01]  /*8650*/  IMAD.IADD R86, R44, 0x1, -R34 ;  /* 0x000000012c567824 */ /* 0x000fe200078e0a22 */
[----:B------:R-:W-:Y:S01]  /*8660*/  IADD3 R84, PT, PT, R43, -R35, RZ ;  /* 0x800000232b547210 */ /* 0x000fe20007ffe0ff */
[----:B------:R-:W-:Y:S01]  /*8670*/  IMAD.IADD R82, R42, 0x1, -R32 ;  /* 0x000000012a527824 */ /* 0x000fe200078e0a20 */
[----:B------:R-:W-:Y:S01]  /*8680*/  MOV R91, R72 ;  /* 0x00000048005b7202 */ /* 0x000fe20000000f00 */
[----:B------:R-:W0:Y:S01]  /*8690*/  I2F.F64 R74, R86 ;  /* 0x00000056004a7312 */ /* 0x000e220000201c00 */
[----:B------:R-:W-:Y:S07]  /*86a0*/  BSSY.RECONVERGENT B1, `(.L_x_103) ;  /* 0x0000025000017945 */ /* 0x000fee0003800200 */
[----:B------:R-:W1:Y:S01]  /*86b0*/  I2F.F64 R84, R84 ;  /* 0x0000005400547312 */ /* 0x000e620000201c00 */
[----:B0-----:R-:W-:-:S07]  /*86c0*/  DMUL R68, R74, 4 ;  /* 0x401000004a447828 */ /* 0x001fce0000000000 */
[----:B------:R-:W0:Y:S01]  /*86d0*/  I2F.F64 R82, R82 ;  /* 0x0000005200527312 */ /* 0x000e220000201c00 */
[----:B-1----:R-:W-:Y:S02]  /*86e0*/  DADD R70, R84, R84 ;  /* 0x0000000054467229 */ /* 0x002fe40000000054 */
[----:B------:R-:W-:Y:S02]  /*86f0*/  DMUL R68, R74, R68 ;  /* 0x000000444a447228 */ /* 0x000fe40000000000 */
[----:B0-----:R-:W-:-:S06]  /*8700*/  DMUL R74, R82, 3 ;  /* 0x40080000524a7828 */ /* 0x001fcc0000000000 */
[----:B------:R-:W-:-:S08]  /*8710*/  DFMA R68, R84, R70, R68 ;  /* 0x000000465444722b */ /* 0x000fd00000000044 */
[----:B------:R-:W-:Y:S01]  /*8720*/  DFMA R74, R82, R74, R68 ;  /* 0x0000004a524a722b */ /* 0x000fe20000000044 */
[----:B------:R-:W-:Y:S01]  /*8730*/  IMAD.MOV.U32 R68, RZ, RZ, 0x0 ;  /* 0x00000000ff447424 */ /* 0x000fe200078e00ff */
[----:B------:R-:W-:Y:S01]  /*8740*/  DADD R82, R56, -R60 ;  /* 0x0000000038527229 */ /* 0x000fe2000000083c */
[----:B------:R-:W-:-:S03]  /*8750*/  IMAD.MOV.U32 R69, RZ, RZ, 0x3fd80000 ;  /* 0x3fd80000ff457424 */ /* 0x000fc600078e00ff */
[----:B------:R-:W0:Y:S04]  /*8760*/  MUFU.RSQ64H R71, R75 ;  /* 0x0000004b00477308 */ /* 0x000e280000001c00 */
[----:B------:R-:W-:Y:S01]  /*8770*/  VIADD R70, R75, 0xfcb00000 ;  /* 0xfcb000004b467836 */ /* 0x000fe20000000000 */
[----:B------:R-:W-:-:S08]  /*8780*/  DADD R82, |R82|, |R82| ;  /* 0x0000000052527229 */ /* 0x000fd00000000652 */
[----:B------:R-:W-:Y:S02]  /*8790*/  DSETP.MAX.AND P1, P2, R82, R72, PT ;  /* 0x000000485200722a */ /* 0x000fe40003a2f000 */
[----:B------:R-:W-:Y:S01]  /*87a0*/  IMAD.MOV.U32 R90, RZ, RZ, R82 ;  /* 0x000000ffff5a7224 */ /* 0x000fe200078e0052 */
[----:B0-----:R-:W-:-:S04]  /*87b0*/  DMUL R104, R70, R70 ;  /* 0x0000004646687228 */ /* 0x001fc80000000000 */
[----:B------:R-:W-:Y:S02]  /*87c0*/  SEL R90, R90, R91, P1 ;  /* 0x0000005b5a5a7207 */ /* 0x000fe40000800000 */
[----:B------:R-:W-:Y:S02]  /*87d0*/  FSEL R91, R83, R73, P1 ;  /* 0x00000049535b7208 */ /* 0x000fe40000800000 */
[----:B------:R-:W-:Y:S01]  /*87e0*/  ISETP.GE.U32.AND P1, PT, R70, 0x7ca00000, PT ;  /* 0x7ca000004600780c */ /* 0x000fe20003f26070 */
[----:B------:R-:W-:Y:S02]  /*87f0*/  DFMA R104, R74, -R104, 1 ;  /* 0x3ff000004a68742b */ /* 0x000fe40000000868 */
[----:B------:R-:W-:-:S06]  /*8800*/  @P2 LOP3.LUT R91, R73, 0x80000, RZ, 0xfc, !PT ;  /* 0x00080000495b2812 */ /* 0x000fcc00078efcff */
        /* <DEDUP_REMOVED lines=12> */
[----:B------:R-:W-:Y:S01]  /*88d0*/  MOV R82, R72 ;  /* 0x0000004800527202 */ /* 0x000fe20000000f00 */
[----:B------:R-:W-:-:S07]  /*88e0*/  IMAD.MOV.U32 R83, RZ, RZ, R73 ;  /* 0x000000ffff537224 */ /* 0x000fce00078e0049 */
.L_x_104:
[----:B------:R-:W-:Y:S05]  /*88f0*/  BSYNC.RECONVERGENT B1 ;  /* 0x0000000000017941 */ /* 0x000fea0003800200 */
.L_x_103:
[----:B------:R-:W-:Y:S01]  /*8900*/  IMAD.IADD R86, R50, 0x1, -R41 ;  /* 0x0000000132567824 */ /* 0x000fe200078e0a29 */
[----:B------:R-:W-:Y:S01]  /*8910*/  BSSY.RECONVERGENT B1, `(.L_x_105) ;  /* 0x000002c000017945 */ /* 0x000fe20003800200 */
[----:B------:R-:W-:Y:S02]  /*8920*/  IMAD.IADD R84, R47, 0x1, -R38 ;  /* 0x000000012f547824 */ /* 0x000fe400078e0a26 */
[----:B------:R0:W1:Y:S01]  /*8930*/  I2F.F64 R74, R86 ;  /* 0x00000056004a7312 */ /* 0x0000620000201c00 */
[----:B------:R-:W-:Y:S02]  /*8940*/  IMAD.IADD R87, R46, 0x1, -R37 ;  /* 0x000000012e577824 */ /* 0x000fe400078e0a25 */
[----:B------:R-:W-:-:S05]  /*8950*/  IMAD.MOV.U32 R89, RZ, RZ, R82 ;  /* 0x000000ffff597224 */ /* 0x000fca00078e0052 */
[----:B------:R-:W2:Y:S01]  /*8960*/  I2F.F64 R84, R84 ;  /* 0x0000005400547312 */ /* 0x000ea20000201c00 */
[----:B0-----:R-:W-:Y:S01]  /*8970*/  IMAD.MOV.U32 R86, RZ, RZ, R83 ;  /* 0x000000ffff567224 */ /* 0x001fe200078e0053 */
[----:B-1----:R-:W-:-:S06]  /*8980*/  DMUL R68, R74, 4 ;  /* 0x401000004a447828 */ /* 0x002fcc0000000000 */
[----:B------:R-:W0:Y:S01]  /*8990*/  I2F.F64 R72, R87 ;  /* 0x0000005700487312 */ /* 0x000e220000201c00 */
[----:B--2---:R-:W-:Y:S02]  /*89a0*/  DADD R70, R84, R84 ;  /* 0x0000000054467229 */ /* 0x004fe40000000054 */
        /* <DEDUP_REMOVED lines=9> */
[----:B------:R-:W-:Y:S01]  /*8a40*/  IADD3 R72, PT, PT, R75, -0x3500000, RZ ;  /* 0xfcb000004b487810 */ /* 0x000fe20007ffe0ff */
[----:B------:R-:W-:Y:S01]  /*8a50*/  DSETP.MAX.AND P1, P2, R84, R82, PT ;  /* 0x000000525400722a */ /* 0x000fe20003a2f000 */
[----:B------:R-:W-:-:S05]  /*8a60*/  MOV R88, R84 ;  /* 0x0000005400587202 */ /* 0x000fca0000000f00 */
[----:B------:R-:W-:Y:S02]  /*8a70*/  SEL R88, R88, R89, P1 ;  /* 0x0000005958587207 */ /* 0x000fe40000800000 */
[----:B------:R-:W-:Y:S02]  /*8a80*/  FSEL R89, R85, R86, P1 ;  /* 0x0000005655597208 */ /* 0x000fe40000800000 */
[----:B------:R-:W-:Y:S01]  /*8a90*/  ISETP.GE.U32.AND P1, PT, R72, 0x7ca00000, PT ;  /* 0x7ca000004800780c */ /* 0x000fe20003f26070 */
[----:B0-----:R-:W-:-:S03]  /*8aa0*/  DMUL R104, R72, R72 ;  /* 0x0000004848687228 */ /* 0x001fc60000000000 */
[----:B------:R-:W-:-:S05]  /*8ab0*/  @P2 LOP3.LUT R89, R86, 0x80000, RZ, 0xfc, !PT ;  /* 0x0008000056592812 */ /* 0x000fca00078efcff */
[----:B------:R-:W-:-:S08]  /*8ac0*/  DFMA R104, R74, -R104, 1 ;  /* 0x3ff000004a68742b */ /* 0x000fd00000000868 */
        /* <DEDUP_REMOVED lines=16> */
.L_x_106:
[----:B------:R-:W-:Y:S05]  /*8bd0*/  BSYNC.RECONVERGENT B1 ;  /* 0x0000000000017941 */ /* 0x000fea0003800200 */
.L_x_105:
[----:B------:R-:W-:Y:S01]  /*8be0*/  IMAD.IADD R87, R49, 0x1, -R40 ;  /* 0x0000000131577824 */ /* 0x000fe200078e0a28 */
[----:B------:R-:W-:Y:S01]  /*8bf0*/  IADD3 R72, PT, PT, R45, -R36, RZ ;  /* 0x800000242d487210 */ /* 0x000fe20007ffe0ff */
[----:B------:R-:W-:Y:S01]  /*8c00*/  IMAD.IADD R86, R48, 0x1, -R39 ;  /* 0x0000000130567824 */ /* 0x000fe200078e0a27 */
[----:B------:R-:W-:Y:S01]  /*8c10*/  MOV R98, R83 ;  /* 0x0000005300627202 */ /* 0x000fe20000000f00 */
[----:B------:R0:W1:Y:S01]  /*8c20*/  I2F.F64 R74, R87 ;  /* 0x00000057004a7312 */ /* 0x0000620000201c00 */
[----:B------:R-:W-:Y:S07]  /*8c30*/  BSSY.RECONVERGENT B1, `(.L_x_107) ;  /* 0x000002b000017945 */ /* 0x000fee0003800200 */
        /* <DEDUP_REMOVED lines=35> */
[----:B------:R-:W-:Y:S01]  /*8e70*/  MOV R98, 0x8ec0 ;  /* 0x00008ec000627802 */ /* 0x000fe20000000f00 */
[----:B------:R-:W-:Y:S02]  /*8e80*/  IMAD.MOV.U32 R101, RZ, RZ, R73 ;  /* 0x000000ffff657224 */ /* 0x000fe400078e0049 */
[----:B------:R-:W-:Y:S02]  /*8e90*/  IMAD.MOV.U32 R70, RZ, RZ, R84 ;  /* 0x000000ffff467224 */ /* 0x000fe400078e0054 */
[----:B------:R-:W-:-:S07]  /*8ea0*/  IMAD.MOV.U32 R69, RZ, RZ, R83 ;  /* 0x000000ffff457224 */ /* 0x000fce00078e0053 */
[----:B------:R-:W-:Y:S05]  /*8eb0*/  CALL.REL.NOINC `($__internal_2_$__cuda_sm20_dsqrt_rn_f64_mediumpath_v1) ;  /* 0x0000041c00907944 */ /* 0x000fea0003c00000 */
[----:B------:R-:W-:Y:S01]  /*8ec0*/  MOV R70, R72 ;  /* 0x0000004800467202 */ /* 0x000fe20000000f00 */
[----:B------:R-:W-:-:S07]  /*8ed0*/  IMAD.MOV.U32 R71, RZ, RZ, R73 ;  /* 0x000000ffff477224 */ /* 0x000fce00078e0049 */
.L_x_108:
[----:B------:R-:W-:Y:S05]  /*8ee0*/  BSYNC.RECONVERGENT B1 ;  /* 0x0000000000017941 */ /* 0x000fea0003800200 */
.L_x_107:
        /* <DEDUP_REMOVED lines=41> */
[----:B------:R-:W-:Y:S01]  /*9180*/  MOV R70, R100 ;  /* 0x0000006400467202 */ /* 0x000fe20000000f00 */
[----:B------:R-:W-:Y:S01]  /*9190*/  IMAD.MOV.U32 R74, RZ, RZ, R82 ;  /* 0x000000ffff4a7224 */ /* 0x000fe200078e0052 */
[----:B------:R-:W-:Y:S01]  /*91a0*/  MOV R98, 0x9200 ;  /* 0x0000920000627802 */ /* 0x000fe20000000f00 */
[----:B------:R-:W-:Y:S02]  /*91b0*/  IMAD.MOV.U32 R107, RZ, RZ, R71 ;  /* 0x000000ffff6b7224 */ /* 0x000fe400078e0047 */
[----:B------:R-:W-:Y:S02]  /*91c0*/  IMAD.MOV.U32 R68, RZ, RZ, R72 ;  /* 0x000000ffff447224 */ /* 0x000fe400078e0048 */
[----:B------:R-:W-:-:S02]  /*91d0*/  IMAD.MOV.U32 R101, RZ, RZ, R73 ;  /* 0x000000ffff657224 */ /* 0x000fc400078e0049 */
[----:B------:R-:W-:-:S07]  /*91e0*/  IMAD.MOV.U32 R69, RZ, RZ, R99 ;  /* 0x000000ffff457224 */ /* 0x000fce00078e0063 */
[----:B------:R-:W-:Y:S05]  /*91f0*/  CALL.REL.NOINC `($__internal_2_$__cuda_sm20_dsqrt_rn_f64_mediumpath_v1) ;  /* 0x0000041800c07944 */ /* 0x000fea0003c00000 */
[----:B------:R-:W-:Y:S02]  /*9200*/  IMAD.MOV.U32 R68, RZ, RZ, R72 ;  /* 0x000000ffff447224 */ /* 0x000fe400078e0048 */
[----:B------:R-:W-:-:S07]  /*9210*/  IMAD.MOV.U32 R69, RZ, RZ, R73 ;  /* 0x000000ffff457224 */ /* 0x000fce00078e0049 */
.L_x_110:
[----:B------:R-:W-:Y:S05]  /*9220*/  BSYNC.RECONVERGENT B1 ;  /* 0x0000000000017941 */ /* 0x000fea0003800200 */
.L_x_109:
[----:B------:R-:W-:Y:S01]  /*9230*/  IMAD.IADD R100, R44, 0x1, -R41 ;  /* 0x000000012c647824 */ /* 0x000fe200078e0a29 */
[----:B------:R-:W-:Y:S01]  /*9240*/  IADD3 R98, PT, PT, R43, -R38, RZ ;  /* 0x800000262b627210 */ /* 0x000fe20007ffe0ff */
[----:B------:R-:W-:Y:S01]  /*9250*/  IMAD.IADD R82, R42, 0x1, -R37 ;  /* 0x000000012a527824 */ /* 0x000fe200078e0a25 */
[----:B------:R-:W-:Y:S01]  /*9260*/  MOV R101, R68 ;  /* 0x0000004400657202 */ /* 0x000fe20000000f00 */
[----:B------:R-:W0:Y:S01]  /*9270*/  I2F.F64 R74, R100 ;  /* 0x00000064004a7312 */ /* 0x000e220000201c00 */
[----:B------:R-:W-:Y:S01]  /*9280*/  IMAD.MOV.U32 R104, RZ, RZ, R69 ;  /* 0x000000ffff687224 */ /* 0x000fe200078e0045 */
[----:B------:R-:W-:Y:S06]  /*9290*/  BSSY.RECONVERGENT B1, `(.L_x_111) ;  /* 0x000002b000017945 */ /* 0x000fec0003800200 */
        /* <DEDUP_REMOVED lines=16> */
[----:B0-----:R-:W-:-:S03]  /*93a0*/  DMUL R72, R102, R102 ;  /* 0x0000006666487228 */ /* 0x001fc60000000000 */
[----:B------:R-:W-:Y:S02]  /*93b0*/  FSEL R83, R83, R104, P1 ;  /* 0x0000006853537208 */ /* 0x000fe40000800000 */
[----:B------:R-:W-:Y:S02]  /*93c0*/  SEL R82, R98, R101, P1 ;  /* 0x0000006562527207 */ /* 0x000fe40000800000 */
        /* <DEDUP_REMOVED lines=16> */
[----:B------:R-:W-:Y:S01]  /*94d0*/  IMAD.MOV.U32 R68, RZ, RZ, R70 ;  /* 0x000000ffff447224 */ /* 0x000fe200078e0046 */
[----:B------:R-:W-:Y:S01]  /*94e0*/  MOV R70, R102 ;  /* 0x0000006600467202 */ /* 0x000fe20000000f00 */
[----:B------:R-:W-:Y:S02]  /*94f0*/  IMAD.MOV.U32 R101, RZ, RZ, R71 ;  /* 0x000000ffff657224 */ /* 0x000fe400078e0047 */
[----:B------:R-:W-:-:S07]  /*9500*/  IMAD.MOV.U32 R69, RZ, RZ, R99 ;  /* 0x000000ffff457224 */ /* 0x000fce00078e0063 */
[----:B------:R-:W-:Y:S05]  /*9510*/  CALL.REL.NOINC `($__internal_2_$__cuda_sm20_dsqrt_rn_f64_mediumpath_v1) ;  /* 0x0000041400f87944 */ /* 0x000fea0003c00000 */
[----:B------:R-:W-:Y:S02]  /*9520*/  IMAD.MOV.U32 R100, RZ, RZ, R72 ;  /* 0x000000ffff647224 */ /* 0x000fe400078e0048 */
[----:B------:R-:W-:-:S07]  /*9530*/  IMAD.MOV.U32 R101, RZ, RZ, R73 ;  /* 0x000000ffff657224 */ /* 0x000fce00078e0049 */
.L_x_112:
[----:B------:R-:W-:Y:S05]  /*9540*/  BSYNC.RECONVERGENT B1 ;  /* 0x0000000000017941 */ /* 0x000fea0003800200 */
.L_x_111:
[----:B------:R-:W-:Y:S01]  /*9550*/  DADD R68, R54, -R60 ;  /* 0x0000000036447229 */ /* 0x000fe2000000083c */
[----:B------:R-:W-:Y:S02]  /*9560*/  IMAD.MOV.U32 R71, RZ, RZ, R101 ;  /* 0x000000ffff477224 */ /* 0x000fe400078e0065 */
[----:B------:R-:W-:-:S05]  /*9570*/  IMAD.MOV.U32 R72, RZ, RZ, R87 ;  /* 0x000000ffff487224 */ /* 0x000fca00078e0057 */
[----:B------:R-:W-:-:S08]  /*9580*/  DADD R68, |R68|, |R68| ;  /* 0x0000000044447229 */ /* 0x000fd00000000644 */
[----:B------:R-:W-:Y:S02]  /*9590*/  DSETP.MAX.AND P1, P2, R68, R100, PT ;  /* 0x000000644400722a */ /* 0x000fe40003a2f000 */
[----:B------:R-:W-:-:S04]  /*95a0*/  MOV R70, R69 ;  /* 0x0000004500467202 */ /* 0x000fc80000000f00 */
[----:B------:R-:W-:Y:S01]  /*95b0*/  FSEL R73, R70, R71, P1 ;  /* 0x0000004746497208 */ /* 0x000fe20000800000 */
[----:B------:R-:W-:Y:S01]  /*95c0*/  IMAD.MOV.U32 R70, RZ, RZ, R83 ;  /* 0x000000ffff467224 */ /* 0x000fe200078e0053 */
[----:B------:R-:W-:-:S06]  /*95d0*/  SEL R68, R68, R100, P1 ;  /* 0x0000006444447207 */ /* 0x000fcc0000800000 */
[----:B------:R-:W-:-:S05]  /*95e0*/  @P2 LOP3.LUT R73, R71, 0x80000, RZ, 0xfc, !PT ;  /* 0x0008000047492812 */ /* 0x000fca00078efcff */
[----:B------:R-:W-:-:S04]  /*95f0*/  IMAD.MOV.U32 R69, RZ, RZ, R73 ;  /* 0x000000ffff457224 */ /* 0x000fc800078e0049 */
[----:B------:R-:W-:Y:S02]  /*9600*/  IMAD.MOV.U32 R71, RZ, RZ, R69 ;  /* 0x000000ffff477224 */ /* 0x000fe400078e0045 */
[----:B------:R-:W-:-:S06]  /*9610*/  DSETP.MAX.AND P1, P2, R82, R68, PT ;  /* 0x000000445200722a */ /* 0x000fcc0003a2f000 */
[----:B------:R-:W-:Y:S02]  /*9620*/  FSEL R73, R70, R71, P1 ;  /* 0x0000004746497208 */ /* 0x000fe40000800000 */
[----:B------:R-:W-:Y:S02]  /*9630*/  SEL R68, R82, R68, P1 ;  /* 0x0000004452447207 */ /* 0x000fe40000800000 */
[----:B------:R-:W-:-:S04]  /*9640*/  MOV R70, R85 ;  /* 0x0000005500467202 */ /* 0x000fc80000000f00 */
[----:B------:R-:W-:-:S05]  /*9650*/  @P2 LOP3.LUT R73, R71, 0x80000, RZ, 0xfc, !PT ;  /* 0x0008000047492812 */ /* 0x000fca00078efcff */
[----:B------:R-:W-:-:S04]  /*9660*/  IMAD.MOV.U32 R69, RZ, RZ, R73 ;  /* 0x000000ffff457224 */ /* 0x000fc800078e0049 */
[----:B------:R-:W-:Y:S02]  /*9670*/  IMAD.MOV.U32 R71, RZ, RZ, R69 ;  /* 0x000000ffff477224 */ /* 0x000fe400078e0045 */
[----:B------:R-:W-:-:S06]  /*9680*/  DSETP.MAX.AND P1, P2, R84, R68, PT ;  /* 0x000000445400722a */ /* 0x000fcc0003a2f000 */
[----:B------:R-:W-:Y:S02]  /*9690*/  FSEL R73, R70, R71, P1 ;  /* 0x0000004746497208 */ /* 0x000fe40000800000 */
[----:B------:R-:W-:Y:S01]  /*96a0*/  SEL R70, R84, R68, P1 ;  /* 0x0000004454467207 */ /* 0x000fe20000800000 */
[----:B------:R-:W-:-:S05]  /*96b0*/  DADD R68, RZ, R58 ;  /* 0x00000000ff447229 */ /* 0x000fca000000003a */
[----:B------:R-:W-:-:S03]  /*96c0*/  @P2 LOP3.LUT R73, R71, 0x80000, RZ, 0xfc, !PT ;  /* 0x0008000047492812 */ /* 0x000fc600078efcff */
[----:B------:R-:W-:Y:S02]  /*96d0*/  DADD R68, R56, R68 ;  /* 0x0000000038447229 */ /* 0x000fe40000000044 */
[----:B------:R-:W-:-:S04]  /*96e0*/  IMAD.MOV.U32 R71, RZ, RZ, R73 ;  /* 0x000000ffff477224 */ /* 0x000fc800078e0049 */
[----:B------:R-:W-:Y:S02]  /*96f0*/  IMAD.MOV.U32 R73, RZ, RZ, R71 ;  /* 0x000000ffff497224 */ /* 0x000fe400078e0047 */
[----:B------:R-:W-:Y:S02]  /*9700*/  DSETP.MAX.AND P1, P2, R86, R70, PT ;  /* 0x000000465600722a */ /* 0x000fe40003a2f000 */
[----:B------:R-:W-:-:S04]  /*9710*/  DADD R68, R54, R68 ;  /* 0x0000000036447229 */ /* 0x000fc80000000044 */
[----:B------:R-:W-:Y:S02]  /*9720*/  FSEL R75, R72, R73, P1 ;  /* 0x00000049484b7208 */ /* 0x000fe40000800000 */
[----:B------:R-:W-:Y:S01]  /*9730*/  SEL R70, R86, R70, P1 ;  /* 0x0000004656467207 */ /* 0x000fe20000800000 */
[----:B------:R-:W-:Y:S02]  /*9740*/  DSETP.LEU.AND P1, PT, R20, R26, PT ;  /* 0x0000001a1400722a */ /* 0x000fe40003f2b000 */
[----:B------:R-:W-:-:S03]  /*9750*/  DADD R68, R52, R68 ;  /* 0x0000000034447229 */ /* 0x000fc60000000044 */
[----:B------:R-:W-:-:S04]  /*9760*/  @P2 LOP3.LUT R75, R73, 0x80000, RZ, 0xfc, !PT ;  /* 0x00080000494b2812 */ /* 0x000fc800078efcff */
[----:B------:R-:W-:Y:S01]  /*9770*/  MOV R71, R75 ;  /* 0x0000004b00477202 */ /* 0x000fe20000000f00 */
[----:B------:R-:W-:-:S05]  /*9780*/  DADD R68, R60, R68 ;  /* 0x000000003c447229 */ /* 0x000fca0000000044 */
[----:B------:R-:W-:-:S03]  /*9790*/  DSETP.LEU.AND P0, PT, R70, R26, !P0 ;  /* 0x0000001a4600722a */ /* 0x000fc6000470b000 */
[----:B------:R-:W-:-:S03]  /*97a0*/  DADD R68, R62, R68 ;  /* 0x000000003e447229 */ /* 0x000fc60000000044 */
[----:B------:R-:W-:-:S05]  /*97b0*/  DSETP.LEU.AND P0, PT, R88, R26, P0 ;  /* 0x0000001a5800722a */ /* 0x000fca000070b000 */
[----:B------:R-:W-:Y:S02]  /*97c0*/  DADD R68, R64, R68 ;  /* 0x0000000040447229 */ /* 0x000fe40000000044 */
[----:B------:R-:W-:-:S06]  /*97d0*/  DSETP.LEU.AND P0, PT, R90, R26, P0 ;  /* 0x0000001a5a00722a */ /* 0x000fcc000070b000 */
[----:B------:R-:W-:Y:S02]  /*97e0*/  DSETP.LEU.AND P0, PT, R92, R26, P0 ;  /* 0x0000001a5c00722a */ /* 0x000fe4000070b000 */
[----:B------:R-:W-:-:S04]  /*97f0*/  DADD R68, R66, R68 ;  /* 0x0000000042447229 */ /* 0x000fc80000000044 */
[----:B------:R-:W-:-:S04]  /*9800*/  DSETP.LEU.AND P0, PT, R94, R26, P0 ;  /* 0x0000001a5e00722a */ /* 0x000fc8000070b000 */
[----:B------:R-:W-:Y:S02]  /*9810*/  DMUL R68, R68, 0.125 ;  /* 0x3fc0000044447828 */ /* 0x000fe40000000000 */
[----:B------:R-:W-:-:S06]  /*9820*/  DSETP.LEU.AND P0, PT, R96, R26, P0 ;  /* 0x0000001a6000722a */ /* 0x000fcc000070b000 */
[----:B------:R-:W-:-:S06]  /*9830*/  DSETP.LEU.AND P0, PT, R24, R26, P0 ;  /* 0x0000001a1800722a */ /* 0x000fcc000070b000 */
[----:B------:R-:W-:-:S14]  /*9840*/  DSETP.LEU.AND P0, PT, R22, R26, P0 ;  /* 0x0000001a1600722a */ /* 0x000fdc000070b000 */
[----:B------:R-:W-:Y:S05]  /*9850*/  @P0 BRA P1, `(.L_x_113) ;  /* 0x0000040800740947 */ /* 0x000fea0000800000 */
[----:B------:R-:W0:Y:S01]  /*9860*/  LDC.U8 R3, c[0x0][0x3a4] ;  /* 0x0000e900ff037b82 */ /* 0x000e220000000000 */
[----:B------:R-:W1:Y:S01]  /*9870*/  S2R R70, SR_CTAID.Y ;  /* 0x0000000000467919 */ /* 0x000e620000002600 */
[----:B------:R-:W-:Y:S01]  /*9880*/  IMAD.MOV.U32 R76, RZ, RZ, 0x3 ;  /* 0x00000003ff4c7424 */ /* 0x000fe200078e00ff */
[----:B------:R-:W-:Y:S01]  /*9890*/  BSSY.RECONVERGENT B0, `(.L_x_114) ;  /* 0x0000105000007945 */ /* 0x000fe20003800200 */
[----:B------:R-:W1:Y:S04]  /*98a0*/  S2R R71, SR_TID.Y ;  /* 0x0000000000477919 */ /* 0x000e680000002200 */
[----:B------:R-:W1:Y:S01]  /*98b0*/  LDC R5, c[0x0][0x364] ;  /* 0x0000d900ff057b82 */ /* 0x000e620000000800 */
[----:B------:R-:W2:Y:S01]  /*98c0*/  S2R R72, SR_CTAID.X ;  /* 0x0000000000487919 */ /* 0x000ea20000002500 */
[----:B------:R-:W2:Y:S06]  /*98d0*/  S2R R73, SR_TID.X ;  /* 0x0000000000497919 */ /* 0x000eac0000002100 */
[----:B------:R-:W2:Y:S08]  /*98e0*/  LDC R77, c[0x0][0x360] ;  /* 0x0000d800ff4d7b82 */ /* 0x000eb00000000800 */
[----:B------:R-:W3:Y:S01]  /*98f0*/  LDC.64 R6, c[0x0][0x3a8] ;  /* 0x0000ea00ff067b82 */ /* 0x000ee20000000a00 */
[----:B0-----:R-:W-:-:S02]  /*9900*/  ISETP.GE.U32.AND P1, PT, R3, 0x32, PT ;  /* 0x000000320300780c */ /* 0x001fc40003f26070 */
[----:B------:R-:W-:Y:S02]  /*9910*/  ISETP.GT.U32.AND P0, PT, R3, 0x59, PT ;  /* 0x000000590300780c */ /* 0x000fe40003f04070 */
[----:B------:R-:W-:Y:S02]  /*9920*/  SEL R76, R76, 0x2, !P1 ;  /* 0x000000024c4c7807 */ /* 0x000fe40004800000 */
[----:B------:R-:W-:Y:S01]  /*9930*/  P2R R2, PR, RZ, 0x2 ;  /* 0x00000002ff027803 */ /* 0x000fe20000000000 */
[----:B------:R-:W0:Y:S01]  /*9940*/  LDC R74, c[0x0][0x3a0] ;  /* 0x0000e800ff4a7b82 */ /* 0x000e220000000800 */
[----:B------:R-:W-:Y:S02]  /*9950*/  SEL R76, R76, 0x1, !P0 ;  /* 0x000000014c4c7807 */ /* 0x000fe40004000000 */
[----:B------:R-:W-:Y:S01]  /*9960*/  P2R R2, PR, RZ, 0x1 ;  /* 0x00000001ff027803 */ /* 0x000fe20000000000 */
[----:B------:R-:W-:Y:S02]  /*9970*/  IMAD.MOV.U32 R2, RZ, RZ, RZ ;  /* 0x000000ffff027224 */ /* 0x000fe400078e00ff */
[----:B-1----:R-:W-:-:S02]  /*9980*/  IMAD R5, R70, R5, R71 ;  /* 0x0000000546057224 */ /* 0x002fc400078e0247 */
[----:B------:R-:W1:Y:S02]  /*9990*/  LDC R75, c[0x0][0x39c] ;  /* 0x0000e700ff4b7b82 */ /* 0x000e640000000800 */
[----:B------:R-:W-:Y:S02]  /*99a0*/  IMAD.IADD R78, R5, 0x1, -R76 ;  /* 0x00000001054e7824 */ /* 0x000fe400078e0a4c */
[----:B--2---:R-:W-:-:S04]  /*99b0*/  IMAD R77, R72, R77, R73 ;  /* 0x0000004d484d7224 */ /* 0x004fc800078e0249 */
[----:B------:R-:W2:Y:S01]  /*99c0*/  LDC R79, c[0x0][0x360] ;  /* 0x0000d800ff4f7b82 */ /* 0x000ea20000000800 */
[----:B---3--:R-:W-:Y:S01]  /*99d0*/  IADD3 R4, P2, PT, R51, R6, RZ ;  /* 0x0000000633047210 */ /* 0x008fe20007f5e0ff */
[----:B------:R-:W-:Y:S02]  /*99e0*/  IMAD.IADD R77, R77, 0x1, -R76 ;  /* 0x000000014d4d7824 */ /* 0x000fe400078e0a4c */
[----:B------:R-:W-:Y:S01]  /*99f0*/  IMAD.MOV.U32 R6, RZ, RZ, 0x1 ;  /* 0x00000001ff067424 */ /* 0x000fe200078e00ff */
[----:B------:R-:W-:Y:S02]  /*9a00*/  LEA.HI.X.SX32 R5, R51, R7, 0x1, P2 ;  /* 0x0000000733057211 */ /* 0x000fe400010f0eff */
[----:B0-----:R-:W-:-:S03]  /*9a10*/  ISETP.GE.AND P0, PT, R78, R74, PT ;  /* 0x0000004a4e00720c */ /* 0x001fc60003f06270 */
[----:B------:R0:W-:Y:S01]  /*9a20*/  STG.E.U8 desc[UR8][R4.64], R6 ;  /* 0x0000000604007986 */ /* 0x0001e2000c101108 */
[----:B------:R-:W-:Y:S02]  /*9a30*/  ISETP.LT.OR P0, PT, R78, RZ, P0 ;  /* 0x000000ff4e00720c */ /* 0x000fe40000701670 */
[----:B-1----:R-:W-:-:S04]  /*9a40*/  ISETP.GE.AND P1, PT, R77, R75, PT ;  /* 0x0000004b4d00720c */ /* 0x002fc80003f26270 */
[----:B------:R-:W-:Y:S01]  /*9a50*/  ISETP.LT.OR P3, PT, R77, RZ, P1 ;  /* 0x000000ff4d00720c */ /* 0x000fe20000f61670 */
[----:B--2---:R-:W-:-:S03]  /*9a60*/  IMAD R79, R72, R79, R73 ;  /* 0x0000004f484f7224 */ /* 0x004fc600078e0249 */
[----:B------:R-:W-:Y:S02]  /*9a70*/  PLOP3.LUT P2, PT, P3, P0, PT, 0xf8, 0x8f ;  /* 0x00000000008f781c */ /* 0x000fe40001f41f70 */
[----:B------:R-:W-:Y:S01]  /*9a80*/  P2R R80, PR, RZ, 0x8 ;  /* 0x00000008ff507803 */ /* 0x000fe20000000000 */
[----:B------:R-:W-:-:S05]  /*9a90*/  IMAD.IADD R79, R79, 0x1, -R76 ;  /* 0x000000014f4f7824 */ /* 0x000fca00078e0a4c */
[----:B------:R-:W-:-:S04]  /*9aa0*/  IADD3 R81, PT, PT, R79, 0x1, RZ ;  /* 0x000000014f517810 */ /* 0x000fc80007ffe0ff */
[----:B------:R-:W-:-:S04]  /*9ab0*/  ISETP.GE.AND P1, PT, R81, R75, PT ;  /* 0x0000004b5100720c */ /* 0x000fc80003f26270 */
[----:B------:R-:W-:Y:S01]  /*9ac0*/  ISETP.LT.OR P1, PT, R81, RZ, P1 ;  /* 0x000000ff5100720c */ /* 0x000fe20000f21670 */
[----:B0-----:R-:W-:-:S12]  /*9ad0*/  @P2 BRA `(.L_x_115) ;  /* 0x0000000c00802947 */ /* 0x001fd80003800000 */
[----:B------:R-:W0:Y:S08]  /*9ae0*/  LDC.64 R22, c[0x0][0x390] ;  /* 0x0000e400ff167b82 */ /* 0x000e300000000a00 */
[----:B------:R-:W1:Y:S08]  /*9af0*/  LDC R2, c[0x0][0x398] ;  /* 0x0000e600ff027b82 */ /* 0x000e700000000800 */
[----:B------:R-:W2:Y:S01]  /*9b00*/  LDC.64 R6, c[0x0][0x388] ;  /* 0x0000e200ff067b82 */ /* 0x000ea20000000a00 */
[----:B0-----:R-:W0:Y:S01]  /*9b10*/  I2F.U32.RP R10, R23 ;  /* 0x00000017000a7306 */ /* 0x001e220000209000 */
[----:B------:R-:W-:-:S06]  /*9b20*/  LOP3.LUT R87, RZ, R23, RZ, 0x33, !PT ;  /* 0x00000017ff577212 */ /* 0x000fcc00078e33ff */
[----:B------:R-:W3:Y:S01]  /*9b30*/  LDC.64 R18, c[0x0][0x380] ;  /* 0x0000e000ff127b82 */ /* 0x000ee20000000a00 */
[----:B-1----:R-:W1:Y:S01]  /*9b40*/  I2F.U32.RP R13, R2 ;  /* 0x00000002000d7306 */ /* 0x002e620000209000 */
[----:B------:R-:W-:-:S07]  /*9b50*/  LOP3.LUT R21, RZ, R2, RZ, 0x33, !PT ;  /* 0x00000002ff157212 */ /* 0x000fce00078e33ff */
[----:B0-----:R-:W0:Y:S01]  /*9b60*/  MUFU.RCP R10, R10 ;  /* 0x0000000a000a7308 */ /* 0x001e220000001000 */
[----:B--2---:R-:W-:Y:S01]  /*9b70*/  IMAD R4, R77, R6, RZ ;  /* 0x000000064d047224 */ /* 0x004fe200078e02ff */
[----:B------:R-:W-:Y:S01]  /*9b80*/  IADD3 R89, PT, PT, R6, -0x1, RZ ;  /* 0xffffffff06597810 */ /* 0x000fe20007ffe0ff */
[----:B------:R-:W-:-:S05]  /*9b90*/  VIADD R24, R7, 0xffffffff ;  /* 0xffffffff07187836 */ /* 0x000fca0000000000 */
[----:B-1----:R-:W1:Y:S01]  /*9ba0*/  MUFU.RCP R13, R13 ;  /* 0x0000000d000d7308 */ /* 0x002e620000001000 */
[----:B0-----:R-:W-:-:S07]  /*9bb0*/  VIADD R5, R10, 0xffffffe ;  /* 0x0ffffffe0a057836 */ /* 0x001fce0000000000 */
[----:B------:R-:W0:Y:S01]  /*9bc0*/  F2I.FTZ.U32.TRUNC.NTZ R5, R5 ;  /* 0x0000000500057305 */ /* 0x000e22000021f000 */
[----:B-1----:R-:W-:-:S07]  /*9bd0*/  VIADD R8, R13, 0xffffffe ;  /* 0x0ffffffe0d087836 */ /* 0x002fce0000000000 */
[----:B------:R1:W2:Y:S01]  /*9be0*/  F2I.FTZ.U32.TRUNC.NTZ R9, R8 ;  /* 0x0000000800097305 */ /* 0x0002a2000021f000 */
[----:B0-----:R-:W-:Y:S01]  /*9bf0*/  IADD3 R12, PT, PT, RZ, -R5, RZ ;  /* 0x80000005ff0c7210 */ /* 0x001fe20007ffe0ff */
[----:B-1----:R-:W-:-:S04]  /*9c00*/  IMAD.MOV.U32 R8, RZ, RZ, RZ ;  /* 0x000000ffff087224 */ /* 0x002fc800078e00ff */
[----:B------:R-:W-:Y:S02]  /*9c10*/  IMAD R11, R12, R23, RZ ;  /* 0x000000170c0b7224 */ /* 0x000fe400078e02ff */
[----:B------:R-:W-:Y:S02]  /*9c20*/  IMAD.SHL.U32 R12, R4, 0x2, RZ ;  /* 0x00000002040c7824 */ /* 0x000fe400078e00ff */
[----:B------:R-:W-:Y:S02]  /*9c30*/  IMAD.MOV.U32 R4, RZ, RZ, RZ ;  /* 0x000000ffff047224 */ /* 0x000fe400078e00ff */
[----:B------:R-:W-:Y:S02]  /*9c40*/  IMAD.IADD R6, R12, 0x1, R6 ;  /* 0x000000010c067824 */ /* 0x000fe400078e0206 */
[----:B------:R-:W-:-:S04]  /*9c50*/  IMAD.HI.U32 R83, R5, R11, R4 ;  /* 0x0000000b05537227 */ /* 0x000fc800078e0004 */
[----:B--2---:R-:W-:Y:S02]  /*9c60*/  IMAD.MOV R11, RZ, RZ, -R9 ;  /* 0x000000ffff0b7224 */ /* 0x004fe400078e0a09 */
[----:B------:R-:W-:-:S04]  /*9c70*/  IMAD.HI.U32 R4, R83, R12, RZ ;  /* 0x0000000c53047227 */ /* 0x000fc800078e00ff */
[----:B------:R-:W-:Y:S01]  /*9c80*/  IMAD R5, R78, R7, RZ ;  /* 0x000000074e057224 */ /* 0x000fe200078e02ff */
[----:B------:R-:W-:Y:S01]  /*9c90*/  IADD3 R10, PT, PT, -R4, RZ, RZ ;  /* 0x000000ff040a7210 */ /* 0x000fe20007ffe1ff */
[----:B------:R-:W-:Y:S02]  /*9ca0*/  IMAD R11, R11, R2, RZ ;  /* 0x000000020b0b7224 */ /* 0x000fe400078e02ff */
[----:B------:R-:W-:Y:S02]  /*9cb0*/  IMAD.SHL.U32 R5, R5, 0x4, RZ ;  /* 0x0000000405057824 */ /* 0x000fe400078e00ff */
[----:B------:R-:W-:-:S04]  /*9cc0*/  IMAD.HI.U32 R8, R9, R11, R8 ;  /* 0x0000000b09087227 */ /* 0x000fc800078e0008 */
[----:B------:R-:W-:Y:S02]  /*9cd0*/  IMAD R10, R23, R10, R12 ;  /* 0x0000000a170a7224 */ /* 0x000fe400078e020c */
[----:B------:R-:W-:-:S03]  /*9ce0*/  IMAD.IADD R9, R5, 0x1, R7 ;  /* 0x0000000105097824 */ /* 0x000fc600078e0207 */
[----:B------:R-:W-:Y:S01]  /*9cf0*/  ISETP.GE.U32.AND P2, PT, R10, R23, PT ;  /* 0x000000170a00720c */ /* 0x000fe20003f46070 */
[----:B------:R-:W-:-:S04]  /*9d00*/  IMAD.HI.U32 R14, R8, R9, RZ ;  /* 0x00000009080e7227 */ /* 0x000fc800078e00ff */
[----:B------:R-:W-:Y:S02]  /*9d10*/  IMAD.MOV R11, RZ, RZ, -R14 ;  /* 0x000000ffff0b7224 */ /* 0x000fe400078e0a0e */
[----:B------:R-:W-:Y:S02]  /*9d20*/  IMAD.IADD R15, R9, 0x1, R7 ;  /* 0x00000001090f7824 */ /* 0x000fe400078e0207 */
[----:B------:R-:W-:-:S04]  /*9d30*/  IMAD R11, R2, R11, R9 ;  /* 0x0000000b020b7224 */ /* 0x000fc800078e0209 */
[-C--:B------:R-:W-:Y:S01]  /*9d40*/  @P2 IADD3 R10, PT, PT, R10, -R23.reuse, RZ ;  /* 0x800000170a0a2210 */ /* 0x080fe20007ffe0ff */
[----:B------:R-:W-:Y:S01]  /*9d50*/  @P2 VIADD R4, R4, 0x1 ;  /* 0x0000000104042836 */ /* 0x000fe20000000000 */
[----:B------:R-:W-:Y:S02]  /*9d60*/  ISETP.GE.U32.AND P3, PT, R11, R2, PT ;  /* 0x000000020b00720c */ /* 0x000fe40003f66070 */
[----:B------:R-:W-:-:S11]  /*9d70*/  ISETP.GE.U32.AND P2, PT, R10, R23, PT ;  /* 0x000000170a00720c */ /* 0x000fd60003f46070 */
[----:B------:R-:W-:Y:S02]  /*9d80*/  @P3 IMAD.IADD R11, R11, 0x1, -R2 ;  /* 0x000000010b0b3824 */ /* 0x000fe400078e0a02 */
[----:B------:R-:W-:Y:S02]  /*9d90*/  @P2 VIADD R4, R4, 0x1 ;  /* 0x0000000104042836 */ /* 0x000fe40000000000 */
[----:B------:R-:W-:Y:S01]  /*9da0*/  @P3 VIADD R14, R14, 0x1 ;  /* 0x000000010e0e3836 */ /* 0x000fe20000000000 */
[----:B------:R-:W-:Y:S02]  /*9db0*/  ISETP.GE.U32.AND P2, PT, R11, R2, PT ;  /* 0x000000020b00720c */ /* 0x000fe40003f46070 */
[----:B------:R-:W-:-:S04]  /*9dc0*/  ISETP.NE.U32.AND P3, PT, R23, RZ, PT ;  /* 0x000000ff1700720c */ /* 0x000fc80003f65070 */
[----:B------:R-:W-:-:S04]  /*9dd0*/  SEL R4, R87, R4, !P3 ;  /* 0x0000000457047207 */ /* 0x000fc80005800000 */
[----:B------:R-:W-:-:S03]  /*9de0*/  VIMNMX R4, PT, PT, RZ, R4, !PT ;  /* 0x00000004ff047248 */ /* 0x000fc60007fe0100 */
[----:B------:R-:W-:Y:S01]  /*9df0*/  @P2 VIADD R14, R14, 0x1 ;  /* 0x000000010e0e2836 */ /* 0x000fe20000000000 */
[----:B------:R-:W-:Y:S02]  /*9e00*/  ISETP.NE.U32.AND P2, PT, R2, RZ, PT ;  /* 0x000000ff0200720c */ /* 0x000fe40003f45070 */
[----:B------:R-:W-:Y:S02]  /*9e10*/  VIMNMX R4, PT, PT, R89, R4, PT ;  /* 0x0000000459047248 */ /* 0x000fe40003fe0100 */
[----:B------:R-:W-:-:S03]  /*9e20*/  SEL R14, R21, R14, !P2 ;  /* 0x0000000e150e7207 */ /* 0x000fc60005000000 */
[----:B------:R-:W-:Y:S01]  /*9e30*/  IMAD.SHL.U32 R99, R4, 0x4, RZ ;  /* 0x0000000404637824 */ /* 0x000fe200078e00ff */
[----:B------:R-:W-:Y:S01]  /*9e40*/  VIMNMX R11, PT, PT, RZ, R14, !PT ;  /* 0x0000000eff0b7248 */ /* 0x000fe20007fe0100 */
[----:B------:R-:W-:-:S03]  /*9e50*/  IMAD.HI.U32 R4, R8, R5, RZ ;  /* 0x0000000508047227 */ /* 0x000fc600078e00ff */
[----:B------:R-:W-:Y:S01]  /*9e60*/  VIMNMX R11, PT, PT, R24, R11, PT ;  /* 0x0000000b180b7248 */ /* 0x000fe20003fe0100 */
[----:B------:R-:W-:Y:S01]  /*9e70*/  IMAD.MOV R13, RZ, RZ, -R4 ;  /* 0x000000ffff0d7224 */ /* 0x000fe200078e0a04 */
[----:B------:R-:W-:-:S03]  /*9e80*/  SHF.R.S32.HI R86, RZ, 0x1f, R99 ;  /* 0x0000001fff567819 */ /* 0x000fc60000011463 */
[----:B------:R-:W-:Y:S02]  /*9e90*/  IMAD R27, R11, R22, RZ ;  /* 0x000000160b1b7224 */ /* 0x000fe400078e02ff */
[----:B------:R-:W-:-:S03]  /*9ea0*/  IMAD R5, R2, R13, R5 ;  /* 0x0000000d02057224 */ /* 0x000fc600078e0205 */
[----:B---3--:R-:W-:-:S04]  /*9eb0*/  IADD3 R10, P4, P5, R27, R18, R99 ;  /* 0x000000121b0a7210 */ /* 0x008fc80007d9e063 */
[----:B------:R-:W-:Y:S02]  /*9ec0*/  IADD3.X R11, PT, PT, RZ, R19, R86, P4, P5 ;  /* 0x00000013ff0b7210 */ /* 0x000fe400027ea456 */
[----:B------:R-:W-:Y:S01]  /*9ed0*/  ISETP.GE.U32.AND P4, PT, R5, R2, PT ;  /* 0x000000020500720c */ /* 0x000fe20003f86070 */
[----:B------:R-:W-:Y:S02]  /*9ee0*/  IMAD.IADD R7, R15, 0x1, R7 ;  /* 0x000000010f077824 */ /* 0x000fe400078e0207 */
[----:B------:R-:W2:Y:S10]  /*9ef0*/  LDG.E.U8 R13, desc[UR8][R10.64+0x2] ;  /* 0x000002080a0d7981 */ /* 0x000eb4000c1e1100 */
[----:B------:R-:W-:Y:S01]  /*9f00*/  @P4 IMAD.IADD R5, R5, 0x1, -R2 ;  /* 0x0000000105054824 */ /* 0x000fe200078e0a02 */
[----:B------:R-:W-:-:S04]  /*9f10*/  @P4 IADD3 R4, PT, PT, R4, 0x1, RZ ;  /* 0x0000000104044810 */ /* 0x000fc80007ffe0ff */
[----:B------:R-:W-:-:S13]  /*9f20*/  ISETP.GE.U32.AND P4, PT, R5, R2, PT ;  /* 0x000000020500720c */ /* 0x000fda0003f86070 */
[----:B------:R-:W-:-:S05]  /*9f30*/  @P4 VIADD R4, R4, 0x1 ;  /* 0x0000000104044836 */ /* 0x000fca0000000000 */
[----:B------:R-:W-:-:S04]  /*9f40*/  SEL R4, R21, R4, !P2 ;  /* 0x0000000415047207 */ /* 0x000fc80005000000 */
[----:B------:R-:W-:Y:S01]  /*9f50*/  VIMNMX R5, PT, PT, RZ, R4, !PT ;  /* 0x00000004ff057248 */ /* 0x000fe20007fe0100 */
[----:B------:R-:W-:-:S03]  /*9f60*/  IMAD.HI.U32 R4, R8, R15, RZ ;  /* 0x0000000f08047227 */ /* 0x000fc600078e00ff */
[----:B------:R-:W-:Y:S01]  /*9f70*/  VIMNMX R5, PT, PT, R24, R5, PT ;  /* 0x0000000518057248 */ /* 0x000fe20003fe0100 */
[----:B------:R-:W-:-:S04]  /*9f80*/  IMAD.MOV R9, RZ, RZ, -R4 ;  /* 0x000000ffff097224 */ /* 0x000fc800078e0a04 */
[----:B------:R-:W-:Y:S02]  /*9f90*/  IMAD R5, R5, R22, RZ ;  /* 0x0000001605057224 */ /* 0x000fe400078e02ff */
[----:B------:R-:W-:-:S03]  /*9fa0*/  IMAD R9, R2, R9, R15 ;  /* 0x0000000902097224 */ /* 0x000fc600078e020f */
[----:B------:R-:W-:-:S04]  /*9fb0*/  IADD3 R16, P4, P5, R5, R18, R99 ;  /* 0x0000001205107210 */ /* 0x000fc80007d9e063 */
[----:B------:R-:W-:Y:S02]  /*9fc0*/  IADD3.X R17, PT, PT, RZ, R19, R86, P4, P5 ;  /* 0x00000013ff117210 */ /* 0x000fe400027ea456 */
[C---:B------:R-:W-:Y:S01]  /*9fd0*/  ISETP.GE.U32.AND P4, PT, R9.reuse, R2, PT ;  /* 0x000000020900720c */ /* 0x040fe20003f86070 */
[----:B------:R-:W-:Y:S02]  /*9fe0*/  IMAD.HI.U32 R88, R8, R7, RZ ;  /* 0x0000000708587227 */ /* 0x000fe400078e00ff */
[----:B------:R-:W3:Y:S04]  /*9ff0*/  LDG.E.U8 R12, desc[UR8][R16.64+0x2] ;  /* 0x00000208100c7981 */ /* 0x000ee8000c1e1100 */
[----:B------:R-:W4:Y:S06]  /*a000*/  LDG.E.U8 R8, desc[UR8][R16.64] ;  /* 0x0000000810087981 */ /* 0x000f2c000c1e1100 */
[----:B------:R-:W-:Y:S01]  /*a010*/  @P4 IMAD.IADD R9, R9, 0x1, -R2 ;  /* 0x0000000109094824 */ /* 0x000fe200078e0a02 */
[----:B------:R-:W-:-:S04]  /*a020*/  @P4 IADD3 R4, PT, PT, R4, 0x1, RZ ;  /* 0x0000000104044810 */ /* 0x000fc80007ffe0ff */
[----:B------:R-:W-:-:S13]  /*a030*/  ISETP.GE.U32.AND P4, PT, R9, R2, PT ;  /* 0x000000020900720c */ /* 0x000fda0003f86070 */
[----:B------:R-:W-:-:S05]  /*a040*/  @P4 VIADD R4, R4, 0x1 ;  /* 0x0000000104044836 */ /* 0x000fca0000000000 */
[----:B------:R-:W-:-:S04]  /*a050*/  SEL R4, R21, R4, !P2 ;  /* 0x0000000415047207 */ /* 0x000fc80005000000 */
[----:B------:R-:W-:Y:S01]  /*a060*/  VIMNMX R9, PT, PT, RZ, R4, !PT ;  /* 0x00000004ff097248 */ /* 0x000fe20007fe0100 */
[----:B------:R-:W-:-:S03]  /*a070*/  IMAD.HI.U32 R4, R83, R6, RZ ;  /* 0x0000000653047227 */ /* 0x000fc600078e00ff */
[----:B------:R-:W-:-:S05]  /*a080*/  VIMNMX R9, PT, PT, R24, R9, PT ;  /* 0x0000000918097248 */ /* 0x000fca0003fe0100 */
[----:B------:R-:W-:Y:S02]  /*a090*/  IMAD R25, R9, R22, RZ ;  /* 0x0000001609197224 */ /* 0x000fe400078e02ff */
[----:B------:R-:W-:-:S03]  /*a0a0*/  IMAD.MOV R9, RZ, RZ, -R4 ;  /* 0x000000ffff097224 */ /* 0x000fc600078e0a04 */
[----:B------:R-:W-:Y:S01]  /*a0b0*/  IADD3 R84, P4, P5, R25, R18, R99 ;  /* 0x0000001219547210 */ /* 0x000fe20007d9e063 */
[----:B------:R-:W-:Y:S02]  /*a0c0*/  IMAD R6, R23, R9, R6 ;  /* 0x0000000917067224 */ /* 0x000fe400078e0206 */
[----:B------:R-:W5:Y:S01]  /*a0d0*/  LDG.E.U8 R9, desc[UR8][R10.64] ;  /* 0x000000080a097981 */ /* 0x000f62000c1e1100 */
[----:B------:R-:W-:Y:S02]  /*a0e0*/  IADD3.X R85, PT, PT, RZ, R19, R86, P4, P5 ;  /* 0x00000013ff557210 */ /* 0x000fe400027ea456 */
[----:B------:R-:W-:-:S03]  /*a0f0*/  ISETP.GE.U32.AND P4, PT, R6, R23, PT ;  /* 0x000000170600720c */ /* 0x000fc60003f86070 */
[----:B------:R-:W5:Y:S10]  /*a100*/  LDG.E.U8 R14, desc[UR8][R84.64+0x2] ;  /* 0x00000208540e7981 */ /* 0x000f74000c1e1100 */
[----:B------:R-:W-:Y:S01]  /*a110*/  @P4 IMAD.IADD R6, R6, 0x1, -R23 ;  /* 0x0000000106064824 */ /* 0x000fe200078e0a17 */
[----:B------:R-:W-:-:S04]  /*a120*/  @P4 IADD3 R4, PT, PT, R4, 0x1, RZ ;  /* 0x0000000104044810 */ /* 0x000fc80007ffe0ff */
[----:B------:R-:W-:-:S13]  /*a130*/  ISETP.GE.U32.AND P4, PT, R6, R23, PT ;  /* 0x000000170600720c */ /* 0x000fda0003f86070 */
[----:B------:R-:W-:-:S05]  /*a140*/  @P4 VIADD R4, R4, 0x1 ;  /* 0x0000000104044836 */ /* 0x000fca0000000000 */
[----:B------:R-:W-:-:S04]  /*a150*/  SEL R4, R87, R4, !P3 ;  /* 0x0000000457047207 */ /* 0x000fc80005800000 */
[----:B------:R-:W-:-:S04]  /*a160*/  VIMNMX R4, PT, PT, RZ, R4, !PT ;  /* 0x00000004ff047248 */ /* 0x000fc80007fe0100 */
[----:B------:R-:W-:-:S05]  /*a170*/  VIMNMX R4, PT, PT, R89, R4, PT ;  /* 0x0000000459047248 */ /* 0x000fca0003fe0100 */
[----:B------:R-:W-:Y:S02]  /*a180*/  IMAD.SHL.U32 R89, R4, 0x4, RZ ;  /* 0x0000000404597824 */ /* 0x000fe400078e00ff */
[----:B------:R-:W-:Y:S01]  /*a190*/  IMAD.MOV R6, RZ, RZ, -R88 ;  /* 0x000000ffff067224 */ /* 0x000fe200078e0a58 */
[----:B------:R-:W5:Y:S02]  /*a1a0*/  LDG.E.U8 R4, desc[UR8][R16.64+0x1] ;  /* 0x0000010810047981 */ /* 0x000f64000c1e1100 */
[--C-:B------:R-:W-:Y:S02]  /*a1b0*/  SHF.R.S32.HI R90, RZ, 0x1f, R89.reuse ;  /* 0x0000001fff5a7819 */ /* 0x100fe40000011459 */
[----:B------:R-:W-:Y:S01]  /*a1c0*/  IADD3 R82, P3, P4, R5, R18, R89 ;  /* 0x0000001205527210 */ /* 0x000fe20007c7e059 */
[----:B------:R-:W-:Y:S01]  /*a1d0*/  IMAD R7, R2, R6, R7 ;  /* 0x0000000602077224 */ /* 0x000fe200078e0207 */
[----:B------:R-:W5:Y:S02]  /*a1e0*/  LDG.E.U8 R5, desc[UR8][R10.64+0x1] ;  /* 0x000001080a057981 */ /* 0x000f64000c1e1100 */
[----:B------:R-:W-:-:S02]  /*a1f0*/  IADD3.X R83, PT, PT, RZ, R19, R90, P3, P4 ;  /* 0x00000013ff537210 */ /* 0x000fc40001fe845a */
[----:B------:R-:W-:Y:S01]  /*a200*/  IADD3 R26, P3, P4, R27, R18, R89 ;  /* 0x000000121b1a7210 */ /* 0x000fe20007c7e059 */
[----:B------:R-:W5:Y:S03]  /*a210*/  LDG.E.U8 R6, desc[UR8][R84.64+0x1] ;  /* 0x0000010854067981 */ /* 0x000f66000c1e1100 */
[----:B------:R-:W-:Y:S01]  /*a220*/  IADD3.X R27, PT, PT, RZ, R19, R90, P3, P4 ;  /* 0x00000013ff1b7210 */ /* 0x000fe20001fe845a */
[----:B------:R-:W5:Y:S01]  /*a230*/  LDG.E.U8 R15, desc[UR8][R82.64+0x2] ;  /* 0x00000208520f7981 */ /* 0x000f62000c1e1100 */
[----:B------:R-:W-:-:S03]  /*a240*/  ISETP.GE.U32.AND P3, PT, R7, R2, PT ;  /* 0x000000020700720c */ /* 0x000fc60003f66070 */
[----:B------:R-:W5:Y:S04]  /*a250*/  LDG.E.U8 R20, desc[UR8][R26.64+0x2] ;  /* 0x000002081a147981 */ /* 0x000f68000c1e1100 */
[----:B------:R-:W5:Y:S04]  /*a260*/  LDG.E.U8 R10, desc[UR8][R84.64] ;  /* 0x00000008540a7981 */ /* 0x000f68000c1e1100 */
[----:B------:R-:W5:Y:S02]  /*a270*/  LDG.E.U8 R16, desc[UR8][R26.64+0x1] ;  /* 0x000001081a107981 */ /* 0x000f64000c1e1100 */
[----:B------:R-:W-:Y:S01]  /*a280*/  @P3 IMAD.IADD R7, R7, 0x1, -R2 ;  /* 0x0000000107073824 */ /* 0x000fe200078e0a02 */
[----:B------:R-:W-:Y:S01]  /*a290*/  @P3 IADD3 R88, PT, PT, R88, 0x1, RZ ;  /* 0x0000000158583810 */ /* 0x000fe20007ffe0ff */
[----:B------:R-:W5:Y:S03]  /*a2a0*/  LDG.E.U8 R11, desc[UR8][R82.64] ;  /* 0x00000008520b7981 */ /* 0x000f66000c1e1100 */
[----:B------:R-:W-:-:S02]  /*a2b0*/  ISETP.GE.U32.AND P3, PT, R7, R2, PT ;  /* 0x000000020700720c */ /* 0x000fc40003f66070 */
[----:B------:R0:W5:Y:S11]  /*a2c0*/  LDG.E.U8 R7, desc[UR8][R82.64+0x1] ;  /* 0x0000010852077981 */ /* 0x000176000c1e1100 */
[----:B------:R-:W-:-:S05]  /*a2d0*/  @P3 VIADD R88, R88, 0x1 ;  /* 0x0000000158583836 */ /* 0x000fca0000000000 */
[----:B------:R-:W-:-:S04]  /*a2e0*/  SEL R21, R21, R88, !P2 ;  /* 0x0000005815157207 */ /* 0x000fc80005000000 */
[----:B------:R-:W-:-:S04]  /*a2f0*/  VIMNMX R21, PT, PT, RZ, R21, !PT ;  /* 0x00000015ff157248 */ /* 0x000fc80007fe0100 */
[----:B------:R-:W-:Y:S02]  /*a300*/  VIMNMX R21, PT, PT, R24, R21, PT ;  /* 0x0000001518157248 */ /* 0x000fe40003fe0100 */
[----:B------:R-:W5:Y:S03]  /*a310*/  LDG.E.U8 R24, desc[UR8][R26.64] ;  /* 0x000000081a187981 */ /* 0x000f66000c1e1100 */
[----:B------:R-:W-:-:S05]  /*a320*/  IMAD R21, R21, R22, RZ ;  /* 0x0000001615157224 */ /* 0x000fca00078e02ff */
[----:B------:R-:W-:-:S04]  /*a330*/  IADD3 R98, P2, P3, R21, R18, R99 ;  /* 0x0000001215627210 */ /* 0x000fc80007b5e063 */
[----:B------:R-:W-:Y:S02]  /*a340*/  IADD3.X R99, PT, PT, RZ, R19, R86, P2, P3 ;  /* 0x00000013ff637210 */ /* 0x000fe400017e6456 */
[----:B0-----:R-:W-:-:S03]  /*a350*/  IADD3 R82, P2, P3, R25, R18, R89 ;  /* 0x0000001219527210 */ /* 0x001fc60007b5e059 */
[----:B------:R-:W5:Y:S01]  /*a360*/  LDG.E.U8 R22, desc[UR8][R98.64+0x2] ;  /* 0x0000020862167981 */ /* 0x000f62000c1e1100 */
[-CC-:B------:R-:W-:Y:S02]  /*a370*/  IADD3.X R83, PT, PT, RZ, R19.reuse, R90.reuse, P2, P3 ;  /* 0x00000013ff537210 */ /* 0x180fe400017e645a */
[----:B------:R-:W-:Y:S01]  /*a380*/  IADD3 R88, P2, P3, R21, R18, R89 ;  /* 0x0000001215587210 */ /* 0x000fe20007b5e059 */
[----:B------:R-:W5:Y:S04]  /*a390*/  LDG.E.U8 R26, desc[UR8][R98.64] ;  /* 0x00000008621a7981 */ /* 0x000f68000c1e1100 */
[----:B------:R-:W5:Y:S01]  /*a3a0*/  LDG.E.U8 R21, desc[UR8][R82.64+0x2] ;  /* 0x0000020852157981 */ /* 0x000f62000c1e1100 */
[----:B------:R-:W-:-:S03]  /*a3b0*/  IADD3.X R89, PT, PT, RZ, R19, R90, P2, P3 ;  /* 0x00000013ff597210 */ /* 0x000fc600017e645a */
[----:B------:R-:W5:Y:S04]  /*a3c0*/  LDG.E.U8 R17, desc[UR8][R82.64+0x1] ;  /* 0x0000010852117981 */ /* 0x000f68000c1e1100 */
[----:B------:R-:W5:Y:S04]  /*a3d0*/  LDG.E.U8 R23, desc[UR8][R88.64+0x2] ;  /* 0x0000020858177981 */ /* 0x000f68000c1e1100 */
[----:B------:R-:W5:Y:S04]  /*a3e0*/  LDG.E.U8 R18, desc[UR8][R98.64+0x1] ;  /* 0x0000010862127981 */ /* 0x000f68000c1e1100 */
[----:B------:R-:W5:Y:S04]  /*a3f0*/  LDG.E.U8 R19, desc[UR8][R88.64+0x1] ;  /* 0x0000010858137981 */ /* 0x000f68000c1e1100 */
[----:B------:R0:W5:Y:S04]  /*a400*/  LDG.E.U8 R25, desc[UR8][R82.64] ;  /* 0x0000000852197981 */ /* 0x000168000c1e1100 */
[----:B------:R4:W5:Y:S01]  /*a410*/  LDG.E.U8 R27, desc[UR8][R88.64] ;  /* 0x00000008581b7981 */ /* 0x000962000c1e1100 */
[----:B------:R-:W-:-:S02]  /*a420*/  IMAD.MOV.U32 R86, RZ, RZ, -0x1a9fbe77 ;  /* 0xe5604189ff567424 */ /* 0x000fc400078e00ff */
[----:B------:R-:W-:Y:S01]  /*a430*/  IMAD.MOV.U32 R87, RZ, RZ, 0x3fd322d0 ;  /* 0x3fd322d0ff577424 */ /* 0x000fe200078e00ff */
[----:B--2---:R-:W1:Y:S01]  /*a440*/  I2F.F64.U16 R84, R13 ;  /* 0x0000000d00547312 */ /* 0x004e620000101800 */
[----:B0-----:R-:W-:Y:S01]  /*a450*/  MOV R82, 0x39581062 ;  /* 0x3958106200527802 */ /* 0x001fe20000000f00 */
[----:B------:R-:W-:-:S03]  /*a460*/  IMAD.MOV.U32 R83, RZ, RZ, 0x3fe2c8b4 ;  /* 0x3fe2c8b4ff537424 */ /* 0x000fc600078e00ff */
[----:B-1----:R-:W-:-:S03]  /*a470*/  DMUL R84, R84, R86 ;  /* 0x0000005654547228 */ /* 0x002fc60000000000 */
[----:B---3--:R-:W0:Y:S08]  /*a480*/  I2F.F64.U16 R96, R12 ;  /* 0x0000000c00607312 */ /* 0x008e300000101800 */
[----:B----4-:R-:W-:Y:S01]  /*a490*/  I2F.F64.U16 R88, R8 ;  /* 0x0000000800587312 */ /* 0x010fe20000101800 */
[----:B0-----:R-:W-:-:S07]  /*a4a0*/  DMUL R96, R96, R86 ;  /* 0x0000005660607228 */ /* 0x001fce0000000000 */
[----:B-----5:R-:W-:Y:S08]  /*a4b0*/  I2F.F64.U16 R92, R9 ;  /* 0x00000009005c7312 */ /* 0x020ff00000101800 */
[----:B------:R-:W0:Y:S08]  /*a4c0*/  I2F.F64.U16 R90, R4 ;  /* 0x00000004005a7312 */ /* 0x000e300000101800 */
[----:B------:R-:W1:Y:S01]  /*a4d0*/  I2F.F64.U16 R94, R5 ;  /* 0x00000005005e7312 */ /* 0x000e620000101800 */
[----:B0-----:R-:W-:-:S02]  /*a4e0*/  DFMA R90, R90, R82, R96 ;  /* 0x000000525a5a722b */ /* 0x001fc40000000060 */
[----:B-1----:R-:W-:Y:S01]  /*a4f0*/  DFMA R94, R94, R82, R84 ;  /* 0x000000525e5e722b */ /* 0x002fe20000000054 */
[----:B------:R-:W-:Y:S02]  /*a500*/  IMAD.MOV.U32 R84, RZ, RZ, -0x60418937 ;  /* 0x9fbe76c9ff547424 */ /* 0x000fe400078e00ff */
[----:B------:R-:W-:-:S06]  /*a510*/  IMAD.MOV.U32 R85, RZ, RZ, 0x3fbd2f1a ;  /* 0x3fbd2f1aff557424 */ /* 0x000fcc00078e00ff */
[-C--:B------:R-:W-:Y:S01]  /*a520*/  DFMA R102, R88, R84.reuse, R90 ;  /* 0x000000545866722b */ /* 0x080fe2000000005a */
[----:B------:R-:W0:Y:S01]  /*a530*/  I2F.F64.U16 R90, R14 ;  /* 0x0000000e005a7312 */ /* 0x000e220000101800 */
[----:B------:R-:W-:-:S07]  /*a540*/  DFMA R100, R92, R84, R94 ;  /* 0x000000545c64722b */ /* 0x000fce000000005e */
[----:B------:R-:W1:Y:S01]  /*a550*/  I2F.F64.U16 R88, R6 ;  /* 0x0000000600587312 */ /* 0x000e620000101800 */
[----:B0-----:R-:W-:-:S07]  /*a560*/  DMUL R90, R90, R86 ;  /* 0x000000565a5a7228 */ /* 0x001fce0000000000 */
[----:B------:R-:W0:Y:S08]  /*a570*/  I2F.F64.U16 R92, R20 ;  /* 0x00000014005c7312 */ /* 0x000e300000101800 */
[----:B------:R-:W2:Y:S01]  /*a580*/  I2F.F64.U16 R98, R15 ;  /* 0x0000000f00627312 */ /* 0x000ea20000101800 */
[----:B-1----:R-:W-:-:S07]  /*a590*/  DFMA R88, R88, R82, R90 ;  /* 0x000000525858722b */ /* 0x002fce000000005a */
[----:B------:R-:W1:Y:S01]  /*a5a0*/  I2F.F64.U16 R104, R10 ;  /* 0x0000000a00687312 */ /* 0x000e620000101800 */
[----:B0-----:R-:W-:-:S07]  /*a5b0*/  DMUL R92, R92, R86 ;  /* 0x000000565c5c7228 */ /* 0x001fce0000000000 */
[----:B------:R-:W0:Y:S01]  /*a5c0*/  I2F.F64.U16 R96, R7 ;  /* 0x0000000700607312 */ /* 0x000e220000101800 */
[----:B--2---:R-:W-:-:S07]  /*a5d0*/  DMUL R98, R98, R86 ;  /* 0x0000005662627228 */ /* 0x004fce0000000000 */
[----:B------:R-:W2:Y:S01]  /*a5e0*/  I2F.F64.U16 R90, R16 ;  /* 0x00000010005a7312 */ /* 0x000ea20000101800 */
[----:B-1----:R-:W-:-:S07]  /*a5f0*/  DFMA R104, R104, R84, R88 ;  /* 0x000000546868722b */ /* 0x002fce0000000058 */
[----:B------:R-:W1:Y:S01]  /*a600*/  I2F.F64.U16 R94, R11 ;  /* 0x0000000b005e7312 */ /* 0x000e620000101800 */
[----:B0-----:R-:W-:-:S07]  /*a610*/  DFMA R96, R96, R82, R98 ;  /* 0x000000526060722b */ /* 0x001fce0000000062 */
[----:B------:R-:W0:Y:S01]  /*a620*/  I2F.F64.U16 R88, R24 ;  /* 0x0000001800587312 */ /* 0x000e220000101800 */
[----:B--2---:R-:W-:-:S07]  /*a630*/  DFMA R90, R90, R82, R92 ;  /* 0x000000525a5a722b */ /* 0x004fce000000005c */
[----:B------:R-:W2:Y:S01]  /*a640*/  I2F.F64.U16 R92, R21 ;  /* 0x00000015005c7312 */ /* 0x000ea20000101800 */
[-C--:B-1----:R-:W-:Y:S02]  /*a650*/  DFMA R108, R94, R84.reuse, R96 ;  /* 0x000000545e6c722b */ /* 0x082fe40000000060 */
[----:B0-----:R-:W-:-:S05]  /*a660*/  DFMA R110, R88, R84, R90 ;  /* 0x00000054586e722b */ /* 0x001fca000000005a */
[----:B------:R-:W-:Y:S08]  /*a670*/  F2I.U32.F64.TRUNC R2, R100 ;  /* 0x0000006400027311 */ /* 0x000ff0000030d000 */
[----:B------:R-:W0:Y:S01]  /*a680*/  I2F.F64.U16 R100, R17 ;  /* 0x0000001100647312 */ /* 0x000e220000101800 */
[----:B--2---:R-:W-:-:S07]  /*a690*/  DMUL R92, R92, R86 ;  /* 0x000000565c5c7228 */ /* 0x004fce0000000000 */
[----:B------:R-:W1:Y:S08]  /*a6a0*/  I2F.F64.U16 R96, R22 ;  /* 0x0000001600607312 */ /* 0x000e700000101800 */
[----:B------:R-:W2:Y:S01]  /*a6b0*/  I2F.F64.U16 R90, R23 ;  /* 0x00000017005a7312 */ /* 0x000ea20000101800 */
[----:B0-----:R-:W-:-:S07]  /*a6c0*/  DFMA R100, R100, R82, R92 ;  /* 0x000000526464722b */ /* 0x001fce000000005c */
[----:B------:R-:W0:Y:S01]  /*a6d0*/  I2F.F64.U16 R94, R18 ;  /* 0x00000012005e7312 */ /* 0x000e220000101800 */
[----:B-1----:R-:W-:-:S07]  /*a6e0*/  DMUL R96, R96, R86 ;  /* 0x0000005660607228 */ /* 0x002fce0000000000 */
[----:B------:R-:W1:Y:S01]  /*a6f0*/  I2F.F64.U16 R88, R19 ;  /* 0x0000001300587312 */ /* 0x000e620000101800 */
[----:B--2---:R-:W-:-:S07]  /*a700*/  DMUL R90, R90, R86 ;  /* 0x000000565a5a7228 */ /* 0x004fce0000000000 */
[----:B------:R-:W2:Y:S01]  /*a710*/  I2F.F64.U16 R98, R25 ;  /* 0x0000001900627312 */ /* 0x000ea20000101800 */
[----:B0-----:R-:W-:-:S07]  /*a720*/  DFMA R94, R94, R82, R96 ;  /* 0x000000525e5e722b */ /* 0x001fce0000000060 */
[----:B------:R-:W0:Y:S01]  /*a730*/  I2F.F64.U16 R92, R26 ;  /* 0x0000001a005c7312 */ /* 0x000e220000101800 */
[----:B-1----:R-:W-:-:S07]  /*a740*/  DFMA R88, R88, R82, R90 ;  /* 0x000000525858722b */ /* 0x002fce000000005a */
[----:B------:R-:W1:Y:S01]  /*a750*/  I2F.F64.U16 R86, R27 ;  /* 0x0000001b00567312 */ /* 0x000e620000101800 */
[-C--:B--2---:R-:W-:Y:S02]  /*a760*/  DFMA R98, R98, R84.reuse, R100 ;  /* 0x000000546262722b */ /* 0x084fe40000000064 */
[-C--:B0-----:R-:W-:Y:S02]  /*a770*/  DFMA R92, R92, R84.reuse, R94 ;  /* 0x000000545c5c722b */ /* 0x081fe4000000005e */
[----:B-1----:R-:W-:-:S03]  /*a780*/  DFMA R86, R86, R84, R88 ;  /* 0x000000545656722b */ /* 0x002fc60000000058 */
[----:B------:R-:W0:Y:S08]  /*a790*/  F2I.U32.F64.TRUNC R103, R102 ;  /* 0x0000006600677311 */ /* 0x000e30000030d000 */
[----:B------:R-:W-:Y:S08]  /*a7a0*/  F2I.U32.F64.TRUNC R102, R104 ;  /* 0x0000006800667311 */ /* 0x000ff0000030d000 */
[----:B------:R-:W1:Y:S08]  /*a7b0*/  F2I.U32.F64.TRUNC R107, R108 ;  /* 0x0000006c006b7311 */ /* 0x000e70000030d000 */
[----:B------:R-:W-:Y:S08]  /*a7c0*/  F2I.U32.F64.TRUNC R106, R110 ;  /* 0x0000006e006a7311 */ /* 0x000ff0000030d000 */
[----:B------:R-:W2:Y:S08]  /*a7d0*/  F2I.U32.F64.TRUNC R99, R98 ;  /* 0x0000006200637311 */ /* 0x000eb0000030d000 */
[----:B------:R-:W-:Y:S08]  /*a7e0*/  F2I.U32.F64.TRUNC R92, R92 ;  /* 0x0000005c005c7311 */ /* 0x000ff0000030d000 */
[----:B------:R-:W3:Y:S01]  /*a7f0*/  F2I.U32.F64.TRUNC R87, R86 ;  /* 0x0000005600577311 */ /* 0x000ee2000030d000 */
[----:B0-----:R-:W-:-:S02]  /*a800*/  PRMT R2, R103, 0x3340, R2 ;  /* 0x0000334067027816 */ /* 0x001fc40000000002 */
[----:B-1----:R-:W-:Y:S02]  /*a810*/  PRMT R107, R102, 0x3340, R107 ;  /* 0x00003340666b7816 */ /* 0x002fe4000000006b */
[----:B--2---:R-:W-:Y:S02]  /*a820*/  PRMT R106, R106, 0x3340, R99 ;  /* 0x000033406a6a7816 */ /* 0x004fe40000000063 */
[----:B------:R-:W-:Y:S02]  /*a830*/  PRMT R82, R2, 0x5410, R107 ;  /* 0x0000541002527816 */ /* 0x000fe4000000006b */
[----:B---3--:R-:W-:-:S04]  /*a840*/  PRMT R83, R92, 0x3340, R87 ;  /* 0x000033405c537816 */ /* 0x008fc80000000057 */
[----:B------:R-:W-:Y:S01]  /*a850*/  PRMT R83, R106, 0x5410, R83 ;  /* 0x000054106a537816 */ /* 0x000fe20000000053 */
[----:B------:R0:W-:Y:S04]  /*a860*/  STL.128 [R1+0x320], R4 ;  /* 0x0003200401007387 */ /* 0x0001e80000100c00 */
[----:B------:R0:W-:Y:S04]  /*a870*/  STL.128 [R1+0x640], R8 ;  /* 0x0006400801007387 */ /* 0x0001e80000100c00 */
[----:B------:R0:W-:Y:S04]  /*a880*/  STL.128 [R1], R12 ;  /* 0x0000000c01007387 */ /* 0x0001e80000100c00 */
[----:B------:R0:W-:Y:S04]  /*a890*/  STL.128 [R1+0x330], R16 ;  /* 0x0003301001007387 */ /* 0x0001e80000100c00 */
[----:B------:R0:W-:Y:S04]  /*a8a0*/  STL.128 [R1+0x650], R24 ;  /* 0x0006501801007387 */ /* 0x0001e80000100c00 */
[----:B------:R0:W-:Y:S04]  /*a8b0*/  STL.128 [R1+0x10], R20 ;  /* 0x0000101401007387 */ /* 0x0001e80000100c00 */
[----:B------:R0:W-:Y:S01]  /*a8c0*/  STL.64 [R1+0x960], R82 ;  /* 0x0009605201007387 */ /* 0x0001e20000100a00 */
[----:B------:R-:W-:-:S07]  /*a8d0*/  IMAD.MOV.U32 R2, RZ, RZ, 0x8 ;  /* 0x00000008ff027424 */ /* 0x000fce00078e00ff */
.L_x_115:
[----:B------:R-:W-:Y:S05]  /*a8e0*/  BSYNC.RECONVERGENT B0 ;  /* 0x0000000000007941 */ /* 0x000fea0003800200 */
.L_x_114:
[----:B------:R-:W-:Y:S01]  /*a8f0*/  PLOP3.LUT P2, PT, P1, P0, PT, 0xf8, 0x8f ;  /* 0x00000000008f781c */ /* 0x000fe20000f41f70 */
[----:B------:R-:W-:Y:S01]  /*a900*/  BSSY.RECONVERGENT B0, `(.L_x_116) ;  /* 0x00000f8000007945 */ /* 0x000fe20003800200 */
[----:B0-----:R-:W-:-:S11]  /*a910*/  IADD3 R4, PT, PT, R79, 0x2, RZ ;  /* 0x000000024f047810 */ /* 0x001fd60007ffe0ff */
[----:B------:R-:W-:Y:S05]  /*a920*/  @P2 BRA `(.L_x_117) ;  /* 0x0000000c00d42947 */ /* 0x000fea0003800000 */
[----:B------:R-:W0:Y:S08]  /*a930*/  LDC.64 R10, c[0x0][0x390] ;  /* 0x0000e400ff0a7b82 */ /* 0x000e300000000a00 */
[----:B------:R-:W1:Y:S08]  /*a940*/  LDC R5, c[0x0][0x398] ;  /* 0x0000e600ff057b82 */ /* 0x000e700000000800 */
[----:B------:R-:W2:Y:S01]  /*a950*/  LDC.64 R6, c[0x0][0x388] ;  /* 0x0000e200ff067b82 */ /* 0x000ea20000000a00 */
[----:B0-----:R-:W0:Y:S01]  /*a960*/  I2F.U32.RP R14, R11 ;  /* 0x0000000b000e7306 */ /* 0x001e220000209000 */
[----:B------:R-:W-:-:S07]  /*a970*/  LOP3.LUT R83, RZ, R11, RZ, 0x33, !PT ;  /* 0x0000000bff537212 */ /* 0x000fce00078e33ff */
[----:B-1----:R-:W1:Y:S01]  /*a980*/  I2F.U32.RP R16, R5 ;  /* 0x0000000500107306 */ /* 0x002e620000209000 */
[----:B------:R-:W-:-:S07]  /*a990*/  LOP3.LUT R22, RZ, R5, RZ, 0x33, !PT ;  /* 0x00000005ff167212 */ /* 0x000fce00078e33ff */
[----:B0-----:R-:W0:Y:S01]  /*a9a0*/  MUFU.RCP R14, R14 ;  /* 0x0000000e000e7308 */ /* 0x001e220000001000 */
[----:B--2---:R-:W-:Y:S02]  /*a9b0*/  IMAD R8, R81, R6, RZ ;  /* 0x0000000651087224 */ /* 0x004fe400078e02ff */
[----:B------:R-:W-:Y:S02]  /*a9c0*/  VIADD R23, R7, 0xffffffff ;  /* 0xffffffff07177836 */ /* 0x000fe40000000000 */
[----:B------:R-:W-:-:S03]  /*a9d0*/  VIADD R85, R6, 0xffffffff ;  /* 0xffffffff06557836 */ /* 0x000fc60000000000 */
[----:B-1----:R-:W1:Y:S01]  /*a9e0*/  MUFU.RCP R16, R16 ;  /* 0x0000001000107308 */ /* 0x002e620000001000 */
[----:B0-----:R-:W-:Y:S02]  /*a9f0*/  VIADD R12, R14, 0xffffffe ;  /* 0x0ffffffe0e0c7836 */ /* 0x001fe40000000000 */
[----:B------:R-:W-:-:S05]  /*aa00*/  IMAD.SHL.U32 R14, R8, 0x2, RZ ;  /* 0x00000002080e7824 */ /* 0x000fca00078e00ff */
[----:B------:R0:W2:Y:S01]  /*aa10*/  F2I.FTZ.U32.TRUNC.NTZ R13, R12 ;  /* 0x0000000c000d7305 */ /* 0x0000a2000021f000 */
[----:B------:R-:W-:Y:S01]  /*aa20*/  IADD3 R6, PT, PT, R14, R6, RZ ;  /* 0x000000060e067210 */ /* 0x000fe20007ffe0ff */
[----:B-1----:R-:W-:Y:S02]  /*aa30*/  VIADD R9, R16, 0xffffffe ;  /* 0x0ffffffe10097836 */ /* 0x002fe40000000000 */
[----:B------:R-:W-:Y:S01]  /*aa40*/  IMAD R16, R78, R7, RZ ;  /* 0x000000074e107224 */ /* 0x000fe200078e02ff */
[----:B0-----:R-:W-:-:S03]  /*aa50*/  MOV R12, RZ ;  /* 0x000000ff000c7202 */ /* 0x001fc60000000f00 */
[----:B------:R-:W0:Y:S01]  /*aa60*/  F2I.FTZ.U32.TRUNC.NTZ R9, R9 ;  /* 0x0000000900097305 */ /* 0x000e22000021f000 */
[----:B------:R-:W-:Y:S02]  /*aa70*/  IMAD.SHL.U32 R16, R16, 0x4, RZ ;  /* 0x0000000410107824 */ /* 0x000fe400078e00ff */
[----:B--2---:R-:W-:-:S04]  /*aa80*/  IMAD.MOV R18, RZ, RZ, -R13 ;  /* 0x000000ffff127224 */ /* 0x004fc800078e0a0d */
[----:B------:R-:W-:-:S04]  /*aa90*/  IMAD R15, R18, R11, RZ ;  /* 0x0000000b120f7224 */ /* 0x000fc800078e02ff */
[----:B------:R-:W-:-:S04]  /*aaa0*/  IMAD.HI.U32 R15, R13, R15, R12 ;  /* 0x0000000f0d0f7227 */ /* 0x000fc800078e000c */
[----:B0-----:R-:W-:Y:S02]  /*aab0*/  IMAD.MOV R8, RZ, RZ, -R9 ;  /* 0x000000ffff087224 */ /* 0x001fe400078e0a09 */
[----:B------:R-:W-:-:S04]  /*aac0*/  IMAD.HI.U32 R12, R15, R14, RZ ;  /* 0x0000000e0f0c7227 */ /* 0x000fc800078e00ff */
[----:B------:R-:W-:Y:S02]  /*aad0*/  IMAD R25, R8, R5, RZ ;  /* 0x0000000508197224 */ /* 0x000fe400078e02ff */
[----:B------:R-:W-:Y:S02]  /*aae0*/  IMAD.MOV.U32 R8, RZ, RZ, RZ ;  /* 0x000000ffff087224 */ /* 0x000fe400078e00ff */
[----:B------:R-:W-:Y:S02]  /*aaf0*/  IMAD.MOV R13, RZ, RZ, -R12 ;  /* 0x000000ffff0d7224 */ /* 0x000fe400078e0a0c */
[----:B------:R-:W-:-:S04]  /*ab00*/  IMAD.HI.U32 R25, R9, R25, R8 ;  /* 0x0000001909197227 */ /* 0x000fc800078e0008 */
[----:B------:R-:W-:Y:S02]  /*ab10*/  IMAD R8, R11, R13, R14 ;  /* 0x0000000d0b087224 */ /* 0x000fe400078e020e */
[----:B------:R-:W-:-:S03]  /*ab20*/  IMAD.HI.U32 R13, R25, R16, RZ ;  /* 0x00000010190d7227 */ /* 0x000fc600078e00ff */
[----:B------:R-:W-:Y:S02]  /*ab30*/  ISETP.GE.U32.AND P2, PT, R8, R11, PT ;  /* 0x0000000b0800720c */ /* 0x000fe40003f46070 */
[----:B------:R-:W-:-:S05]  /*ab40*/  IADD3 R9, PT, PT, -R13, RZ, RZ ;  /* 0x000000ff0d097210 */ /* 0x000fca0007ffe1ff */
[----:B------:R-:W-:Y:S01]  /*ab50*/  IMAD R18, R5, R9, R16 ;  /* 0x0000000905127224 */ /* 0x000fe200078e0210 */
[----:B------:R-:W-:-:S04]  /*ab60*/  IADD3 R16, PT, PT, R16, R7, RZ ;  /* 0x0000000710107210 */ /* 0x000fc80007ffe0ff */
[----:B------:R-:W-:Y:S01]  /*ab70*/  ISETP.GE.U32.AND P3, PT, R18, R5, PT ;  /* 0x000000051200720c */ /* 0x000fe20003f66070 */
[----:B------:R-:W-:Y:S01]  /*ab80*/  @P2 IMAD.IADD R8, R8, 0x1, -R11 ;  /* 0x0000000108082824 */ /* 0x000fe200078e0a0b */
[----:B------:R-:W-:Y:S01]  /*ab90*/  IADD3 R86, PT, PT, R16, R7, RZ ;  /* 0x0000000710567210 */ /* 0x000fe20007ffe0ff */
[----:B------:R-:W-:-:S03]  /*aba0*/  @P2 VIADD R12, R12, 0x1 ;  /* 0x000000010c0c2836 */ /* 0x000fc60000000000 */
[----:B------:R-:W-:Y:S02]  /*abb0*/  ISETP.GE.U32.AND P2, PT, R8, R11, PT ;  /* 0x0000000b0800720c */ /* 0x000fe40003f46070 */
[----:B------:R-:W0:Y:S05]  /*abc0*/  LDC.64 R8, c[0x0][0x380] ;  /* 0x0000e000ff087b82 */ /* 0x000e2a0000000a00 */
[----:B------:R-:W-:Y:S01]  /*abd0*/  @P3 IMAD.IADD R18, R18, 0x1, -R5 ;  /* 0x0000000112123824 */ /* 0x000fe200078e0a05 */
[----:B------:R-:W-:Y:S02]  /*abe0*/  @P3 IADD3 R13, PT, PT, R13, 0x1, RZ ;  /* 0x000000010d0d3810 */ /* 0x000fe40007ffe0ff */
[----:B------:R-:W-:-:S03]  /*abf0*/  ISETP.NE.U32.AND P3, PT, R11, RZ, PT ;  /* 0x000000ff0b00720c */ /* 0x000fc60003f65070 */
[----:B------:R-:W-:Y:S01]  /*ac00*/  @P2 VIADD R12, R12, 0x1 ;  /* 0x000000010c0c2836 */ /* 0x000fe20000000000 */
[----:B------:R-:W-:-:S04]  /*ac10*/  ISETP.GE.U32.AND P2, PT, R18, R5, PT ;  /* 0x000000051200720c */ /* 0x000fc80003f46070 */
[----:B------:R-:W-:-:S04]  /*ac20*/  SEL R12, R83, R12, !P3 ;  /* 0x0000000c530c7207 */ /* 0x000fc80005800000 */
[----:B------:R-:W-:-:S04]  /*ac30*/  VIMNMX R12, PT, PT, RZ, R12, !PT ;  /* 0x0000000cff0c7248 */ /* 0x000fc80007fe0100 */
[----:B------:R-:W-:Y:S01]  /*ac40*/  VIMNMX R12, PT, PT, R85, R12, PT ;  /* 0x0000000c550c7248 */ /* 0x000fe20003fe0100 */
[----:B------:R-:W-:Y:S01]  /*ac50*/  @P2 VIADD R13, R13, 0x1 ;  /* 0x000000010d0d2836 */ /* 0x000fe20000000000 */
[----:B------:R-:W-:-:S03]  /*ac60*/  ISETP.NE.U32.AND P2, PT, R5, RZ, PT ;  /* 0x000000ff0500720c */ /* 0x000fc60003f45070 */
[----:B------:R-:W-:Y:S01]  /*ac70*/  IMAD.SHL.U32 R27, R12, 0x4, RZ ;  /* 0x000000040c1b7824 */ /* 0x000fe200078e00ff */
[----:B------:R-:W-:-:S04]  /*ac80*/  SEL R13, R22, R13, !P2 ;  /* 0x0000000d160d7207 */ /* 0x000fc80005000000 */
[----:B------:R-:W-:Y:S02]  /*ac90*/  VIMNMX R18, PT, PT, RZ, R13, !PT ;  /* 0x0000000dff127248 */ /* 0x000fe40007fe0100 */
[----:B------:R-:W-:Y:S02]  /*aca0*/  SHF.R.S32.HI R24, RZ, 0x1f, R27 ;  /* 0x0000001fff187819 */ /* 0x000fe4000001141b */
[----:B------:R-:W-:-:S05]  /*acb0*/  VIMNMX R13, PT, PT, R23, R18, PT ;  /* 0x00000012170d7248 */ /* 0x000fca0003fe0100 */
[----:B------:R-:W-:Y:S02]  /*acc0*/  IMAD R82, R13, R10, RZ ;  /* 0x0000000a0d527224 */ /* 0x000fe400078e02ff */
[----:B------:R-:W-:-:S03]  /*acd0*/  IMAD.HI.U32 R13, R25, R16, RZ ;  /* 0x00000010190d7227 */ /* 0x000fc600078e00ff */
[----:B0-----:R-:W-:Y:S01]  /*ace0*/  IADD3 R20, P4, P5, R82, R8, R27 ;  /* 0x0000000852147210 */ /* 0x001fe20007d9e01b */
[----:B------:R-:W-:-:S03]  /*acf0*/  IMAD.MOV R12, RZ, RZ, -R13 ;  /* 0x000000ffff0c7224 */ /* 0x000fc600078e0a0d */
[----:B------:R-:W-:Y:S01]  /*ad00*/  IADD3.X R21, PT, PT, RZ, R9, R24, P4, P5 ;  /* 0x00000009ff157210 */ /* 0x000fe200027ea418 */
[----:B------:R-:W-:-:S04]  /*ad10*/  IMAD R12, R5, R12, R16 ;  /* 0x0000000c050c7224 */ /* 0x000fc800078e0210 */
[----:B------:R-:W2:Y:S01]  /*ad20*/  LDG.E.U8 R87, desc[UR8][R20.64+0x1] ;  /* 0x0000010814577981 */ /* 0x000ea2000c1e1100 */
[----:B------:R-:W-:-:S13]  /*ad30*/  ISETP.GE.U32.AND P4, PT, R12, R5, PT ;  /* 0x000000050c00720c */ /* 0x000fda0003f86070 */
[----:B------:R-:W-:Y:S02]  /*ad40*/  @P4 IMAD.IADD R12, R12, 0x1, -R5 ;  /* 0x000000010c0c4824 */ /* 0x000fe400078e0a05 */
[----:B------:R-:W-:-:S03]  /*ad50*/  @P4 VIADD R13, R13, 0x1 ;  /* 0x000000010d0d4836 */ /* 0x000fc60000000000 */
[----:B------:R-:W-:-:S13]  /*ad60*/  ISETP.GE.U32.AND P4, PT, R12, R5, PT ;  /* 0x000000050c00720c */ /* 0x000fda0003f86070 */
[----:B------:R-:W-:-:S05]  /*ad70*/  @P4 VIADD R13, R13, 0x1 ;  /* 0x000000010d0d4836 */ /* 0x000fca0000000000 */
[----:B------:R-:W-:-:S04]  /*ad80*/  SEL R13, R22, R13, !P2 ;  /* 0x0000000d160d7207 */ /* 0x000fc80005000000 */
[----:B------:R-:W-:-:S04]  /*ad90*/  VIMNMX R12, PT, PT, RZ, R13, !PT ;  /* 0x0000000dff0c7248 */ /* 0x000fc80007fe0100 */
[----:B------:R-:W-:-:S05]  /*ada0*/  VIMNMX R13, PT, PT, R23, R12, PT ;  /* 0x0000000c170d7248 */ /* 0x000fca0003fe0100 */
[----:B------:R-:W-:Y:S02]  /*adb0*/  IMAD R84, R13, R10, RZ ;  /* 0x0000000a0d547224 */ /* 0x000fe400078e02ff */
[----:B------:R-:W-:-:S03]  /*adc0*/  IMAD.HI.U32 R13, R25, R86, RZ ;  /* 0x00000056190d7227 */ /* 0x000fc600078e00ff */
[----:B------:R-:W-:Y:S01]  /*add0*/  IADD3 R18, P4, P5, R84, R8, R27 ;  /* 0x0000000854127210 */ /* 0x000fe20007d9e01b */
[----:B------:R-:W-:-:S03]  /*ade0*/  IMAD.MOV R12, RZ, RZ, -R13 ;  /* 0x000000ffff0c7224 */ /* 0x000fc600078e0a0d */
[----:B------:R-:W-:Y:S01]  /*adf0*/  IADD3.X R19, PT, PT, RZ, R9, R24, P4, P5 ;  /* 0x00000009ff137210 */ /* 0x000fe200027ea418 */
[----:B------:R-:W-:-:S04]  /*ae00*/  IMAD R12, R5, R12, R86 ;  /* 0x0000000c050c7224 */ /* 0x000fc800078e0256 */
[----:B------:R-:W3:Y:S01]  /*ae10*/  LDG.E.U8 R92, desc[UR8][R18.64+0x2] ;  /* 0x00000208125c7981 */ /* 0x000ee2000c1e1100 */
[----:B------:R-:W-:-:S03]  /*ae20*/  ISETP.GE.U32.AND P4, PT, R12, R5, PT ;  /* 0x000000050c00720c */ /* 0x000fc60003f86070 */
[----:B------:R-:W4:Y:S04]  /*ae30*/  LDG.E.U8 R93, desc[UR8][R18.64+0x1] ;  /* 0x00000108125d7981 */ /* 0x000f28000c1e1100 */
[----:B------:R-:W5:Y:S06]  /*ae40*/  LDG.E.U8 R90, desc[UR8][R18.64] ;  /* 0x00000008125a7981 */ /* 0x000f6c000c1e1100 */
[----:B------:R-:W-:-:S02]  /*ae50*/  @P4 IMAD.IADD R12, R12, 0x1, -R5 ;  /* 0x000000010c0c4824 */ /* 0x000fc400078e0a05 */
[----:B------:R-:W-:-:S03]  /*ae60*/  @P4 VIADD R13, R13, 0x1 ;  /* 0x000000010d0d4836 */ /* 0x000fc60000000000 */
[----:B------:R-:W-:-:S13]  /*ae70*/  ISETP.GE.U32.AND P4, PT, R12, R5, PT ;  /* 0x000000050c00720c */ /* 0x000fda0003f86070 */
[----:B------:R-:W-:-:S05]  /*ae80*/  @P4 VIADD R13, R13, 0x1 ;  /* 0x000000010d0d4836 */ /* 0x000fca0000000000 */
[----:B------:R-:W-:-:S04]  /*ae90*/  SEL R13, R22, R13, !P2 ;  /* 0x0000000d160d7207 */ /* 0x000fc80005000000 */
[----:B------:R-:W-:-:S04]  /*aea0*/  VIMNMX R12, PT, PT, RZ, R13, !PT ;  /* 0x0000000dff0c7248 */ /* 0x000fc80007fe0100 */
[----:B------:R-:W-:Y:S01]  /*aeb0*/  VIMNMX R13, PT, PT, R23, R12, PT ;  /* 0x0000000c170d7248 */ /* 0x000fe20003fe0100 */
[----:B------:R-:W-:-:S04]  /*aec0*/  IMAD.HI.U32 R12, R15, R6, RZ ;  /* 0x000000060f0c7227 */ /* 0x000fc800078e00ff */
[----:B------:R-:W-:Y:S02]  /*aed0*/  IMAD R94, R13, R10, RZ ;  /* 0x0000000a0d5e7224 */ /* 0x000fe400078e02ff */
[----:B------:R-:W-:-:S03]  /*aee0*/  IMAD.MOV R13, RZ, RZ, -R12 ;  /* 0x000000ffff0d7224 */ /* 0x000fc600078e0a0c */
[----:B------:R-:W-:Y:S01]  /*aef0*/  IADD3 R16, P4, P5, R94, R8, R27 ;  /* 0x000000085e107210 */ /* 0x000fe20007d9e01b */
[----:B------:R-:W-:-:S03]  /*af00*/  IMAD R6, R11, R13, R6 ;  /* 0x0000000d0b067224 */ /* 0x000fc600078e0206 */
[----:B------:R-:W-:Y:S02]  /*af10*/  IADD3.X R17, PT, PT, RZ, R9, R24, P4, P5 ;  /* 0x00000009ff117210 */ /* 0x000fe400027ea418 */
[----:B------:R-:W-:Y:S01]  /*af20*/  ISETP.GE.U32.AND P4, PT, R6, R11, PT ;  /* 0x0000000b0600720c */ /* 0x000fe20003f86070 */
[----:B------:R-:W-:Y:S02]  /*af30*/  IMAD.IADD R86, R86, 0x1, R7 ;  /* 0x0000000156567824 */ /* 0x000fe400078e0207 */
[----:B------:R-:W5:Y:S10]  /*af40*/  LDG.E.U8 R91, desc[UR8][R16.64+0x2] ;  /* 0x00000208105b7981 */ /* 0x000f74000c1e1100 */
[----:B------:R-:W-:-:S02]  /*af50*/  @P4 IMAD.IADD R6, R6, 0x1, -R11 ;  /* 0x0000000106064824 */ /* 0x000fc400078e0a0b */
[----:B------:R-:W-:-:S03]  /*af60*/  @P4 VIADD R12, R12, 0x1 ;  /* 0x000000010c0c4836 */ /* 0x000fc60000000000 */
[----:B------:R-:W-:Y:S01]  /*af70*/  ISETP.GE.U32.AND P4, PT, R6, R11, PT ;  /* 0x0000000b0600720c */ /* 0x000fe20003f86070 */
[----:B------:R-:W-:Y:S01]  /*af80*/  IMAD.HI.U32 R25, R25, R86, RZ ;  /* 0x0000005619197227 */ /* 0x000fe200078e00ff */
[----:B------:R-:W5:Y:S11]  /*af90*/  LDG.E.U8 R6, desc[UR8][R20.64] ;  /* 0x0000000814067981 */ /* 0x000f76000c1e1100 */
[----:B------:R-:W-:-:S05]  /*afa0*/  @P4 VIADD R12, R12, 0x1 ;  /* 0x000000010c0c4836 */ /* 0x000fca0000000000 */
[----:B------:R-:W-:Y:S02]  /*afb0*/  SEL R12, R83, R12, !P3 ;  /* 0x0000000c530c7207 */ /* 0x000fe40005800000 */
[----:B------:R-:W5:Y:S02]  /*afc0*/  LDG.E.U8 R83, desc[UR8][R20.64+0x2] ;  /* 0x0000020814537981 */ /* 0x000f64000c1e1100 */
[----:B------:R-:W-:-:S04]  /*afd0*/  VIMNMX R12, PT, PT, RZ, R12, !PT ;  /* 0x0000000cff0c7248 */ /* 0x000fc80007fe0100 */
[----:B------:R-:W-:-:S04]  /*afe0*/  VIMNMX R12, PT, PT, R85, R12, PT ;  /* 0x0000000c550c7248 */ /* 0x000fc80003fe0100 */
[----:B------:R-:W-:Y:S01]  /*aff0*/  SHF.L.U32 R11, R12, 0x2, RZ ;  /* 0x000000020c0b7819 */ /* 0x000fe200000006ff */
[----:B------:R-:W-:-:S03]  /*b000*/  IMAD.MOV R7, RZ, RZ, -R25 ;  /* 0x000000ffff077224 */ /* 0x000fc600078e0a19 */
[--C-:B------:R-:W-:Y:S02]  /*b010*/  SHF.R.S32.HI R26, RZ, 0x1f, R11.reuse ;  /* 0x0000001fff1a7819 */ /* 0x100fe4000001140b */
[-CC-:B------:R-:W-:Y:S01]  /*b020*/  IADD3 R12, P3, P4, R82, R8.reuse, R11.reuse ;  /* 0x00000008520c7210 */ /* 0x180fe20007c7e00b */
[----:B------:R-:W-:Y:S01]  /*b030*/  IMAD R86, R5, R7, R86 ;  /* 0x0000000705567224 */ /* 0x000fe200078e0256 */
[----:B------:R-:W5:Y:S02]  /*b040*/  LDG.E.U8 R82, desc[UR8][R16.64+0x1] ;  /* 0x0000010810527981 */ /* 0x000f64000c1e1100 */
[-CC-:B------:R-:W-:Y:S02]  /*b050*/  IADD3.X R13, PT, PT, RZ, R9.reuse, R26.reuse, P3, P4 ;  /* 0x00000009ff0d7210 */ /* 0x180fe40001fe841a */
[----:B------:R-:W-:Y:S01]  /*b060*/  IADD3 R14, P3, P4, R84, R8, R11 ;  /* 0x00000008540e7210 */ /* 0x000fe20007c7e00b */
[----:B------:R0:W5:Y:S03]  /*b070*/  LDG.E.U8 R7, desc[UR8][R16.64] ;  /* 0x0000000810077981 */ /* 0x000166000c1e1100 */
[----:B------:R-:W-:Y:S01]  /*b080*/  IADD3.X R15, PT, PT, RZ, R9, R26, P3, P4 ;  /* 0x00000009ff0f7210 */ /* 0x000fe20001fe841a */
[----:B------:R-:W5:Y:S01]  /*b090*/  LDG.E.U8 R88, desc[UR8][R12.64+0x2] ;  /* 0x000002080c587981 */ /* 0x000f62000c1e1100 */
[----:B------:R-:W-:-:S03]  /*b0a0*/  ISETP.GE.U32.AND P3, PT, R86, R5, PT ;  /* 0x000000055600720c */ /* 0x000fc60003f66070 */
[----:B------:R-:W5:Y:S04]  /*b0b0*/  LDG.E.U8 R89, desc[UR8][R12.64+0x1] ;  /* 0x000001080c597981 */ /* 0x000f68000c1e1100 */
[----:B------:R-:W5:Y:S04]  /*b0c0*/  LDG.E.U8 R84, desc[UR8][R14.64+0x2] ;  /* 0x000002080e547981 */ /* 0x000f68000c1e1100 */
[----:B------:R1:W5:Y:S02]  /*b0d0*/  LDG.E.U8 R85, desc[UR8][R12.64] ;  /* 0x000000080c557981 */ /* 0x000364000c1e1100 */
[----:B------:R-:W-:-:S02]  /*b0e0*/  @P3 IMAD.IADD R86, R86, 0x1, -R5 ;  /* 0x0000000156563824 */ /* 0x000fc400078e0a05 */
[----:B------:R-:W-:-:S03]  /*b0f0*/  @P3 VIADD R25, R25, 0x1 ;  /* 0x0000000119193836 */ /* 0x000fc60000000000 */
[----:B------:R-:W-:Y:S02]  /*b100*/  ISETP.GE.U32.AND P3, PT, R86, R5, PT ;  /* 0x000000055600720c */ /* 0x000fe40003f66070 */
[----:B------:R-:W5:Y:S04]  /*b110*/  LDG.E.U8 R5, desc[UR8][R14.64+0x1] ;  /* 0x000001080e057981 */ /* 0x000f68000c1e1100 */
[----:B------:R1:W5:Y:S07]  /*b120*/  LDG.E.U8 R86, desc[UR8][R14.64] ;  /* 0x000000080e567981 */ /* 0x00036e000c1e1100 */
[----:B------:R-:W-:-:S04]  /*b130*/  @P3 IADD3 R25, PT, PT, R25, 0x1, RZ ;  /* 0x0000000119193810 */ /* 0x000fc80007ffe0ff */
[----:B------:R-:W-:-:S04]  /*b140*/  SEL R22, R22, R25, !P2 ;  /* 0x0000001916167207 */ /* 0x000fc80005000000 */
[----:B------:R-:W-:Y:S02]  /*b150*/  VIMNMX R22, PT, PT, RZ, R22, !PT ;  /* 0x00000016ff167248 */ /* 0x000fe40007fe0100 */
[----:B0-----:R-:W-:Y:S02]  /*b160*/  IADD3 R16, P2, P3, R94, R8, R11 ;  /* 0x000000085e107210 */ /* 0x001fe40007b5e00b */
[----:B------:R-:W-:Y:S02]  /*b170*/  VIMNMX R23, PT, PT, R23, R22, PT ;  /* 0x0000001617177248 */ /* 0x000fe40003fe0100 */
[----:B------:R-:W-:-:S03]  /*b180*/  IADD3.X R17, PT, PT, RZ, R9, R26, P2, P3 ;  /* 0x00000009ff117210 */ /* 0x000fc600017e641a */
[----:B------:R-:W-:Y:S02]  /*b190*/  IMAD R23, R23, R10, RZ ;  /* 0x0000000a17177224 */ /* 0x000fe400078e02ff */
[----:B------:R-:W5:Y:S03]  /*b1a0*/  LDG.E.U8 R96, desc[UR8][R16.64+0x2] ;  /* 0x0000020810607981 */ /* 0x000f66000c1e1100 */
[CC--:B-1----:R-:W-:Y:S01]  /*b1b0*/  IADD3 R12, P2, P3, R23.reuse, R8.reuse, R27 ;  /* 0x00000008170c7210 */ /* 0x0c2fe20007b5e01b */
[----:B------:R-:W5:Y:S03]  /*b1c0*/  LDG.E.U8 R97, desc[UR8][R16.64+0x1] ;  /* 0x0000010810617981 */ /* 0x000f66000c1e1100 */
[----:B------:R-:W-:Y:S01]  /*b1d0*/  IADD3.X R13, PT, PT, RZ, R9, R24, P2, P3 ;  /* 0x00000009ff0d7210 */ /* 0x000fe200017e6418 */
[----:B------:R-:W5:Y:S01]  /*b1e0*/  LDG.E.U8 R98, desc[UR8][R16.64] ;  /* 0x0000000810627981 */ /* 0x000f62000c1e1100 */
[----:B------:R-:W-:-:S03]  /*b1f0*/  IADD3 R14, P2, P3, R23, R8, R11 ;  /* 0x00000008170e7210 */ /* 0x000fc60007b5e00b */
[----:B------:R-:W5:Y:S01]  /*b200*/  LDG.E.U8 R94, desc[UR8][R12.64+0x2] ;  /* 0x000002080c5e7981 */ /* 0x000f62000c1e1100 */
[----:B------:R-:W-:-:S03]  /*b210*/  IADD3.X R15, PT, PT, RZ, R9, R26, P2, P3 ;  /* 0x00000009ff0f7210 */ /* 0x000fc600017e641a */
[----:B------:R-:W5:Y:S04]  /*b220*/  LDG.E.U8 R99, desc[UR8][R12.64+0x1] ;  /* 0x000001080c637981 */ /* 0x000f68000c1e1100 */
[----:B------:R-:W5:Y:S04]  /*b230*/  LDG.E.U8 R100, desc[UR8][R14.64+0x2] ;  /* 0x000002080e647981 */ /* 0x000f68000c1e1100 */
[----:B------:R-:W5:Y:S04]  /*b240*/  LDG.E.U8 R101, desc[UR8][R14.64+0x1] ;  /* 0x000001080e657981 */ /* 0x000f68000c1e1100 */
[----:B------:R0:W5:Y:S04]  /*b250*/  LDG.E.U8 R95, desc[UR8][R12.64] ;  /* 0x000000080c5f7981 */ /* 0x000168000c1e1100 */
[----:B------:R5:W5:Y:S01]  /*b260*/  LDG.E.U8 R102, desc[UR8][R14.64] ;  /* 0x000000080e667981 */ /* 0x000b62000c1e1100 */
[----:B------:R-:W-:-:S02]  /*b270*/  IMAD.MOV.U32 R8, RZ, RZ, -0x1a9fbe77 ;  /* 0xe5604189ff087424 */ /* 0x000fc400078e00ff */
[----:B------:R-:W-:Y:S02]  /*b280*/  IMAD.MOV.U32 R9, RZ, RZ, 0x3fd322d0 ;  /* 0x3fd322d0ff097424 */ /* 0x000fe400078e00ff */
[----:B0-----:R-:W-:Y:S02]  /*b290*/  IMAD.MOV.U32 R12, RZ, RZ, 0x39581062 ;  /* 0x39581062ff0c7424 */ /* 0x001fe400078e00ff */
[----:B------:R-:W-:Y:S01]  /*b2a0*/  IMAD.MOV.U32 R13, RZ, RZ, 0x3fe2c8b4 ;  /* 0x3fe2c8b4ff0d7424 */ /* 0x000fe200078e00ff */
[----:B--2---:R-:W-:Y:S08]  /*b2b0*/  I2F.F64.U16 R20, R87 ;  /* 0x0000005700147312 */ /* 0x004ff00000101800 */
[----:B---3--:R-:W0:Y:S08]  /*b2c0*/  I2F.F64.U16 R22, R92 ;  /* 0x0000005c00167312 */ /* 0x008e300000101800 */
[----:B----4-:R-:W1:Y:S01]  /*b2d0*/  I2F.F64.U16 R16, R93 ;  /* 0x0000005d00107312 */ /* 0x010e620000101800 */
[----:B0-----:R-:W-:-:S07]  /*b2e0*/  DMUL R22, R22, R8 ;  /* 0x0000000816167228 */ /* 0x001fce0000000000 */
[----:B-----5:R-:W-:Y:S01]  /*b2f0*/  I2F.F64.U16 R14, R90 ;  /* 0x0000005a000e7312 */ /* 0x020fe20000101800 */
[----:B-1----:R-:W-:-:S07]  /*b300*/  DFMA R16, R16, R12, R22 ;  /* 0x0000000c1010722b */ /* 0x002fce0000000016 */
[----:B------:R-:W-:Y:S08]  /*b310*/  I2F.F64.U16 R18, R6 ;  /* 0x0000000600127312 */ /* 0x000ff00000101800 */
[----:B------:R-:W0:Y:S02]  /*b320*/  I2F.F64.U16 R10, R83 ;  /* 0x00000053000a7312 */ /* 0x000e240000101800 */
[----:B0-----:R-:W-:-:S08]  /*b330*/  DMUL R10, R10, R8 ;  /* 0x000000080a0a7228 */ /* 0x001fd00000000000 */
[----:B------:R-:W-:Y:S01]  /*b340*/  DFMA R20, R20, R12, R10 ;  /* 0x0000000c1414722b */ /* 0x000fe2000000000a */
[----:B------:R-:W-:Y:S01]  /*b350*/  MOV R10, 0x9fbe76c9 ;  /* 0x9fbe76c9000a7802 */ /* 0x000fe20000000f00 */
[----:B------:R-:W-:-:S06]  /*b360*/  IMAD.MOV.U32 R11, RZ, RZ, 0x3fbd2f1a ;  /* 0x3fbd2f1aff0b7424 */ /* 0x000fcc00078e00ff */
[-C--:B------:R-:W-:Y:S01]  /*b370*/  DFMA R106, R18, R10.reuse, R20 ;  /* 0x0000000a126a722b */ /* 0x080fe20000000014 */
[----:B------:R-:W0:Y:S01]  /*b380*/  I2F.F64.U16 R18, R91 ;  /* 0x0000005b00127312 */ /* 0x000e220000101800 */
[----:B------:R-:W-:-:S07]  /*b390*/  DFMA R104, R14, R10, R16 ;  /* 0x0000000a0e68722b */ /* 0x000fce0000000010 */
[----:B------:R-:W1:Y:S08]  /*b3a0*/  I2F.F64.U16 R24, R82 ;  /* 0x0000005200187312 */ /* 0x000e700000101800 */
[----:B------:R-:W2:Y:S01]  /*b3b0*/  I2F.F64.U16 R20, R88 ;  /* 0x0000005800147312 */ /* 0x000ea20000101800 */
[----:B0-----:R-:W-:-:S07]  /*b3c0*/  DMUL R18, R18, R8 ;  /* 0x0000000812127228 */ /* 0x001fce0000000000 */
[----:B------:R-:W0:Y:S01]  /*b3d0*/  I2F.F64.U16 R16, R89 ;  /* 0x0000005900107312 */ /* 0x000e220000101800 */
[----:B-1----:R-:W-:-:S07]  /*b3e0*/  DFMA R24, R24, R12, R18 ;  /* 0x0000000c1818722b */ /* 0x002fce0000000012 */
[----:B------:R-:W1:Y:S01]  /*b3f0*/  I2F.F64.U16 R22, R7 ;  /* 0x0000000700167312 */ /* 0x000e620000101800 */
[----:B--2---:R-:W-:-:S07]  /*b400*/  DMUL R20, R20, R8 ;  /* 0x0000000814147228 */ /* 0x004fce0000000000 */
[----:B------:R-:W2:Y:S01]  /*b410*/  I2F.F64.U16 R26, R84 ;  /* 0x00000054001a7312 */ /* 0x000ea20000101800 */
[----:B0-----:R-:W-:-:S07]  /*b420*/  DFMA R16, R16, R12, R20 ;  /* 0x0000000c1010722b */ /* 0x001fce0000000014 */
[----:B------:R-:W-:Y:S01]  /*b430*/  I2F.F64.U16 R14, R85 ;  /* 0x00000055000e7312 */ /* 0x000fe20000101800 */
[----:B-1----:R-:W-:-:S07]  /*b440*/  DFMA R22, R22, R10, R24 ;  /* 0x0000000a1616722b */ /* 0x002fce0000000018 */
[----:B------:R-:W0:Y:S01]  /*b450*/  I2F.F64.U16 R18, R5 ;  /* 0x0000000500127312 */ /* 0x000e220000101800 */
[----:B--2---:R-:W-:-:S07]  /*b460*/  DMUL R26, R26, R8 ;  /* 0x000000081a1a7228 */ /* 0x004fce0000000000 */
[----:B------:R-:W1:Y:S01]  /*b470*/  I2F.F64.U16 R24, R86 ;  /* 0x0000005600187312 */ /* 0x000e620000101800 */
[----:B0-----:R-:W-:-:S07]  /*b480*/  DFMA R18, R18, R12, R26 ;  /* 0x0000000c1212722b */ /* 0x001fce000000001a */
[----:B------:R0:W-:Y:S02]  /*b490*/  F2I.U32.F64.TRUNC R103, R106 ;  /* 0x0000006a00677311 */ /* 0x0001e4000030d000 */
[----:B0-----:R-:W-:-:S06]  /*b4a0*/  DFMA R106, R14, R10, R16 ;  /* 0x0000000a0e6a722b */ /* 0x001fcc0000000010 */
[----:B------:R-:W-:Y:S01]  /*b4b0*/  I2F.F64.U16 R16, R96 ;  /* 0x0000006000107312 */ /* 0x000fe20000101800 */
[----:B-1----:R-:W-:-:S07]  /*b4c0*/  DFMA R108, R24, R10, R18 ;  /* 0x0000000a186c722b */ /* 0x002fce0000000012 */
[----:B------:R-:W-:Y:S08]  /*b4d0*/  I2F.F64.U16 R26, R97 ;  /* 0x00000061001a7312 */ /* 0x000ff00000101800 */
[----:B------:R-:W0:Y:S08]  /*b4e0*/  I2F.F64.U16 R24, R94 ;  /* 0x0000005e00187312 */ /* 0x000e300000101800 */
[----:B------:R-:W-:Y:S08]  /*b4f0*/  F2I.U32.F64.TRUNC R104, R104 ;  /* 0x0000006800687311 */ /* 0x000ff0000030d000 */
[----:B------:R1:W-:Y:S01]  /*b500*/  F2I.U32.F64.TRUNC R105, R22 ;  /* 0x0000001600697311 */ /* 0x0003e2000030d000 */
[----:B0-----:R-:W-:-:S07]  /*b510*/  DMUL R24, R24, R8 ;  /* 0x0000000818187228 */ /* 0x001fce0000000000 */
[----:B------:R-:W0:Y:S01]  /*b520*/  I2F.F64.U16 R20, R99 ;  /* 0x0000006300147312 */ /* 0x000e220000101800 */
[----:B-1----:R-:W-:-:S07]  /*b530*/  DMUL R22, R16, R8 ;  /* 0x0000000810167228 */ /* 0x002fce0000000000 */
[----:B------:R-:W1:Y:S01]  /*b540*/  I2F.F64.U16 R16, R100 ;  /* 0x0000006400107312 */ /* 0x000e620000101800 */
[----:B------:R-:W-:-:S07]  /*b550*/  DFMA R22, R26, R12, R22 ;  /* 0x0000000c1a16722b */ /* 0x000fce0000000016 */
[----:B------:R-:W2:Y:S01]  /*b560*/  I2F.F64.U16 R26, R101 ;  /* 0x00000065001a7312 */ /* 0x000ea20000101800 */
[----:B0-----:R-:W-:-:S07]  /*b570*/  DFMA R24, R20, R12, R24 ;  /* 0x0000000c1418722b */ /* 0x001fce0000000018 */
[----:B------:R-:W0:Y:S01]  /*b580*/  I2F.F64.U16 R14, R98 ;  /* 0x00000062000e7312 */ /* 0x000e220000101800 */
[----:B-1----:R-:W-:-:S07]  /*b590*/  DMUL R16, R16, R8 ;  /* 0x0000000810107228 */ /* 0x002fce0000000000 */
[----:B------:R-:W1:Y:S01]  /*b5a0*/  I2F.F64.U16 R18, R95 ;  /* 0x0000005f00127312 */ /* 0x000e620000101800 */
[----:B--2---:R-:W-:-:S07]  /*b5b0*/  DFMA R16, R26, R12, R16 ;  /* 0x0000000c1a10722b */ /* 0x004fce0000000010 */
[----:B------:R-:W2:Y:S01]  /*b5c0*/  I2F.F64.U16 R20, R102 ;  /* 0x0000006600147312 */ /* 0x000ea20000101800 */
[-C--:B0-----:R-:W-:Y:S02]  /*b5d0*/  DFMA R14, R14, R10.reuse, R22 ;  /* 0x0000000a0e0e722b */ /* 0x081fe40000000016 */
[----:B-1----:R-:W-:-:S05]  /*b5e0*/  DFMA R18, R18, R10, R24 ;  /* 0x0000000a1212722b */ /* 0x002fca0000000018 */
[----:B------:R-:W0:Y:S01]  /*b5f0*/  F2I.U32.F64.TRUNC R106, R106 ;  /* 0x0000006a006a7311 */ /* 0x000e22000030d000 */
[----:B------:R-:W-:Y:S01]  /*b600*/  IMAD R22, R2, 0x4, R1 ;  /* 0x0000000402167824 */ /* 0x000fe200078e0201 */
[----:B--2---:R-:W-:-:S06]  /*b610*/  DFMA R16, R20, R10, R16 ;  /* 0x0000000a1410722b */ /* 0x004fcc0000000010 */
[----:B------:R-:W1:Y:S01]  /*b620*/  F2I.U32.F64.TRUNC R108, R108 ;  /* 0x0000006c006c7311 */ /* 0x000e62000030d000 */
[----:B------:R-:W-:Y:S01]  /*b630*/  IMAD.IADD R23, R1, 0x1, R2 ;  /* 0x0000000101177824 */ /* 0x000fe200078e0202 */
[----:B------:R2:W-:Y:S06]  /*b640*/  STL [R22+0x640], R6 ;  /* 0x0006400616007387 */ /* 0x0005ec0000100800 */
[----:B------:R-:W3:Y:S01]  /*b650*/  F2I.U32.F64.TRUNC R14, R14 ;  /* 0x0000000e000e7311 */ /* 0x000ee2000030d000 */
[----:B------:R2:W-:Y:S04]  /*b660*/  STL [R22+0x320], R87 ;  /* 0x0003205716007387 */ /* 0x0005e80000100800 */
[----:B------:R2:W-:Y:S03]  /*b670*/  STL [R22], R83 ;  /* 0x0000005316007387 */ /* 0x0005e60000100800 */
[----:B------:R-:W4:Y:S01]  /*b680*/  F2I.U32.F64.TRUNC R18, R18 ;  /* 0x0000001200127311 */ /* 0x000f22000030d000 */
[----:B------:R2:W-:Y:S04]  /*b690*/  STL.U8 [R23+0x960], R103 ;  /* 0x0009606717007387 */ /* 0x0005e80000100000 */
[----:B------:R2:W-:Y:S03]  /*b6a0*/  STL [R22+0x644], R90 ;  /* 0x0006445a16007387 */ /* 0x0005e60000100800 */
[----:B------:R-:W5:Y:S01]  /*b6b0*/  F2I.U32.F64.TRUNC R16, R16 ;  /* 0x0000001000107311 */ /* 0x000f62000030d000 */
[----:B------:R2:W-:Y:S04]  /*b6c0*/  STL [R22+0x324], R93 ;  /* 0x0003245d16007387 */ /* 0x0005e80000100800 */
[----:B------:R2:W-:Y:S04]  /*b6d0*/  STL [R22+0x4], R92 ;  /* 0x0000045c16007387 */ /* 0x0005e80000100800 */
[----:B------:R2:W-:Y:S04]  /*b6e0*/  STL.U8 [R23+0x961], R104 ;  /* 0x0009616817007387 */ /* 0x0005e80000100000 */
[----:B------:R2:W-:Y:S04]  /*b6f0*/  STL [R22+0x648], R7 ;  /* 0x0006480716007387 */ /* 0x0005e80000100800 */
[----:B------:R2:W-:Y:S04]  /*b700*/  STL [R22+0x328], R82 ;  /* 0x0003285216007387 */ /* 0x0005e80000100800 */
[----:B------:R2:W-:Y:S04]  /*b710*/  STL [R22+0x8], R91 ;  /* 0x0000085b16007387 */ /* 0x0005e80000100800 */
[----:B------:R2:W-:Y:S04]  /*b720*/  STL.U8 [R23+0x962], R105 ;  /* 0x0009626917007387 */ /* 0x0005e80000100000 */
[----:B------:R2:W-:Y:S04]  /*b730*/  STL [R22+0x64c], R85 ;  /* 0x00064c5516007387 */ /* 0x0005e80000100800 */
[----:B------:R2:W-:Y:S04]  /*b740*/  STL [R22+0x32c], R89 ;  /* 0x00032c5916007387 */ /* 0x0005e80000100800 */
[----:B------:R2:W-:Y:S04]  /*b750*/  STL [R22+0xc], R88 ;  /* 0x00000c5816007387 */ /* 0x0005e80000100800 */
[----:B0-----:R2:W-:Y:S04]  /*b760*/  STL.U8 [R23+0x963], R106 ;  /* 0x0009636a17007387 */ /* 0x0015e80000100000 */
[----:B------:R2:W-:Y:S04]  /*b770*/  STL [R22+0x650], R86 ;  /* 0x0006505616007387 */ /* 0x0005e80000100800 */
[----:B------:R2:W-:Y:S04]  /*b780*/  STL [R22+0x330], R5 ;  /* 0x0003300516007387 */ /* 0x0005e80000100800 */
[----:B------:R2:W-:Y:S04]  /*b790*/  STL [R22+0x10], R84 ;  /* 0x0000105416007387 */ /* 0x0005e80000100800 */
[----:B-1----:R2:W-:Y:S04]  /*b7a0*/  STL.U8 [R23+0x964], R108 ;  /* 0x0009646c17007387 */ /* 0x0025e80000100000 */
[----:B------:R2:W-:Y:S04]  /*b7b0*/  STL [R22+0x654], R98 ;  /* 0x0006546216007387 */ /* 0x0005e80000100800 */
[----:B------:R2:W-:Y:S04]  /*b7c0*/  STL [R22+0x334], R97 ;  /* 0x0003346116007387 */ /* 0x0005e80000100800 */
[----:B------:R2:W-:Y:S04]  /*b7d0*/  STL [R22+0x14], R96 ;  /* 0x0000146016007387 */ /* 0x0005e80000100800 */
[----:B---3--:R2:W-:Y:S04]  /*b7e0*/  STL.U8 [R23+0x965], R14 ;  /* 0x0009650e17007387 */ /* 0x0085e80000100000 */
[----:B------:R2:W-:Y:S04]  /*b7f0*/  STL [R22+0x658], R95 ;  /* 0x0006585f16007387 */ /* 0x0005e80000100800 */
[----:B------:R2:W-:Y:S04]  /*b800*/  STL [R22+0x338], R99 ;  /* 0x0003386316007387 */ /* 0x0005e80000100800 */
[----:B------:R2:W-:Y:S04]  /*b810*/  STL [R22+0x18], R94 ;  /* 0x0000185e16007387 */ /* 0x0005e80000100800 */
[----:B----4-:R2:W-:Y:S04]  /*b820*/  STL.U8 [R23+0x966], R18 ;  /* 0x0009661217007387 */ /* 0x0105e80000100000 */
[----:B------:R2:W-:Y:S04]  /*b830*/  STL [R22+0x65c], R102 ;  /* 0x00065c6616007387 */ /* 0x0005e80000100800 */
[----:B------:R2:W-:Y:S04]  /*b840*/  STL [R22+0x33c], R101 ;  /* 0x00033c6516007387 */ /* 0x0005e80000100800 */
[----:B------:R2:W-:Y:S04]  /*b850*/  STL [R22+0x1c], R100 ;  /* 0x00001c6416007387 */ /* 0x0005e80000100800 */
[----:B-----5:R2:W-:Y:S01]  /*b860*/  STL.U8 [R23+0x967], R16 ;  /* 0x0009671017007387 */ /* 0x0205e20000100000 */
[----:B------:R-:W-:-:S07]  /*b870*/  VIADD R2, R2, 0x8 ;  /* 0x0000000802027836 */ /* 0x000fce0000000000 */
.L_x_117:
[----:B------:R-:W-:Y:S05]  /*b880*/  BSYNC.RECONVERGENT B0 ;  /* 0x0000000000007941 */ /* 0x000fea0003800200 */
.L_x_116:
[----:B------:R-:W-:Y:S01]  /*b890*/  ISETP.GE.AND P2, PT, R4, R75, PT ;  /* 0x0000004b0400720c */ /* 0x000fe20003f46270 */
[----:B------:R-:W-:Y:S01]  /*b8a0*/  BSSY.RECONVERGENT B0, `(.L_x_118) ;  /* 0x00000fa000007945 */ /* 0x000fe20003800200 */
[----:B--2---:R-:W-:Y:S02]  /*b8b0*/  IADD3 R5, PT, PT, -R76, 0x2, RZ ;  /* 0x000000024c057810 */ /* 0x004fe40007ffe1ff */
[----:B------:R-:W-:-:S04]  /*b8c0*/  ISETP.LT.OR P2, PT, R4, RZ, P2 ;  /* 0x000000ff0400720c */ /* 0x000fc80001741670 */
[----:B------:R-:W-:-:S13]  /*b8d0*/  PLOP3.LUT P3, PT, P2, P0, PT, 0xf8, 0x8f ;  /* 0x00000000008f781c */ /* 0x000fda0001761f70 */
[----:B------:R-:W-:Y:S05]  /*b8e0*/  @P3 BRA `(.L_x_119) ;  /* 0x0000000c00d43947 */ /* 0x000fea0003800000 */
[----:B------:R-:W0:Y:S08]  /*b8f0*/  LDC.64 R6, c[0x0][0x390] ;  /* 0x0000e400ff067b82 */ /* 0x000e300000000a00 */
[----:B------:R-:W1:Y:S08]  /*b900*/  LDC R4, c[0x0][0x398] ;  /* 0x0000e600ff047b82 */ /* 0x000e700000000800 */
[----:B------:R-:W2:Y:S01]  /*b910*/  LDC.64 R8, c[0x0][0x388] ;  /* 0x0000e200ff087b82 */ /* 0x000ea20000000a00 */
[----:B0-----:R-:W0:Y:S08]  /*b920*/  I2F.U32.RP R13, R7 ;  /* 0x00000007000d7306 */ /* 0x001e300000209000 */
[----:B-1----:R-:W1:Y:S01]  /*b930*/  I2F.U32.RP R17, R4 ;  /* 0x0000000400117306 */ /* 0x002e620000209000 */
[----:B------:R-:W-:-:S02]  /*b940*/  LOP3.LUT R27, RZ, R4, RZ, 0x33, !PT ;  /* 0x00000004ff1b7212 */ /* 0x000fc400078e33ff */
[----:B------:R-:W-:-:S05]  /*b950*/  ISETP.NE.U32.AND P4, PT, R4, RZ, PT ;  /* 0x000000ff0400720c */ /* 0x000fca0003f85070 */
[----:B0-----:R-:W0:Y:S01]  /*b960*/  MUFU.RCP R13, R13 ;  /* 0x0000000d000d7308 */ /* 0x001e220000001000 */
[----:B--2---:R-:W-:Y:S02]  /*b970*/  IMAD R12, R81, R8, R8 ;  /* 0x00000008510c7224 */ /* 0x004fe400078e0208 */
[----:B------:R-:W-:Y:S02]  /*b980*/  VIADD R83, R8, 0xffffffff ;  /* 0xffffffff08537836 */ /* 0x000fe40000000000 */
[----:B------:R-:W-:-:S03]  /*b990*/  VIADD R85, R9, 0xffffffff ;  /* 0xffffffff09557836 */ /* 0x000fc60000000000 */
[----:B-1----:R-:W1:Y:S01]  /*b9a0*/  MUFU.RCP R17, R17 ;  /* 0x0000001100117308 */ /* 0x002e620000001000 */
[----:B0-----:R-:W-:-:S07]  /*b9b0*/  IADD3 R14, PT, PT, R13, 0xffffffe, RZ ;  /* 0x0ffffffe0d0e7810 */ /* 0x001fce0007ffe0ff */
[----:B------:R-:W0:Y:S01]  /*b9c0*/  F2I.FTZ.U32.TRUNC.NTZ R11, R14 ;  /* 0x0000000e000b7305 */ /* 0x000e22000021f000 */
[----:B-1----:R-:W-:-:S07]  /*b9d0*/  VIADD R18, R17, 0xffffffe ;  /* 0x0ffffffe11127836 */ /* 0x002fce0000000000 */
[----:B------:R-:W1:Y:S01]  /*b9e0*/  F2I.FTZ.U32.TRUNC.NTZ R13, R18 ;  /* 0x00000012000d7305 */ /* 0x000e62000021f000 */
[----:B0-----:R-:W-:-:S04]  /*b9f0*/  IMAD.MOV R10, RZ, RZ, -R11 ;  /* 0x000000ffff0a7224 */ /* 0x001fc800078e0a0b */
[----:B------:R-:W-:Y:S02]  /*ba00*/  IMAD R15, R10, R7, RZ ;  /* 0x000000070a0f7224 */ /* 0x000fe400078e02ff */
[----:B------:R-:W-:Y:S02]  /*ba10*/  IMAD.MOV.U32 R10, RZ, RZ, RZ ;  /* 0x000000ffff0a7224 */ /* 0x000fe400078e00ff */
[----:B-1----:R-:W-:Y:S02]  /*ba20*/  IMAD.MOV R17, RZ, RZ, -R13 ;  /* 0x000000ffff117224 */ /* 0x002fe400078e0a0d */
[----:B------:R-:W-:-:S04]  /*ba30*/  IMAD.HI.U32 R10, R11, R15, R10 ;  /* 0x0000000f0b0a7227 */ /* 0x000fc800078e000a */
[----:B------:R-:W-:Y:S02]  /*ba40*/  IMAD.SHL.U32 R11, R12, 0x2, RZ ;  /* 0x000000020c0b7824 */ /* 0x000fe400078e00ff */
[----:B------:R-:W-:Y:S02]  /*ba50*/  IMAD R17, R17, R4, RZ ;  /* 0x0000000411117224 */ /* 0x000fe400078e02ff */
[----:B------:R-:W-:-:S04]  /*ba60*/  IMAD.HI.U32 R16, R10, R11, RZ ;  /* 0x0000000b0a107227 */ /* 0x000fc800078e00ff */
[----:B------:R-:W-:Y:S01]  /*ba70*/  IMAD.MOV.U32 R12, RZ, RZ, RZ ;  /* 0x000000ffff0c7224 */ /* 0x000fe200078e00ff */
[----:B------:R-:W-:Y:S01]  /*ba80*/  IADD3 R14, PT, PT, -R16, RZ, RZ ;  /* 0x000000ff100e7210 */ /* 0x000fe20007ffe1ff */
[----:B------:R-:W-:Y:S02]  /*ba90*/  IMAD R15, R78, R9, RZ ;  /* 0x000000094e0f7224 */ /* 0x000fe400078e02ff */
[----:B------:R-:W-:-:S04]  /*baa0*/  IMAD.HI.U32 R25, R13, R17, R12 ;  /* 0x000000110d197227 */ /* 0x000fc800078e000c */
[----:B------:R-:W-:Y:S02]  /*bab0*/  IMAD R14, R7, R14, R11 ;  /* 0x0000000e070e7224 */ /* 0x000fe400078e020b */
[----:B------:R-:W-:Y:S02]  /*bac0*/  IMAD.SHL.U32 R18, R15, 0x4, RZ ;  /* 0x000000040f127824 */ /* 0x000fe400078e00ff */
[----:B------:R-:W-:Y:S01]  /*bad0*/  IMAD.IADD R8, R11, 0x1, R8 ;  /* 0x000000010b087824 */ /* 0x000fe200078e0208 */
[----:B------:R-:W-:Y:S01]  /*bae0*/  ISETP.GE.U32.AND P3, PT, R14, R7, PT ;  /* 0x000000070e00720c */ /* 0x000fe20003f66070 */
[----:B------:R-:W-:-:S04]  /*baf0*/  IMAD.HI.U32 R12, R25, R18, RZ ;  /* 0x00000012190c7227 */ /* 0x000fc800078e00ff */
[----:B------:R-:W-:Y:S02]  /*bb00*/  IMAD.MOV R13, RZ, RZ, -R12 ;  /* 0x000000ffff0d7224 */ /* 0x000fe400078e0a0c */
[----:B------:R-:W-:-:S04]  /*bb10*/  IMAD.HI.U32 R10, R10, R8, RZ ;  /* 0x000000080a0a7227 */ /* 0x000fc800078e00ff */
[----:B------:R-:W-:Y:S02]  /*bb20*/  IMAD R13, R4, R13, R18 ;  /* 0x0000000d040d7224 */ /* 0x000fe400078e0212 */
[-C--:B------:R-:W-:Y:S01]  /*bb30*/  @P3 IADD3 R14, PT, PT, R14, -R7.reuse, RZ ;  /* 0x800000070e0e3210 */ /* 0x080fe20007ffe0ff */
[----:B------:R-:W-:Y:S02]  /*bb40*/  @P3 VIADD R16, R16, 0x1 ;  /* 0x0000000110103836 */ /* 0x000fe40000000000 */
[----:B------:R-:W-:Y:S01]  /*bb50*/  IMAD.IADD R18, R18, 0x1, R9 ;  /* 0x0000000112127824 */ /* 0x000fe200078e0209 */
[----:B------:R-:W-:Y:S02]  /*bb60*/  ISETP.GE.U32.AND P3, PT, R14, R7, PT ;  /* 0x000000070e00720c */ /* 0x000fe40003f66070 */
[----:B------:R-:W0:Y:S11]  /*bb70*/  LDC.64 R14, c[0x0][0x380] ;  /* 0x0000e000ff0e7b82 */ /* 0x000e360000000a00 */
[----:B------:R-:W-:Y:S01]  /*bb80*/  @P3 VIADD R16, R16, 0x1 ;  /* 0x0000000110103836 */ /* 0x000fe20000000000 */
[----:B------:R-:W-:-:S13]  /*bb90*/  ISETP.GE.U32.AND P3, PT, R13, R4, PT ;  /* 0x000000040d00720c */ /* 0x000fda0003f66070 */
[----:B------:R-:W-:Y:S02]  /*bba0*/  @P3 IMAD.IADD R13, R13, 0x1, -R4 ;  /* 0x000000010d0d3824 */ /* 0x000fe400078e0a04 */
[----:B------:R-:W-:-:S03]  /*bbb0*/  @P3 VIADD R12, R12, 0x1 ;  /* 0x000000010c0c3836 */ /* 0x000fc60000000000 */
[----:B------:R-:W-:Y:S02]  /*bbc0*/  ISETP.GE.U32.AND P3, PT, R13, R4, PT ;  /* 0x000000040d00720c */ /* 0x000fe40003f66070 */
[----:B------:R-:W-:-:S11]  /*bbd0*/  LOP3.LUT R13, RZ, R7, RZ, 0x33, !PT ;  /* 0x00000007ff0d7212 */ /* 0x000fd600078e33ff */
[----:B------:R-:W-:Y:S02]  /*bbe0*/  @P3 IADD3 R12, PT, PT, R12, 0x1, RZ ;  /* 0x000000010c0c3810 */ /* 0x000fe40007ffe0ff */
[----:B------:R-:W-:Y:S02]  /*bbf0*/  ISETP.NE.U32.AND P3, PT, R7, RZ, PT ;  /* 0x000000ff0700720c */ /* 0x000fe40003f65070 */
[----:B------:R-:W-:Y:S02]  /*bc00*/  SEL R12, R27, R12, !P4 ;  /* 0x0000000c1b0c7207 */ /* 0x000fe40006000000 */
[----:B------:R-:W-:Y:S02]  /*bc10*/  SEL R16, R13, R16, !P3 ;  /* 0x000000100d107207 */ /* 0x000fe40005800000 */
[----:B------:R-:W-:Y:S02]  /*bc20*/  VIMNMX R12, PT, PT, RZ, R12, !PT ;  /* 0x0000000cff0c7248 */ /* 0x000fe40007fe0100 */
[----:B------:R-:W-:-:S02]  /*bc30*/  VIMNMX R16, PT, PT, RZ, R16, !PT ;  /* 0x00000010ff107248 */ /* 0x000fc40007fe0100 */
[----:B------:R-:W-:Y:S02]  /*bc40*/  VIMNMX R19, PT, PT, R85, R12, PT ;  /* 0x0000000c55137248 */ /* 0x000fe40003fe0100 */
[----:B------:R-:W-:-:S03]  /*bc50*/  VIMNMX R16, PT, PT, R83, R16, PT ;  /* 0x0000001053107248 */ /* 0x000fc60003fe0100 */
[----:B------:R-:W-:Y:S02]  /*bc60*/  IMAD R24, R19, R6, RZ ;  /* 0x0000000613187224 */ /* 0x000fe400078e02ff */
[----:B------:R-:W-:Y:S02]  /*bc70*/  IMAD.SHL.U32 R17, R16, 0x4, RZ ;  /* 0x0000000410117824 */ /* 0x000fe400078e00ff */
[----:B------:R-:W-:-:S03]  /*bc80*/  IMAD.HI.U32 R16, R25, R18, RZ ;  /* 0x0000001219107227 */ /* 0x000fc600078e00ff */
[--C-:B------:R-:W-:Y:S02]  /*bc90*/  SHF.R.S32.HI R12, RZ, 0x1f, R17.reuse ;  /* 0x0000001fff0c7819 */ /* 0x100fe40000011411 */
[----:B------:R-:W-:Y:S02]  /*bca0*/  IADD3 R19, PT, PT, -R16, RZ, RZ ;  /* 0x000000ff10137210 */ /* 0x000fe40007ffe1ff */
[----:B0-----:R-:W-:-:S03]  /*bcb0*/  IADD3 R22, P5, P6, R24, R14, R17 ;  /* 0x0000000e18167210 */ /* 0x001fc60007ebe011 */
[----:B------:R-:W-:Y:S01]  /*bcc0*/  IMAD R19, R4, R19, R18 ;  /* 0x0000001304137224 */ /* 0x000fe200078e0212 */
[----:B------:R-:W-:-:S04]  /*bcd0*/  IADD3.X R23, PT, PT, RZ, R15, R12, P5, P6 ;  /* 0x0000000fff177210 */ /* 0x000fc80002fec40c */
[C---:B------:R-:W-:Y:S01]  /*bce0*/  ISETP.GE.U32.AND P5, PT, R19.reuse, R4, PT ;  /* 0x000000041300720c */ /* 0x040fe20003fa6070 */
[----:B------:R-:W2:Y:S04]  /*bcf0*/  LDG.E.U8 R91, desc[UR8][R22.64+0x2] ;  /* 0x00000208165b7981 */ /* 0x000ea8000c1e1100 */
[----:B------:R-:W3:Y:S08]  /*bd00*/  LDG.E.U8 R104, desc[UR8][R22.64+0x1] ;  /* 0x0000010816687981 */ /* 0x000ef0000c1e1100 */
[----:B------:R-:W-:-:S02]  /*bd10*/  @P5 IMAD.IADD R19, R19, 0x1, -R4 ;  /* 0x0000000113135824 */ /* 0x000fc400078e0a04 */
[----:B------:R-:W-:-:S03]  /*bd20*/  @P5 VIADD R16, R16, 0x1 ;  /* 0x0000000110105836 */ /* 0x000fc60000000000 */
[----:B------:R-:W-:-:S13]  /*bd30*/  ISETP.GE.U32.AND P5, PT, R19, R4, PT ;  /* 0x000000041300720c */ /* 0x000fda0003fa6070 */
[----:B------:R-:W-:-:S05]  /*bd40*/  @P5 VIADD R16, R16, 0x1 ;  /* 0x0000000110105836 */ /* 0x000fca0000000000 */
[----:B------:R-:W-:-:S04]  /*bd50*/  SEL R16, R27, R16, !P4 ;  /* 0x000000101b107207 */ /* 0x000fc80006000000 */
[----:B------:R-:W-:-:S04]  /*bd60*/  VIMNMX R16, PT, PT, RZ, R16, !PT ;  /* 0x00000010ff107248 */ /* 0x000fc80007fe0100 */
[----:B------:R-:W-:Y:S01]  /*bd70*/  VIMNMX R19, PT, PT, R85, R16, PT ;  /* 0x0000001055137248 */ /* 0x000fe20003fe0100 */
[----:B------:R-:W-:-:S04]  /*bd80*/  IMAD.IADD R16, R18, 0x1, R9 ;  /* 0x0000000112107824 */ /* 0x000fc800078e0209 */
[----:B------:R-:W-:-:S04]  /*bd90*/  IMAD.HI.U32 R18, R25, R16, RZ ;  /* 0x0000001019127227 */ /* 0x000fc800078e00ff */
[----:B------:R-:W-:Y:S01]  /*bda0*/  IMAD R26, R19, R6, RZ ;  /* 0x00000006131a7224 */ /* 0x000fe200078e02ff */
[----:B------:R-:W-:Y:S01]  /*bdb0*/  IADD3 R19, PT, PT, -R18, RZ, RZ ;  /* 0x000000ff12137210 */ /* 0x000fe20007ffe1ff */
[----:B------:R-:W-:-:S03]  /*bdc0*/  IMAD.IADD R9, R16, 0x1, R9 ;  /* 0x0000000110097824 */ /* 0x000fc600078e0209 */
[----:B------:R-:W-:Y:S01]  /*bdd0*/  IADD3 R20, P5, P6, R26, R14, R17 ;  /* 0x0000000e1a147210 */ /* 0x000fe20007ebe011 */
[----:B------:R-:W-:Y:S02]  /*bde0*/  IMAD R19, R4, R19, R16 ;  /* 0x0000001304137224 */ /* 0x000fe400078e0210 */
[----:B------:R-:W-:Y:S01]  /*bdf0*/  IMAD.HI.U32 R16, R25, R9, RZ ;  /* 0x0000000919107227 */ /* 0x000fe200078e00ff */
[----:B------:R-:W-:Y:S02]  /*be00*/  IADD3.X R21, PT, PT, RZ, R15, R12, P5, P6 ;  /* 0x0000000fff157210 */ /* 0x000fe40002fec40c */
[C---:B------:R-:W-:Y:S02]  /*be10*/  ISETP.GE.U32.AND P5, PT, R19.reuse, R4, PT ;  /* 0x000000041300720c */ /* 0x040fe40003fa6070 */
[----:B------:R-:W-:Y:S01]  /*be20*/  IADD3 R25, PT, PT, -R16, RZ, RZ ;  /* 0x000000ff10197210 */ /* 0x000fe20007ffe1ff */
[----:B------:R-:W4:Y:S04]  /*be30*/  LDG.E.U8 R97, desc[UR8][R20.64+0x2] ;  /* 0x0000020814617981 */ /* 0x000f28000c1e1100 */
[----:B------:R-:W-:Y:S01]  /*be40*/  IMAD R9, R4, R25, R9 ;  /* 0x0000001904097224 */ /* 0x000fe200078e0209 */
[----:B------:R-:W5:Y:S04]  /*be50*/  LDG.E.U8 R98, desc[UR8][R20.64+0x1] ;  /* 0x0000010814627981 */ /* 0x000f68000c1e1100 */
[----:B------:R-:W5:Y:S01]  /*be60*/  LDG.E.U8 R103, desc[UR8][R20.64] ;  /* 0x0000000814677981 */ /* 0x000f62000c1e1100 */
[----:B------:R-:W-:-:S02]  /*be70*/  @P5 IMAD.IADD R19, R19, 0x1, -R4 ;  /* 0x0000000113135824 */ /* 0x000fc400078e0a04 */
[----:B------:R-:W-:-:S03]  /*be80*/  @P5 VIADD R18, R18, 0x1 ;  /* 0x0000000112125836 */ /* 0x000fc60000000000 */
[----:B------:R-:W-:-:S13]  /*be90*/  ISETP.GE.U32.AND P5, PT, R19, R4, PT ;  /* 0x000000041300720c */ /* 0x000fda0003fa6070 */
[----:B------:R-:W-:-:S05]  /*bea0*/  @P5 VIADD R18, R18, 0x1 ;  /* 0x0000000112125836 */ /* 0x000fca0000000000 */
[----:B------:R-:W-:-:S04]  /*beb0*/  SEL R18, R27, R18, !P4 ;  /* 0x000000121b127207 */ /* 0x000fc80006000000 */
[----:B------:R-:W-:-:S04]  /*bec0*/  VIMNMX R18, PT, PT, RZ, R18, !PT ;  /* 0x00000012ff127248 */ /* 0x000fc80007fe0100 */
[----:B------:R-:W-:-:S05]  /*bed0*/  VIMNMX R19, PT, PT, R85, R18, PT ;  /* 0x0000001255137248 */ /* 0x000fca0003fe0100 */
[----:B------:R-:W-:-:S05]  /*bee0*/  IMAD R82, R19, R6, RZ ;  /* 0x0000000613527224 */ /* 0x000fca00078e02ff */
[----:B------:R-:W-:-:S04]  /*bef0*/  IADD3 R18, P5, P6, R82, R14, R17 ;  /* 0x0000000e52127210 */ /* 0x000fc80007ebe011 */
[----:B------:R-:W-:Y:S02]  /*bf00*/  IADD3.X R19, PT, PT, RZ, R15, R12, P5, P6 ;  /* 0x0000000fff137210 */ /* 0x000fe40002fec40c */
[----:B------:R-:W-:-:S03]  /*bf10*/  ISETP.GE.U32.AND P5, PT, R9, R4, PT ;  /* 0x000000040900720c */ /* 0x000fc60003fa6070 */
[----:B------:R-:W5:Y:S04]  /*bf20*/  LDG.E.U8 R99, desc[UR8][R18.64+0x2] ;  /* 0x0000020812637981 */ /* 0x000f68000c1e1100 */
[----:B------:R-:W5:Y:S04]  /*bf30*/  LDG.E.U8 R100, desc[UR8][R18.64+0x1] ;  /* 0x0000010812647981 */ /* 0x000f68000c1e1100 */
[----:B------:R-:W5:Y:S02]  /*bf40*/  LDG.E.U8 R101, desc[UR8][R18.64] ;  /* 0x0000000812657981 */ /* 0x000f64000c1e1100 */
[----:B------:R-:W-:-:S02]  /*bf50*/  @P5 IMAD.IADD R9, R9, 0x1, -R4 ;  /* 0x0000000109095824 */ /* 0x000fc400078e0a04 */
[----:B------:R-:W-:-:S03]  /*bf60*/  @P5 VIADD R16, R16, 0x1 ;  /* 0x0000000110105836 */ /* 0x000fc60000000000 */
[----:B------:R-:W-:Y:S02]  /*bf70*/  ISETP.GE.U32.AND P5, PT, R9, R4, PT ;  /* 0x000000040900720c */ /* 0x000fe40003fa6070 */
[----:B------:R-:W-:-:S05]  /*bf80*/  IADD3 R4, PT, PT, -R10, RZ, RZ ;  /* 0x000000ff0a047210 */ /* 0x000fca0007ffe1ff */
[----:B------:R-:W-:-:S06]  /*bf90*/  IMAD R8, R7, R4, R8 ;  /* 0x0000000407087224 */ /* 0x000fcc00078e0208 */
[----:B------:R-:W-:-:S05]  /*bfa0*/  @P5 VIADD R16, R16, 0x1 ;  /* 0x0000000110105836 */ /* 0x000fca0000000000 */
[----:B------:R-:W-:-:S04]  /*bfb0*/  SEL R16, R27, R16, !P4 ;  /* 0x000000101b107207 */ /* 0x000fc80006000000 */
[----:B------:R-:W-:-:S04]  /*bfc0*/  VIMNMX R16, PT, PT, RZ, R16, !PT ;  /* 0x00000010ff107248 */ /* 0x000fc80007fe0100 */
[----:B------:R-:W-:-:S05]  /*bfd0*/  VIMNMX R85, PT, PT, R85, R16, PT ;  /* 0x0000001055557248 */ /* 0x000fca0003fe0100 */
[----:B------:R-:W-:Y:S02]  /*bfe0*/  IMAD R85, R85, R6, RZ ;  /* 0x0000000655557224 */ /* 0x000fe400078e02ff */
[----:B------:R-:W5:Y:S03]  /*bff0*/  LDG.E.U8 R6, desc[UR8][R22.64] ;  /* 0x0000000816067981 */ /* 0x000f66000c1e1100 */
[----:B------:R-:W-:-:S04]  /*c000*/  IADD3 R16, P4, P5, R85, R14, R17 ;  /* 0x0000000e55107210 */ /* 0x000fc80007d9e011 */
[----:B------:R-:W-:Y:S02]  /*c010*/  IADD3.X R17, PT, PT, RZ, R15, R12, P4, P5 ;  /* 0x0000000fff117210 */ /* 0x000fe400027ea40c */
[----:B------:R-:W-:-:S03]  /*c020*/  ISETP.GE.U32.AND P4, PT, R8, R7, PT ;  /* 0x000000070800720c */ /* 0x000fc60003f86070 */
[----:B------:R-:W5:Y:S04]  /*c030*/  LDG.E.U8 R84, desc[UR8][R16.64+0x2] ;  /* 0x0000020810547981 */ /* 0x000f68000c1e1100 */
[----:B------:R-:W5:Y:S06]  /*c040*/  LDG.E.U8 R86, desc[UR8][R16.64] ;  /* 0x0000000810567981 */ /* 0x000f6c000c1e1100 */
[----:B------:R-:W-:-:S02]  /*c050*/  @P4 IMAD.IADD R8, R8, 0x1, -R7 ;  /* 0x0000000108084824 */ /* 0x000fc400078e0a07 */
[----:B------:R-:W-:-:S03]  /*c060*/  @P4 VIADD R10, R10, 0x1 ;  /* 0x000000010a0a4836 */ /* 0x000fc60000000000 */
[----:B------:R-:W-:-:S13]  /*c070*/  ISETP.GE.U32.AND P4, PT, R8, R7, PT ;  /* 0x000000070800720c */ /* 0x000fda0003f86070 */
[----:B------:R-:W-:-:S05]  /*c080*/  @P4 VIADD R10, R10, 0x1 ;  /* 0x000000010a0a4836 */ /* 0x000fca0000000000 */
[----:B------:R-:W-:-:S04]  /*c090*/  SEL R10, R13, R10, !P3 ;  /* 0x0000000a0d0a7207 */ /* 0x000fc80005800000 */
[----:B------:R-:W-:-:S04]  /*c0a0*/  VIMNMX R10, PT, PT, RZ, R10, !PT ;  /* 0x0000000aff0a7248 */ /* 0x000fc80007fe0100 */
[----:B------:R-:W-:-:S05]  /*c0b0*/  VIMNMX R10, PT, PT, R83, R10, PT ;  /* 0x0000000a530a7248 */ /* 0x000fca0003fe0100 */
[----:B------:R-:W-:-:S05]  /*c0c0*/  IMAD.SHL.U32 R7, R10, 0x4, RZ ;  /* 0x000000040a077824 */ /* 0x000fca00078e00ff */
[--C-:B------:R-:W-:Y:S02]  /*c0d0*/  SHF.R.S32.HI R4, RZ, 0x1f, R7.reuse ;  /* 0x0000001fff047819 */ /* 0x100fe40000011407 */
[----:B------:R-:W-:-:S04]  /*c0e0*/  IADD3 R10, P3, P4, R24, R14, R7 ;  /* 0x0000000e180a7210 */ /* 0x000fc80007c7e007 */
[----:B------:R-:W-:Y:S02]  /*c0f0*/  IADD3.X R11, PT, PT, RZ, R15, R4, P3, P4 ;  /* 0x0000000fff0b7210 */ /* 0x000fe40001fe8404 */
[----:B------:R-:W-:-:S03]  /*c100*/  IADD3 R8, P3, P4, R26, R14, R7 ;  /* 0x0000000e1a087210 */ /* 0x000fc60007c7e007 */
[----:B------:R-:W5:Y:S01]  /*c110*/  LDG.E.U8 R95, desc[UR8][R10.64+0x2] ;  /* 0x000002080a5f7981 */ /* 0x000f62000c1e1100 */
[-CC-:B------:R-:W-:Y:S02]  /*c120*/  IADD3.X R9, PT, PT, RZ, R15.reuse, R4.reuse, P3, P4 ;  /* 0x0000000fff097210 */ /* 0x180fe40001fe8404 */
[-CC-:B------:R-:W-:Y:S01]  /*c130*/  IADD3 R12, P3, P4, R82, R14.reuse, R7.reuse ;  /* 0x0000000e520c7210 */ /* 0x180fe20007c7e007 */
[----:B------:R-:W5:Y:S03]  /*c140*/  LDG.E.U8 R96, desc[UR8][R10.64+0x1] ;  /* 0x000001080a607981 */ /* 0x000f66000c1e1100 */
[----:B------:R-:W-:Y:S01]  /*c150*/  IADD3.X R13, PT, PT, RZ, R15, R4, P3, P4 ;  /* 0x0000000fff0d7210 */ /* 0x000fe20001fe8404 */
[----:B------:R-:W5:Y:S01]  /*c160*/  LDG.E.U8 R92, desc[UR8][R8.64+0x2] ;  /* 0x00000208085c7981 */ /* 0x000f62000c1e1100 */
[----:B------:R-:W-:-:S03]  /*c170*/  IADD3 R14, P3, P4, R85, R14, R7 ;  /* 0x0000000e550e7210 */ /* 0x000fc60007c7e007 */
[----:B------:R2:W5:Y:S01]  /*c180*/  LDG.E.U8 R93, desc[UR8][R10.64] ;  /* 0x000000080a5d7981 */ /* 0x000562000c1e1100 */
[----:B------:R-:W-:-:S03]  /*c190*/  IADD3.X R15, PT, PT, RZ, R15, R4, P3, P4 ;  /* 0x0000000fff0f7210 */ /* 0x000fc60001fe8404 */
[----:B------:R-:W5:Y:S04]  /*c1a0*/  LDG.E.U8 R4, desc[UR8][R8.64+0x1] ;  /* 0x0000010808047981 */ /* 0x000f68000c1e1100 */
[----:B------:R0:W5:Y:S04]  /*c1b0*/  LDG.E.U8 R94, desc[UR8][R8.64] ;  /* 0x00000008085e7981 */ /* 0x000168000c1e1100 */
[----:B------:R-:W5:Y:S04]  /*c1c0*/  LDG.E.U8 R88, desc[UR8][R12.64+0x2] ;  /* 0x000002080c587981 */ /* 0x000f68000c1e1100 */
[----:B------:R-:W5:Y:S04]  /*c1d0*/  LDG.E.U8 R89, desc[UR8][R12.64+0x1] ;  /* 0x000001080c597981 */ /* 0x000f68000c1e1100 */
[----:B------:R-:W5:Y:S04]  /*c1e0*/  LDG.E.U8 R85, desc[UR8][R16.64+0x1] ;  /* 0x0000010810557981 */ /* 0x000f68000c1e1100 */
[----:B------:R-:W5:Y:S04]  /*c1f0*/  LDG.E.U8 R7, desc[UR8][R14.64+0x2] ;  /* 0x000002080e077981 */ /* 0x000f68000c1e1100 */
[----:B------:R-:W5:Y:S04]  /*c200*/  LDG.E.U8 R82, desc[UR8][R14.64+0x1] ;  /* 0x000001080e527981 */ /* 0x000f68000c1e1100 */
[----:B------:R1:W5:Y:S04]  /*c210*/  LDG.E.U8 R90, desc[UR8][R12.64] ;  /* 0x000000080c5a7981 */ /* 0x000368000c1e1100 */
[----:B------:R5:W5:Y:S01]  /*c220*/  LDG.E.U8 R83, desc[UR8][R14.64] ;  /* 0x000000080e537981 */ /* 0x000b62000c1e1100 */
[----:B--2---:R-:W2:Y:S01]  /*c230*/  I2F.F64.U16 R10, R91 ;  /* 0x0000005b000a7312 */ /* 0x004ea20000101800 */
[----:B0-----:R-:W-:Y:S01]  /*c240*/  MOV R8, 0xe5604189 ;  /* 0xe560418900087802 */ /* 0x001fe20000000f00 */
[----:B------:R-:W-:-:S06]  /*c250*/  IMAD.MOV.U32 R9, RZ, RZ, 0x3fd322d0 ;  /* 0x3fd322d0ff097424 */ /* 0x000fcc00078e00ff */
[----:B---3--:R-:W0:Y:S01]  /*c260*/  I2F.F64.U16 R20, R104 ;  /* 0x0000006800147312 */ /* 0x008e220000101800 */
[----:B-1----:R-:W-:Y:S02]  /*c270*/  IMAD.MOV.U32 R12, RZ, RZ, 0x39581062 ;  /* 0x39581062ff0c7424 */ /* 0x002fe400078e00ff */
[----:B------:R-:W-:Y:S01]  /*c280*/  IMAD.MOV.U32 R13, RZ, RZ, 0x3fe2c8b4 ;  /* 0x3fe2c8b4ff0d7424 */ /* 0x000fe200078e00ff */
[----:B--2---:R-:W-:-:S08]  /*c290*/  DMUL R10, R10, R8 ;  /* 0x000000080a0a7228 */ /* 0x004fd00000000000 */
[----:B0-----:R-:W-:Y:S01]  /*c2a0*/  DFMA R20, R20, R12, R10 ;  /* 0x0000000c1414722b */ /* 0x001fe2000000000a */
[----:B------:R-:W-:Y:S01]  /*c2b0*/  IMAD.MOV.U32 R10, RZ, RZ, -0x60418937 ;  /* 0x9fbe76c9ff0a7424 */ /* 0x000fe200078e00ff */
[----:B------:R-:W-:Y:S01]  /*c2c0*/  MOV R11, 0x3fbd2f1a ;  /* 0x3fbd2f1a000b7802 */ /* 0x000fe20000000f00 */
[----:B----4-:R-:W0:Y:S08]  /*c2d0*/  I2F.F64.U16 R22, R97 ;  /* 0x0000006100167312 */ /* 0x010e300000101800 */
[----:B-----5:R-:W1:Y:S01]  /*c2e0*/  I2F.F64.U16 R16, R98 ;  /* 0x0000006200107312 */ /* 0x020e620000101800 */
[----:B0-----:R-:W-:-:S07]  /*c2f0*/  DMUL R22, R22, R8 ;  /* 0x0000000816167228 */ /* 0x001fce0000000000 */
[----:B------:R-:W0:Y:S01]  /*c300*/  I2F.F64.U16 R14, R103 ;  /* 0x00000067000e7312 */ /* 0x000e220000101800 */
[----:B-1----:R-:W-:-:S08]  /*c310*/  DFMA R16, R16, R12, R22 ;  /* 0x0000000c1010722b */ /* 0x002fd00000000016 */
[-C--:B0-----:R-:W-:Y:S01]  /*c320*/  DFMA R108, R14, R10.reuse, R16 ;  /* 0x0000000a0e6c722b */ /* 0x081fe20000000010 */
[----:B------:R-:W-:Y:S08]  /*c330*/  I2F.F64.U16 R24, R100 ;  /* 0x0000006400187312 */ /* 0x000ff00000101800 */
[----:B------:R-:W-:Y:S08]  /*c340*/  I2F.F64.U16 R22, R101 ;  /* 0x0000006500167312 */ /* 0x000ff00000101800 */
[----:B------:R-:W0:Y:S02]  /*c350*/  I2F.F64.U16 R18, R6 ;  /* 0x0000000600127312 */ /* 0x000e240000101800 */
[----:B0-----:R-:W-:-:S06]  /*c360*/  DFMA R106, R18, R10, R20 ;  /* 0x0000000a126a722b */ /* 0x001fcc0000000014 */
[----:B------:R-:W0:Y:S02]  /*c370*/  I2F.F64.U16 R18, R99 ;  /* 0x0000006300127312 */ /* 0x000e240000101800 */
[----:B0-----:R-:W-:-:S08]  /*c380*/  DMUL R18, R18, R8 ;  /* 0x0000000812127228 */ /* 0x001fd00000000000 */
[----:B------:R-:W-:Y:S01]  /*c390*/  DFMA R24, R24, R12, R18 ;  /* 0x0000000c1818722b */ /* 0x000fe20000000012 */
[----:B------:R-:W-:Y:S07]  /*c3a0*/  F2I.U32.F64.TRUNC R87, R106 ;  /* 0x0000006a00577311 */ /* 0x000fee000030d000 */
[----:B------:R-:W-:Y:S01]  /*c3b0*/  DFMA R22, R22, R10, R24 ;  /* 0x0000000a1616722b */ /* 0x000fe20000000018 */
[----:B------:R-:W0:Y:S08]  /*c3c0*/  I2F.F64.U16 R20, R95 ;  /* 0x0000005f00147312 */ /* 0x000e300000101800 */
        /* <DEDUP_REMOVED lines=8> */
[----:B0-----:R-:W-:Y:S02]  /*c450*/  DFMA R106, R14, R10, R16 ;  /* 0x0000000a0e6a722b */ /* 0x001fe40000000010 */
[----:B-1----:R-:W-:-:S05]  /*c460*/  DFMA R18, R18, R12, R26 ;  /* 0x0000000c1212722b */ /* 0x002fca000000001a */
[----:B------:R-:W0:Y:S08]  /*c470*/  I2F.F64.U16 R16, R88 ;  /* 0x0000005800107312 */ /* 0x000e300000101800 */
[----:B------:R2:W-:Y:S08]  /*c480*/  F2I.U32.F64.TRUNC R102, R108 ;  /* 0x0000006c00667311 */ /* 0x0005f0000030d000 */
[----:B------:R-:W-:Y:S01]  /*c490*/  I2F.F64.U16 R26, R89 ;  /* 0x00000059001a7312 */ /* 0x000fe20000101800 */
[----:B--2---:R-:W-:-:S07]  /*c4a0*/  DFMA R108, R24, R10, R18 ;  /* 0x0000000a186c722b */ /* 0x004fce0000000012 */
[----:B------:R-:W1:Y:S08]  /*c4b0*/  I2F.F64.U16 R24, R84 ;  /* 0x0000005400187312 */ /* 0x000e700000101800 */
[----:B------:R0:W-:Y:S08]  /*c4c0*/  F2I.U32.F64.TRUNC R105, R22 ;  /* 0x0000001600697311 */ /* 0x0001f0000030d000 */
[----:B------:R-:W2:Y:S01]  /*c4d0*/  I2F.F64.U16 R20, R85 ;  /* 0x0000005500147312 */ /* 0x000ea20000101800 */
[----:B0-----:R-:W-:-:S07]  /*c4e0*/  DMUL R22, R16, R8 ;  /* 0x0000000810167228 */ /* 0x001fce0000000000 */
[----:B------:R-:W0:Y:S01]  /*c4f0*/  I2F.F64.U16 R16, R7 ;  /* 0x0000000700107312 */ /* 0x000e220000101800 */
[----:B-1----:R-:W-:Y:S02]  /*c500*/  DMUL R24, R24, R8 ;  /* 0x0000000818187228 */ /* 0x002fe40000000000 */
[----:B------:R-:W-:-:S05]  /*c510*/  DFMA R22, R26, R12, R22 ;  /* 0x0000000c1a16722b */ /* 0x000fca0000000016 */
[----:B------:R-:W1:Y:S01]  /*c520*/  I2F.F64.U16 R26, R82 ;  /* 0x00000052001a7312 */ /* 0x000e620000101800 */
[----:B--2---:R-:W-:-:S07]  /*c530*/  DFMA R24, R20, R12, R24 ;  /* 0x0000000c1418722b */ /* 0x004fce0000000018 */
[----:B------:R-:W2:Y:S01]  /*c540*/  I2F.F64.U16 R14, R90 ;  /* 0x0000005a000e7312 */ /* 0x000ea20000101800 */
[----:B0-----:R-:W-:-:S07]  /*c550*/  DMUL R16, R16, R8 ;  /* 0x0000000810107228 */ /* 0x001fce0000000000 */
[----:B------:R-:W0:Y:S01]  /*c560*/  I2F.F64.U16 R18, R86 ;  /* 0x0000005600127312 */ /* 0x000e220000101800 */
[----:B-1----:R-:W-:-:S07]  /*c570*/  DFMA R16, R26, R12, R16 ;  /* 0x0000000c1a10722b */ /* 0x002fce0000000010 */
[----:B------:R-:W1:Y:S01]  /*c580*/  I2F.F64.U16 R20, R83 ;  /* 0x0000005300147312 */ /* 0x000e620000101800 */
[-C--:B--2---:R-:W-:Y:S02]  /*c590*/  DFMA R14, R14, R10.reuse, R22 ;  /* 0x0000000a0e0e722b */ /* 0x084fe40000000016 */
[----:B0-----:R-:W-:-:S05]  /*c5a0*/  DFMA R18, R18, R10, R24 ;  /* 0x0000000a1212722b */ /* 0x001fca0000000018 */
[----:B------:R0:W2:Y:S01]  /*c5b0*/  F2I.U32.F64.TRUNC R106, R106 ;  /* 0x0000006a006a7311 */ /* 0x0000a2000030d000 */
[----:B------:R-:W-:Y:S01]  /*c5c0*/  IMAD R23, R2, 0x4, R1 ;  /* 0x0000000402177824 */ /* 0x000fe200078e0201 */
[----:B-1----:R-:W-:-:S06]  /*c5d0*/  DFMA R16, R20, R10, R16 ;  /* 0x0000000a1410722b */ /* 0x002fcc0000000010 */
[----:B------:R-:W1:Y:S01]  /*c5e0*/  F2I.U32.F64.TRUNC R108, R108 ;  /* 0x0000006c006c7311 */ /* 0x000e62000030d000 */
[----:B0-----:R-:W-:Y:S01]  /*c5f0*/  IMAD.IADD R107, R1, 0x1, R2 ;  /* 0x00000001016b7824 */ /* 0x001fe200078e0202 */
        /* <DEDUP_REMOVED lines=18> */
[----:B--2---:R0:W-:Y:S04]  /*c720*/  STL.U8 [R107+0x963], R106 ;  /* 0x0009636a6b007387 */ /* 0x0041e80000100000 */
        /* <DEDUP_REMOVED lines=17> */
.L_x_119:
[----:B------:R-:W-:Y:S05]  /*c840*/  BSYNC.RECONVERGENT B0 ;  /* 0x0000000000007941 */ /* 0x000fea0003800200 */
.L_x_118:
[----:B------:R-:W-:Y:S01]  /*c850*/  ISETP.GE.AND P3, PT, R5, R76, PT ;  /* 0x0000004c0500720c */ /* 0x000fe20003f66270 */
[----:B0-----:R-:W-:-:S12]  /*c860*/  VIADD R4, R1, 0x960 ;  /* 0x0000096001047836 */ /* 0x001fd80000000000 */
[----:B------:R-:W-:Y:S05]  /*c870*/  @P3 BRA `(.L_x_120) ;  /* 0x0000003c00f83947 */ /* 0x000fea0003800000 */
[----:B------:R-:W0:Y:S01]  /*c880*/  LDC R6, c[0x0][0x360] ;  /* 0x0000d800ff067b82 */ /* 0x000e220000000800 */
[----:B------:R-:W-:Y:S01]  /*c890*/  LOP3.LUT R7, R76, 0x3, RZ, 0x3c, !PT ;  /* 0x000000034c077812 */ /* 0x000fe200078e3cff */
[----:B------:R-:W-:Y:S01]  /*c8a0*/  BSSY.RECONVERGENT B0, `(.L_x_121) ;  /* 0x0000100000007945 */ /* 0x000fe20003800200 */
[----:B0-----:R-:W-:-:S05]  /*c8b0*/  IMAD R6, R72, R6, R73 ;  /* 0x0000000648067224 */ /* 0x001fca00078e0249 */
[----:B------:R-:W-:-:S04]  /*c8c0*/  IADD3 R6, PT, PT, R7, R6, RZ ;  /* 0x0000000607067210 */ /* 0x000fc80007ffe0ff */
[----:B------:R-:W-:-:S04]  /*c8d0*/  ISETP.GE.AND P3, PT, R6, R75, PT ;  /* 0x0000004b0600720c */ /* 0x000fc80003f66270 */
[----:B------:R-:W-:-:S04]  /*c8e0*/  ISETP.LT.OR P3, PT, R6, RZ, P3 ;  /* 0x000000ff0600720c */ /* 0x000fc80001f61670 */
[----:B------:R-:W-:-:S13]  /*c8f0*/  PLOP3.LUT P3, PT, P3, P0, PT, 0xf8, 0x8f ;  /* 0x00000000008f781c */ /* 0x000fda0001f61f70 */
[----:B------:R-:W-:Y:S05]  /*c900*/  @P3 BRA `(.L_x_122) ;  /* 0x0000000c00e43947 */ /* 0x000fea0003800000 */
[----:B------:R-:W0:Y:S01]  /*c910*/  LDC R6, c[0x0][0x398] ;  /* 0x0000e600ff067b82 */ /* 0x000e220000000800 */
[----:B------:R-:W-:-:S07]  /*c920*/  IMAD.MOV.U32 R16, RZ, RZ, RZ ;  /* 0x000000ffff107224 */ /* 0x000fce00078e00ff */
[----:B------:R-:W1:Y:S08]  /*c930*/  LDC.64 R8, c[0x0][0x390] ;  /* 0x0000e400ff087b82 */ /* 0x000e700000000a00 */
[----:B------:R-:W2:Y:S01]  /*c940*/  LDC.64 R12, c[0x0][0x388] ;  /* 0x0000e200ff0c7b82 */ /* 0x000ea20000000a00 */
[----:B0-----:R-:W0:Y:S07]  /*c950*/  I2F.U32.RP R11, R6 ;  /* 0x00000006000b7306 */ /* 0x001e2e0000209000 */
[----:B------:R-:W3:Y:S01]  /*c960*/  LDC R10, c[0x0][0x360] ;  /* 0x0000d800ff0a7b82 */ /* 0x000ee20000000800 */
[----:B------:R-:W-:-:S02]  /*c970*/  ISETP.NE.U32.AND P4, PT, R6, RZ, PT ;  /* 0x000000ff0600720c */ /* 0x000fc40003f85070 */
[----:B------:R-:W-:Y:S01]  /*c980*/  LOP3.LUT R83, RZ, R6, RZ, 0x33, !PT ;  /* 0x00000006ff537212 */ /* 0x000fe200078e33ff */
[----:B-1----:R-:W1:Y:S01]  /*c990*/  I2F.U32.RP R14, R9 ;  /* 0x00000009000e7306 */ /* 0x002e620000209000 */
[----:B------:R-:W-:-:S07]  /*c9a0*/  LOP3.LUT R27, RZ, R9, RZ, 0x33, !PT ;  /* 0x00000009ff1b7212 */ /* 0x000fce00078e33ff */
[----:B0-----:R-:W0:Y:S01]  /*c9b0*/  MUFU.RCP R11, R11 ;  /* 0x0000000b000b7308 */ /* 0x001e220000001000 */
[----:B--2---:R-:W-:Y:S01]  /*c9c0*/  IMAD R15, R78, R13, RZ ;  /* 0x0000000d4e0f7224 */ /* 0x004fe200078e02ff */
[----:B------:R-:W-:Y:S01]  /*c9d0*/  IADD3 R85, PT, PT, R12, -0x1, RZ ;  /* 0xffffffff0c557810 */ /* 0x000fe20007ffe0ff */
[----:B------:R-:W-:-:S05]  /*c9e0*/  VIADD R87, R13, 0xffffffff ;  /* 0xffffffff0d577836 */ /* 0x000fca0000000000 */
[----:B-1----:R-:W1:Y:S01]  /*c9f0*/  MUFU.RCP R14, R14 ;  /* 0x0000000e000e7308 */ /* 0x002e620000001000 */
[----:B---3--:R-:W-:Y:S02]  /*ca00*/  IMAD R10, R72, R10, R73 ;  /* 0x0000000a480a7224 */ /* 0x008fe400078e0249 */
[----:B0-----:R-:W-:-:S06]  /*ca10*/  VIADD R17, R11, 0xffffffe ;  /* 0x0ffffffe0b117836 */ /* 0x001fcc0000000000 */
[----:B------:R-:W0:Y:S01]  /*ca20*/  F2I.FTZ.U32.TRUNC.NTZ R17, R17 ;  /* 0x0000001100117305 */ /* 0x000e22000021f000 */
[----:B-1----:R-:W-:-:S07]  /*ca30*/  VIADD R11, R14, 0xffffffe ;  /* 0x0ffffffe0e0b7836 */ /* 0x002fce0000000000 */
[----:B------:R-:W1:Y:S01]  /*ca40*/  F2I.FTZ.U32.TRUNC.NTZ R11, R11 ;  /* 0x0000000b000b7305 */ /* 0x000e62000021f000 */
[----:B0-----:R-:W-:-:S04]  /*ca50*/  IMAD.MOV R19, RZ, RZ, -R17 ;  /* 0x000000ffff137224 */ /* 0x001fc800078e0a11 */
[----:B------:R-:W-:-:S04]  /*ca60*/  IMAD R19, R19, R6, RZ ;  /* 0x0000000613137224 */ /* 0x000fc800078e02ff */
[----:B------:R-:W-:Y:S01]  /*ca70*/  IMAD.HI.U32 R16, R17, R19, R16 ;  /* 0x0000001311107227 */ /* 0x000fe200078e0010 */
[----:B------:R-:W-:-:S03]  /*ca80*/  SHF.L.U32 R19, R15, 0x2, RZ ;  /* 0x000000020f137819 */ /* 0x000fc600000006ff */
[----:B------:R-:W-:Y:S02]  /*ca90*/  IMAD.IADD R15, R7, 0x1, R10 ;  /* 0x00000001070f7824 */ /* 0x000fe400078e020a */
[----:B------:R-:W-:-:S04]  /*caa0*/  IMAD.HI.U32 R18, R16, R19, RZ ;  /* 0x0000001310127227 */ /* 0x000fc800078e00ff */
[----:B------:R-:W-:Y:S02]  /*cab0*/  IMAD.MOV R14, RZ, RZ, -R18 ;  /* 0x000000ffff0e7224 */ /* 0x000fe400078e0a12 */
[----:B------:R-:W-:Y:S02]  /*cac0*/  IMAD R15, R15, R12, RZ ;  /* 0x0000000c0f0f7224 */ /* 0x000fe400078e02ff */
[----:B------:R-:W-:Y:S02]  /*cad0*/  IMAD R21, R6, R14, R19 ;  /* 0x0000000e06157224 */ /* 0x000fe400078e0213 */
[----:B-1----:R-:W-:Y:S02]  /*cae0*/  IMAD.MOV R14, RZ, RZ, -R11 ;  /* 0x000000ffff0e7224 */ /* 0x002fe400078e0a0b */
[----:B------:R-:W-:Y:S01]  /*caf0*/  IMAD.IADD R19, R19, 0x1, R13 ;  /* 0x0000000113137824 */ /* 0x000fe200078e020d */
[----:B------:R-:W-:Y:S01]  /*cb00*/  ISETP.GE.U32.AND P3, PT, R21, R6, PT ;  /* 0x000000061500720c */ /* 0x000fe20003f66070 */
[----:B------:R-:W-:-:S02]  /*cb10*/  IMAD.MOV.U32 R10, RZ, RZ, R14 ;  /* 0x000000ffff0a7224 */ /* 0x000fc400078e000e */
[--C-:B------:R-:W-:Y:S02]  /*cb20*/  IMAD.IADD R89, R19, 0x1, R13.reuse ;  /* 0x0000000113597824 */ /* 0x100fe400078e020d */
[----:B------:R-:W-:Y:S01]  /*cb30*/  IMAD R17, R10, R9, RZ ;  /* 0x000000090a117224 */ /* 0x000fe200078e02ff */
[----:B------:R-:W-:Y:S01]  /*cb40*/  MOV R10, RZ ;  /* 0x000000ff000a7202 */ /* 0x000fe20000000f00 */
[----:B------:R-:W-:-:S04]  /*cb50*/  IMAD.IADD R13, R89, 0x1, R13 ;  /* 0x00000001590d7824 */ /* 0x000fc800078e020d */
[----:B------:R-:W-:-:S04]  /*cb60*/  IMAD.HI.U32 R25, R11, R17, R10 ;  /* 0x000000110b197227 */ /* 0x000fc800078e000a */
[----:B------:R-:W-:Y:S02]  /*cb70*/  @P3 IMAD.IADD R21, R21, 0x1, -R6 ;  /* 0x0000000115153824 */ /* 0x000fe400078e0a06 */
[----:B------:R-:W-:Y:S02]  /*cb80*/  IMAD.SHL.U32 R17, R15, 0x2, RZ ;  /* 0x000000020f117824 */ /* 0x000fe400078e00ff */
[----:B------:R-:W-:Y:S01]  /*cb90*/  @P3 VIADD R18, R18, 0x1 ;  /* 0x0000000112123836 */ /* 0x000fe20000000000 */
[----:B------:R-:W-:Y:S01]  /*cba0*/  ISETP.GE.U32.AND P3, PT, R21, R6, PT ;  /* 0x000000061500720c */ /* 0x000fe20003f66070 */
[----:B------:R-:W-:-:S04]  /*cbb0*/  IMAD.HI.U32 R10, R25, R17, RZ ;  /* 0x00000011190a7227 */ /* 0x000fc800078e00ff */
[----:B------:R-:W-:Y:S02]  /*cbc0*/  IMAD.MOV R14, RZ, RZ, -R10 ;  /* 0x000000ffff0e7224 */ /* 0x000fe400078e0a0a */
[----:B------:R-:W-:Y:S02]  /*cbd0*/  IMAD.IADD R12, R17, 0x1, R12 ;  /* 0x00000001110c7824 */ /* 0x000fe400078e020c */
[----:B------:R-:W-:-:S04]  /*cbe0*/  IMAD R14, R9, R14, R17 ;  /* 0x0000000e090e7224 */ /* 0x000fc800078e0211 */
[----:B------:R-:W-:Y:S02]  /*cbf0*/  @P3 IADD3 R18, PT, PT, R18, 0x1, RZ ;  /* 0x0000000112123810 */ /* 0x000fe40007ffe0ff */
[----:B------:R-:W-:Y:S02]  /*cc00*/  ISETP.GE.U32.AND P3, PT, R14, R9, PT ;  /* 0x000000090e00720c */ /* 0x000fe40003f66070 */
[----:B------:R-:W-:-:S04]  /*cc10*/  SEL R18, R83, R18, !P4 ;  /* 0x0000001253127207 */ /* 0x000fc80006000000 */
[----:B------:R-:W-:-:S04]  /*cc20*/  VIMNMX R18, PT, PT, RZ, R18, !PT ;  /* 0x00000012ff127248 */ /* 0x000fc80007fe0100 */
[----:B------:R-:W-:-:S03]  /*cc30*/  VIMNMX R11, PT, PT, R87, R18, PT ;  /* 0x00000012570b7248 */ /* 0x000fc60003fe0100 */
[----:B------:R-:W-:Y:S02]  /*cc40*/  @P3 IMAD.IADD R14, R14, 0x1, -R9 ;  /* 0x000000010e0e3824 */ /* 0x000fe400078e0a09 */
[----:B------:R-:W-:Y:S02]  /*cc50*/  @P3 VIADD R10, R10, 0x1 ;  /* 0x000000010a0a3836 */ /* 0x000fe40000000000 */
[----:B------:R-:W-:Y:S01]  /*cc60*/  IMAD R26, R11, R8, RZ ;  /* 0x000000080b1a7224 */ /* 0x000fe200078e02ff */
[----:B------:R-:W-:Y:S02]  /*cc70*/  ISETP.GE.U32.AND P3, PT, R14, R9, PT ;  /* 0x000000090e00720c */ /* 0x000fe40003f66070 */
[----:B------:R-:W0:Y:S11]  /*cc80*/  LDC.64 R14, c[0x0][0x380] ;  /* 0x0000e000ff0e7b82 */ /* 0x000e360000000a00 */
[----:B------:R-:W-:Y:S01]  /*cc90*/  @P3 VIADD R10, R10, 0x1 ;  /* 0x000000010a0a3836 */ /* 0x000fe20000000000 */
[----:B------:R-:W-:-:S04]  /*cca0*/  ISETP.NE.U32.AND P3, PT, R9, RZ, PT ;  /* 0x000000ff0900720c */ /* 0x000fc80003f65070 */
[----:B------:R-:W-:-:S04]  /*ccb0*/  SEL R10, R27, R10, !P3 ;  /* 0x0000000a1b0a7207 */ /* 0x000fc80005800000 */
[----:B------:R-:W-:-:S04]  /*ccc0*/  VIMNMX R10, PT, PT, RZ, R10, !PT ;  /* 0x0000000aff0a7248 */ /* 0x000fc80007fe0100 */
[----:B------:R-:W-:-:S05]  /*ccd0*/  VIMNMX R10, PT, PT, R85, R10, PT ;  /* 0x0000000a550a7248 */ /* 0x000fca0003fe0100 */
[----:B------:R-:W-:Y:S02]  /*cce0*/  IMAD.SHL.U32 R11, R10, 0x4, RZ ;  /* 0x000000040a0b7824 */ /* 0x000fe400078e00ff */
[----:B------:R-:W-:-:S03]  /*ccf0*/  IMAD.HI.U32 R10, R16, R19, RZ ;  /* 0x00000013100a7227 */ /* 0x000fc600078e00ff */
[--C-:B------:R-:W-:Y:S01]  /*cd00*/  SHF.R.S32.HI R24, RZ, 0x1f, R11.reuse ;  /* 0x0000001fff187819 */ /* 0x100fe2000001140b */
[----:B------:R-:W-:Y:S01]  /*cd10*/  IMAD.MOV R18, RZ, RZ, -R10 ;  /* 0x000000ffff127224 */ /* 0x000fe200078e0a0a */
[----:B0-----:R-:W-:-:S03]  /*cd20*/  IADD3 R22, P5, P6, R26, R14, R11 ;  /* 0x0000000e1a167210 */ /* 0x001fc60007ebe00b */
[----:B------:R-:W-:Y:S01]  /*cd30*/  IMAD R21, R6, R18, R19 ;  /* 0x0000001206157224 */ /* 0x000fe200078e0213 */
[----:B------:R-:W-:-:S04]  /*cd40*/  IADD3.X R23, PT, PT, RZ, R15, R24, P5, P6 ;  /* 0x0000000fff177210 */ /* 0x000fc80002fec418 */
[C---:B------:R-:W-:Y:S01]  /*cd50*/  ISETP.GE.U32.AND P5, PT, R21.reuse, R6, PT ;  /* 0x000000061500720c */ /* 0x040fe20003fa6070 */
[----:B------:R-:W2:Y:S04]  /*cd60*/  LDG.E.U8 R93, desc[UR8][R22.64+0x2] ;  /* 0x00000208165d7981 */ /* 0x000ea8000c1e1100 */
[----:B------:R-:W3:Y:S08]  /*cd70*/  LDG.E.U8 R106, desc[UR8][R22.64+0x1] ;  /* 0x00000108166a7981 */ /* 0x000ef0000c1e1100 */
[----:B------:R-:W-:Y:S01]  /*cd80*/  @P5 IMAD.IADD R21, R21, 0x1, -R6 ;  /* 0x0000000115155824 */ /* 0x000fe200078e0a06 */
[----:B------:R-:W-:-:S04]  /*cd90*/  @P5 IADD3 R10, PT, PT, R10, 0x1, RZ ;  /* 0x000000010a0a5810 */ /* 0x000fc80007ffe0ff */
[----:B------:R-:W-:-:S13]  /*cda0*/  ISETP.GE.U32.AND P5, PT, R21, R6, PT ;  /* 0x000000061500720c */ /* 0x000fda0003fa6070 */
[----:B------:R-:W-:-:S05]  /*cdb0*/  @P5 VIADD R10, R10, 0x1 ;  /* 0x000000010a0a5836 */ /* 0x000fca0000000000 */
[----:B------:R-:W-:-:S04]  /*cdc0*/  SEL R10, R83, R10, !P4 ;  /* 0x0000000a530a7207 */ /* 0x000fc80006000000 */
[----:B------:R-:W-:-:S04]  /*cdd0*/  VIMNMX R10, PT, PT, RZ, R10, !PT ;  /* 0x0000000aff0a7248 */ /* 0x000fc80007fe0100 */
[----:B------:R-:W-:Y:S01]  /*cde0*/  VIMNMX R21, PT, PT, R87, R10, PT ;  /* 0x0000000a57157248 */ /* 0x000fe20003fe0100 */
[----:B------:R-:W-:-:S04]  /*cdf0*/  IMAD.HI.U32 R10, R16, R89, RZ ;  /* 0x00000059100a7227 */ /* 0x000fc800078e00ff */
[----:B------:R-:W-:Y:S02]  /*ce00*/  IMAD R82, R21, R8, RZ ;  /* 0x0000000815527224 */ /* 0x000fe400078e02ff */
[----:B------:R-:W-:Y:S02]  /*ce10*/  IMAD.MOV R18, RZ, RZ, -R10 ;  /* 0x000000ffff127224 */ /* 0x000fe400078e0a0a */
[----:B------:R-:W-:Y:S01]  /*ce20*/  IMAD.HI.U32 R16, R16, R13, RZ ;  /* 0x0000000d10107227 */ /* 0x000fe200078e00ff */
[----:B------:R-:W-:-:S03]  /*ce30*/  IADD3 R20, P5, P6, R82, R14, R11 ;  /* 0x0000000e52147210 */ /* 0x000fc60007ebe00b */
[----:B------:R-:W-:Y:S01]  /*ce40*/  IMAD R19, R6, R18, R89 ;  /* 0x0000001206137224 */ /* 0x000fe200078e0259 */
[----:B------:R-:W-:-:S04]  /*ce50*/  IADD3.X R21, PT, PT, RZ, R15, R24, P5, P6 ;  /* 0x0000000fff157210 */ /* 0x000fc80002fec418 */
[C---:B------:R-:W-:Y:S01]  /*ce60*/  ISETP.GE.U32.AND P5, PT, R19.reuse, R6, PT ;  /* 0x000000061300720c */ /* 0x040fe20003fa6070 */
[----:B------:R-:W4:Y:S04]  /*ce70*/  LDG.E.U8 R99, desc[UR8][R20.64+0x2] ;  /* 0x0000020814637981 */ /* 0x000f28000c1e1100 */
[----:B------:R-:W5:Y:S04]  /*ce80*/  LDG.E.U8 R100, desc[UR8][R20.64+0x1] ;  /* 0x0000010814647981 */ /* 0x000f68000c1e1100 */
[----:B------:R-:W5:Y:S04]  /*ce90*/  LDG.E.U8 R105, desc[UR8][R20.64] ;  /* 0x0000000814697981 */ /* 0x000f68000c1e1100 */
[----:B------:R-:W-:Y:S01]  /*cea0*/  @P5 IMAD.IADD R19, R19, 0x1, -R6 ;  /* 0x0000000113135824 */ /* 0x000fe200078e0a06 */
[----:B------:R-:W-:-:S04]  /*ceb0*/  @P5 IADD3 R10, PT, PT, R10, 0x1, RZ ;  /* 0x000000010a0a5810 */ /* 0x000fc80007ffe0ff */
[----:B------:R-:W-:-:S13]  /*cec0*/  ISETP.GE.U32.AND P5, PT, R19, R6, PT ;  /* 0x000000061300720c */ /* 0x000fda0003fa6070 */
[----:B------:R-:W-:-:S05]  /*ced0*/  @P5 VIADD R10, R10, 0x1 ;  /* 0x000000010a0a5836 */ /* 0x000fca0000000000 */
[----:B------:R-:W-:-:S04]  /*cee0*/  SEL R10, R83, R10, !P4 ;  /* 0x0000000a530a7207 */ /* 0x000fc80006000000 */
[----:B------:R-:W-:-:S04]  /*cef0*/  VIMNMX R10, PT, PT, RZ, R10, !PT ;  /* 0x0000000aff0a7248 */ /* 0x000fc80007fe0100 */
[----:B------:R-:W-:Y:S01]  /*cf00*/  VIMNMX R19, PT, PT, R87, R10, PT ;  /* 0x0000000a57137248 */ /* 0x000fe20003fe0100 */
[----:B------:R-:W-:-:S04]  /*cf10*/  IMAD.MOV R10, RZ, RZ, -R16 ;  /* 0x000000ffff0a7224 */ /* 0x000fc800078e0a10 */
[----:B------:R-:W-:Y:S02]  /*cf20*/  IMAD R84, R19, R8, RZ ;  /* 0x0000000813547224 */ /* 0x000fe400078e02ff */
[----:B------:R-:W-:-:S03]  /*cf30*/  IMAD R13, R6, R10, R13 ;  /* 0x0000000a060d7224 */ /* 0x000fc600078e020d */
[----:B------:R-:W-:-:S04]  /*cf40*/  IADD3 R18, P5, P6, R84, R14, R11 ;  /* 0x0000000e54127210 */ /* 0x000fc80007ebe00b */
[----:B------:R-:W-:Y:S02]  /*cf50*/  IADD3.X R19, PT, PT, RZ, R15, R24, P5, P6 ;  /* 0x0000000fff137210 */ /* 0x000fe40002fec418 */
[----:B------:R-:W-:-:S03]  /*cf60*/  ISETP.GE.U32.AND P5, PT, R13, R6, PT ;  /* 0x000000060d00720c */ /* 0x000fc60003fa6070 */
[----:B------:R-:W5:Y:S04]  /*cf70*/  LDG.E.U8 R101, desc[UR8][R18.64+0x2] ;  /* 0x0000020812657981 */ /* 0x000f68000c1e1100 */
[----:B------:R-:W5:Y:S04]  /*cf80*/  LDG.E.U8 R102, desc[UR8][R18.64+0x1] ;  /* 0x0000010812667981 */ /* 0x000f68000c1e1100 */
[----:B------:R-:W5:Y:S02]  /*cf90*/  LDG.E.U8 R103, desc[UR8][R18.64] ;  /* 0x0000000812677981 */ /* 0x000f64000c1e1100 */
[----:B------:R-:W-:Y:S01]  /*cfa0*/  @P5 IMAD.IADD R13, R13, 0x1, -R6 ;  /* 0x000000010d0d5824 */ /* 0x000fe200078e0a06 */
[----:B------:R-:W-:-:S04]  /*cfb0*/  @P5 IADD3 R16, PT, PT, R16, 0x1, RZ ;  /* 0x0000000110105810 */ /* 0x000fc80007ffe0ff */
[----:B------:R-:W-:Y:S01]  /*cfc0*/  ISETP.GE.U32.AND P5, PT, R13, R6, PT ;  /* 0x000000060d00720c */ /* 0x000fe20003fa6070 */
[----:B------:R-:W-:-:S12]  /*cfd0*/  IMAD.HI.U32 R6, R25, R12, RZ ;  /* 0x0000000c19067227 */ /* 0x000fd800078e00ff */
[----:B------:R-:W-:-:S05]  /*cfe0*/  @P5 VIADD R16, R16, 0x1 ;  /* 0x0000000110105836 */ /* 0x000fca0000000000 */
[----:B------:R-:W-:-:S04]  /*cff0*/  SEL R16, R83, R16, !P4 ;  /* 0x0000001053107207 */ /* 0x000fc80006000000 */
[----:B------:R-:W-:-:S04]  /*d000*/  VIMNMX R16, PT, PT, RZ, R16, !PT ;  /* 0x00000010ff107248 */ /* 0x000fc80007fe0100 */
[----:B------:R-:W-:-:S05]  /*d010*/  VIMNMX R87, PT, PT, R87, R16, PT ;  /* 0x0000001057577248 */ /* 0x000fca0003fe0100 */
[----:B------:R-:W-:Y:S02]  /*d020*/  IMAD R87, R87, R8, RZ ;  /* 0x0000000857577224 */ /* 0x000fe400078e02ff */
[----:B------:R-:W-:-:S03]  /*d030*/  IMAD.MOV R8, RZ, RZ, -R6 ;  /* 0x000000ffff087224 */ /* 0x000fc600078e0a06 */
[----:B------:R-:W-:Y:S01]  /*d040*/  IADD3 R10, P4, P5, R87, R14, R11 ;  /* 0x0000000e570a7210 */ /* 0x000fe20007d9e00b */
[----:B------:R-:W-:-:S03]  /*d050*/  IMAD R12, R9, R8, R12 ;  /* 0x00000008090c7224 */ /* 0x000fc600078e020c */
[----:B------:R-:W-:Y:S02]  /*d060*/  IADD3.X R11, PT, PT, RZ, R15, R24, P4, P5 ;  /* 0x0000000fff0b7210 */ /* 0x000fe400027ea418 */
[----:B------:R-:W-:-:S03]  /*d070*/  ISETP.GE.U32.AND P4, PT, R12, R9, PT ;  /* 0x000000090c00720c */ /* 0x000fc60003f86070 */
[----:B------:R-:W5:Y:S04]  /*d080*/  LDG.E.U8 R86, desc[UR8][R10.64+0x2] ;  /* 0x000002080a567981 */ /* 0x000f68000c1e1100 */
[----:B------:R-:W5:Y:S06]  /*d090*/  LDG.E.U8 R88, desc[UR8][R10.64] ;  /* 0x000000080a587981 */ /* 0x000f6c000c1e1100 */
[----:B------:R-:W-:Y:S01]  /*d0a0*/  @P4 IMAD.IADD R12, R12, 0x1, -R9 ;  /* 0x000000010c0c4824 */ /* 0x000fe200078e0a09 */
[----:B------:R-:W-:-:S04]  /*d0b0*/  @P4 IADD3 R6, PT, PT, R6, 0x1, RZ ;  /* 0x0000000106064810 */ /* 0x000fc80007ffe0ff */
        /* <DEDUP_REMOVED lines=8> */
[-CC-:B------:R-:W-:Y:S02]  /*d140*/  IADD3.X R13, PT, PT, RZ, R15.reuse, R6.reuse, P3, P4 ;  /* 0x0000000fff0d7210 */ /* 0x180fe40001fe8406 */
[-CC-:B------:R-:W-:Y:S02]  /*d150*/  IADD3 R8, P3, P4, R82, R14.reuse, R25.reuse ;  /* 0x0000000e52087210 */ /* 0x180fe40007c7e019 */
[----:B------:R-:W5:Y:S02]  /*d160*/  LDG.E.U8 R82, desc[UR8][R22.64] ;  /* 0x0000000816527981 */ /* 0x000f64000c1e1100 */
[----:B------:R-:W-:Y:S02]  /*d170*/  IADD3.X R9, PT, PT, RZ, R15, R6, P3, P4 ;  /* 0x0000000fff097210 */ /* 0x000fe40001fe8406 */
[----:B------:R-:W5:Y:S01]  /*d180*/  LDG.E.U8 R97, desc[UR8][R12.64+0x2] ;  /* 0x000002080c617981 */ /* 0x000f62000c1e1100 */
[----:B------:R-:W-:-:S03]  /*d190*/  IADD3 R16, P3, P4, R84, R14, R25 ;  /* 0x0000000e54107210 */ /* 0x000fc60007c7e019 */
[----:B------:R-:W5:Y:S01]  /*d1a0*/  LDG.E.U8 R98, desc[UR8][R12.64+0x1] ;  /* 0x000001080c627981 */ /* 0x000f62000c1e1100 */
[-CC-:B------:R-:W-:Y:S02]  /*d1b0*/  IADD3.X R17, PT, PT, RZ, R15.reuse, R6.reuse, P3, P4 ;  /* 0x0000000fff117210 */ /* 0x180fe40001fe8406 */
[----:B------:R-:W-:Y:S01]  /*d1c0*/  IADD3 R14, P3, P4, R87, R14, R25 ;  /* 0x0000000e570e7210 */ /* 0x000fe20007c7e019 */
[----:B------:R-:W5:Y:S03]  /*d1d0*/  LDG.E.U8 R94, desc[UR8][R8.64+0x2] ;  /* 0x00000208085e7981 */ /* 0x000f66000c1e1100 */
[----:B------:R-:W-:Y:S01]  /*d1e0*/  IADD3.X R15, PT, PT, RZ, R15, R6, P3, P4 ;  /* 0x0000000fff0f7210 */ /* 0x000fe20001fe8406 */
[----:B------:R-:W5:Y:S04]  /*d1f0*/  LDG.E.U8 R95, desc[UR8][R12.64] ;  /* 0x000000080c5f7981 */ /* 0x000f68000c1e1100 */
[----:B------:R-:W5:Y:S04]  /*d200*/  LDG.E.U8 R6, desc[UR8][R8.64+0x1] ;  /* 0x0000010808067981 */ /* 0x000f68000c1e1100 */
[----:B------:R-:W5:Y:S04]  /*d210*/  LDG.E.U8 R90, desc[UR8][R16.64+0x2] ;  /* 0x00000208105a7981 */ /* 0x000f68000c1e1100 */
[----:B------:R2:W5:Y:S04]  /*d220*/  LDG.E.U8 R96, desc[UR8][R8.64] ;  /* 0x0000000808607981 */ /* 0x000568000c1e1100 */
[----:B------:R-:W5:Y:S04]  /*d230*/  LDG.E.U8 R91, desc[UR8][R16.64+0x1] ;  /* 0x00000108105b7981 */ /* 0x000f68000c1e1100 */
[----:B------:R-:W5:Y:S04]  /*d240*/  LDG.E.U8 R87, desc[UR8][R10.64+0x1] ;  /* 0x000001080a577981 */ /* 0x000f68000c1e1100 */
[----:B------:R-:W5:Y:S04]  /*d250*/  LDG.E.U8 R83, desc[UR8][R14.64+0x2] ;  /* 0x000002080e537981 */ /* 0x000f68000c1e1100 */
[----:B------:R-:W5:Y:S04]  /*d260*/  LDG.E.U8 R84, desc[UR8][R14.64+0x1] ;  /* 0x000001080e547981 */ /* 0x000f68000c1e1100 */
[----:B------:R0:W5:Y:S04]  /*d270*/  LDG.E.U8 R92, desc[UR8][R16.64] ;  /* 0x00000008105c7981 */ /* 0x000168000c1e1100 */
[----:B------:R1:W5:Y:S01]  /*d280*/  LDG.E.U8 R85, desc[UR8][R14.64] ;  /* 0x000000080e557981 */ /* 0x000362000c1e1100 */
[----:B--2---:R-:W2:Y:S01]  /*d290*/  I2F.F64.U16 R8, R93 ;  /* 0x0000005d00087312 */ /* 0x004ea20000101800 */
[----:B------:R-:W-:-:S02]  /*d2a0*/  IMAD.MOV.U32 R12, RZ, RZ, -0x1a9fbe77 ;  /* 0xe5604189ff0c7424 */ /* 0x000fc400078e00ff */
[----:B------:R-:W-:-:S05]  /*d2b0*/  IMAD.MOV.U32 R13, RZ, RZ, 0x3fd322d0 ;  /* 0x3fd322d0ff0d7424 */ /* 0x000fca00078e00ff */
[----:B---3--:R-:W3:Y:S01]  /*d2c0*/  I2F.F64.U16 R20, R106 ;  /* 0x0000006a00147312 */ /* 0x008ee20000101800 */
[----:B0-----:R-:W-:Y:S01]  /*d2d0*/  MOV R16, 0x39581062 ;  /* 0x3958106200107802 */ /* 0x001fe20000000f00 */
[----:B------:R-:W-:Y:S01]  /*d2e0*/  IMAD.MOV.U32 R17, RZ, RZ, 0x3fe2c8b4 ;  /* 0x3fe2c8b4ff117424 */ /* 0x000fe200078e00ff */
[----:B--2---:R-:W-:-:S08]  /*d2f0*/  DMUL R8, R8, R12 ;  /* 0x0000000c08087228 */ /* 0x004fd00000000000 */
[----:B---3--:R-:W-:Y:S01]  /*d300*/  DFMA R20, R20, R16, R8 ;  /* 0x000000101414722b */ /* 0x008fe20000000008 */
[----:B-1----:R-:W-:Y:S02]  /*d310*/  IMAD.MOV.U32 R14, RZ, RZ, -0x60418937 ;  /* 0x9fbe76c9ff0e7424 */ /* 0x002fe400078e00ff */
[----:B------:R-:W-:Y:S01]  /*d320*/  IMAD.MOV.U32 R15, RZ, RZ, 0x3fbd2f1a ;  /* 0x3fbd2f1aff0f7424 */ /* 0x000fe200078e00ff */
[----:B----4-:R-:W0:Y:S08]  /*d330*/  I2F.F64.U16 R22, R99 ;  /* 0x0000006300167312 */ /* 0x010e300000101800 */
[----:B-----5:R-:W1:Y:S01]  /*d340*/  I2F.F64.U16 R10, R100 ;  /* 0x00000064000a7312 */ /* 0x020e620000101800 */
[----:B0-----:R-:W-:-:S07]  /*d350*/  DMUL R22, R22, R12 ;  /* 0x0000000c16167228 */ /* 0x001fce0000000000 */
[----:B------:R-:W0:Y:S01]  /*d360*/  I2F.F64.U16 R8, R105 ;  /* 0x0000006900087312 */ /* 0x000e220000101800 */
[----:B-1----:R-:W-:-:S08]  /*d370*/  DFMA R10, R10, R16, R22 ;  /* 0x000000100a0a722b */ /* 0x002fd00000000016 */
[----:B0-----:R-:W-:Y:S01]  /*d380*/  DFMA R110, R8, R14, R10 ;  /* 0x0000000e086e722b */ /* 0x001fe2000000000a */
[----:B------:R-:W0:Y:S08]  /*d390*/  I2F.F64.U16 R8, R101 ;  /* 0x0000006500087312 */ /* 0x000e300000101800 */
[----:B------:R-:W1:Y:S01]  /*d3a0*/  I2F.F64.U16 R10, R102 ;  /* 0x00000066000a7312 */ /* 0x000e620000101800 */
[----:B0-----:R-:W-:-:S07]  /*d3b0*/  DMUL R8, R8, R12 ;  /* 0x0000000c08087228 */ /* 0x001fce0000000000 */
[----:B------:R-:W0:Y:S01]  /*d3c0*/  I2F.F64.U16 R108, R103 ;  /* 0x00000067006c7312 */ /* 0x000e220000101800 */
[----:B-1----:R-:W-:-:S08]  /*d3d0*/  DFMA R10, R10, R16, R8 ;  /* 0x000000100a0a722b */ /* 0x002fd00000000008 */
[-C--:B0-----:R-:W-:Y:S01]  /*d3e0*/  DFMA R108, R108, R14.reuse, R10 ;  /* 0x0000000e6c6c722b */ /* 0x081fe2000000000a */
[----:B------:R-:W-:Y:S08]  /*d3f0*/  F2I.U32.F64.TRUNC R104, R110 ;  /* 0x0000006e00687311 */ /* 0x000ff0000030d000 */
[----:B------:R-:W-:Y:S08]  /*d400*/  F2I.U32.F64.TRUNC R107, R108 ;  /* 0x0000006c006b7311 */ /* 0x000ff0000030d000 */
[----:B------:R-:W0:Y:S08]  /*d410*/  I2F.F64.U16 R18, R82 ;  /* 0x0000005200127312 */ /* 0x000e300000101800 */
[----:B------:R-:W1:Y:S01]  /*d420*/  I2F.F64.U16 R24, R97 ;  /* 0x0000006100187312 */ /* 0x000e620000101800 */
[----:B0-----:R-:W-:-:S07]  /*d430*/  DFMA R26, R18, R14, R20 ;  /* 0x0000000e121a722b */ /* 0x001fce0000000014 */
[----:B------:R-:W0:Y:S08]  /*d440*/  I2F.F64.U16 R22, R98 ;  /* 0x0000006200167312 */ /* 0x000e300000101800 */
[----:B------:R-:W2:Y:S01]  /*d450*/  I2F.F64.U16 R18, R94 ;  /* 0x0000005e00127312 */ /* 0x000ea20000101800 */
[----:B-1----:R-:W-:-:S07]  /*d460*/  DMUL R24, R24, R12 ;  /* 0x0000000c18187228 */ /* 0x002fce0000000000 */
[----:B------:R-:W-:Y:S01]  /*d470*/  I2F.F64.U16 R20, R95 ;  /* 0x0000005f00147312 */ /* 0x000fe20000101800 */
[----:B0-----:R-:W-:-:S07]  /*d480*/  DFMA R22, R22, R16, R24 ;  /* 0x000000101616722b */ /* 0x001fce0000000018 */
[----:B------:R-:W0:Y:S01]  /*d490*/  I2F.F64.U16 R8, R6 ;  /* 0x0000000600087312 */ /* 0x000e220000101800 */
[----:B--2---:R-:W-:-:S07]  /*d4a0*/  DMUL R18, R18, R12 ;  /* 0x0000000c12127228 */ /* 0x004fce0000000000 */
[----:B------:R-:W-:Y:S08]  /*d4b0*/  F2I.U32.F64.TRUNC R89, R26 ;  /* 0x0000001a00597311 */ /* 0x000ff0000030d000 */
[----:B------:R-:W1:Y:S01]  /*d4c0*/  I2F.F64.U16 R26, R90 ;  /* 0x0000005a001a7312 */ /* 0x000e620000101800 */
[----:B0-----:R-:W-:-:S07]  /*d4d0*/  DFMA R8, R8, R16, R18 ;  /* 0x000000100808722b */ /* 0x001fce0000000012 */
[----:B------:R-:W0:Y:S01]  /*d4e0*/  I2F.F64.U16 R10, R96 ;  /* 0x00000060000a7312 */ /* 0x000e220000101800 */
[----:B------:R-:W-:-:S07]  /*d4f0*/  DFMA R112, R20, R14, R22 ;  /* 0x0000000e1470722b */ /* 0x000fce0000000016 */
[----:B------:R-:W2:Y:S01]  /*d500*/  I2F.F64.U16 R24, R91 ;  /* 0x0000005b00187312 */ /* 0x000ea20000101800 */
[----:B-1----:R-:W-:-:S07]  /*d510*/  DMUL R26, R26, R12 ;  /* 0x0000000c1a1a7228 */ /* 0x002fce0000000000 */
[----:B------:R-:W1:Y:S01]  /*d520*/  I2F.F64.U16 R22, R86 ;  /* 0x0000005600167312 */ /* 0x000e620000101800 */
[----:B0-----:R-:W-:-:S07]  /*d530*/  DFMA R114, R10, R14, R8 ;  /* 0x0000000e0a72722b */ /* 0x001fce0000000008 */
[----:B------:R-:W0:Y:S01]  /*d540*/  I2F.F64.U16 R20, R87 ;  /* 0x0000005700147312 */ /* 0x000e220000101800 */
[----:B--2---:R-:W-:-:S07]  /*d550*/  DFMA R24, R24, R16, R26 ;  /* 0x000000101818722b */ /* 0x004fce000000001a */
[----:B------:R-:W2:Y:S01]  /*d560*/  I2F.F64.U16 R10, R83 ;  /* 0x00000053000a7312 */ /* 0x000ea20000101800 */
[----:B-1----:R-:W-:-:S07]  /*d570*/  DMUL R22, R22, R12 ;  /* 0x0000000c16167228 */ /* 0x002fce0000000000 */
[----:B------:R-:W1:Y:S01]  /*d580*/  I2F.F64.U16 R26, R84 ;  /* 0x00000054001a7312 */ /* 0x000e620000101800 */
[----:B0-----:R-:W-:-:S07]  /*d590*/  DFMA R22, R20, R16, R22 ;  /* 0x000000101416722b */ /* 0x001fce0000000016 */
[----:B------:R-:W0:Y:S01]  /*d5a0*/  I2F.F64.U16 R8, R92 ;  /* 0x0000005c00087312 */ /* 0x000e220000101800 */
[----:B--2---:R-:W-:-:S07]  /*d5b0*/  DMUL R10, R10, R12 ;  /* 0x0000000c0a0a7228 */ /* 0x004fce0000000000 */
[----:B------:R-:W2:Y:S01]  /*d5c0*/  I2F.F64.U16 R18, R88 ;  /* 0x0000005800127312 */ /* 0x000ea20000101800 */
[----:B-1----:R-:W-:-:S07]  /*d5d0*/  DFMA R10, R26, R16, R10 ;  /* 0x000000101a0a722b */ /* 0x002fce000000000a */
[----:B------:R-:W1:Y:S01]  /*d5e0*/  I2F.F64.U16 R20, R85 ;  /* 0x0000005500147312 */ /* 0x000e620000101800 */
[-C--:B0-----:R-:W-:Y:S02]  /*d5f0*/  DFMA R8, R8, R14.reuse, R24 ;  /* 0x0000000e0808722b */ /* 0x081fe40000000018 */
[----:B--2---:R-:W-:-:S05]  /*d600*/  DFMA R18, R18, R14, R22 ;  /* 0x0000000e1212722b */ /* 0x004fca0000000016 */
[----:B------:R-:W0:Y:S01]  /*d610*/  F2I.U32.F64.TRUNC R110, R112 ;  /* 0x00000070006e7311 */ /* 0x000e22000030d000 */
[----:B------:R-:W-:Y:S01]  /*d620*/  IMAD R25, R2, 0x4, R1 ;  /* 0x0000000402197824 */ /* 0x000fe200078e0201 */
[----:B-1----:R-:W-:-:S06]  /*d630*/  DFMA R10, R20, R14, R10 ;  /* 0x0000000e140a722b */ /* 0x002fcc000000000a */
[----:B------:R-:W1:Y:S01]  /*d640*/  F2I.U32.F64.TRUNC R111, R114 ;  /* 0x00000072006f7311 */ /* 0x000e62000030d000 */
[----:B------:R-:W-:Y:S01]  /*d650*/  IADD3 R109, PT, PT, R1, R2, RZ ;  /* 0x00000002016d7210 */ /* 0x000fe20007ffe0ff */
        /* <DEDUP_REMOVED lines=36> */
.L_x_122:
[----:B------:R-:W-:Y:S05]  /*d8a0*/  BSYNC.RECONVERGENT B0 ;  /* 0x0000000000007941 */ /* 0x000fea0003800200 */
.L_x_121:
[----:B------:R-:W-:Y:S01]  /*d8b0*/  ISETP.GE.U32.AND P3, PT, R7, R76, PT ;  /* 0x0000004c0700720c */ /* 0x000fe20003f66070 */
[----:B------:R-:W-:-:S12]  /*d8c0*/  BSSY.RECONVERGENT B0, `(.L_x_120) ;  /* 0x00002f9000007945 */ /* 0x000fd80003800200 */
[----:B------:R-:W-:Y:S05]  /*d8d0*/  @P3 BRA `(.L_x_123) ;  /* 0x0000002c00dc3947 */ /* 0x000fea0003800000 */
[----:B--2---:R-:W-:Y:S01]  /*d8e0*/  VIADD R10, R79, 0x4 ;  /* 0x000000044f0a7836 */ /* 0x004fe20000000000 */
[----:B------:R-:W-:Y:S01]  /*d8f0*/  BSSY.RECONVERGENT B1, `(.L_x_124) ;  /* 0x00000fb000017945 */ /* 0x000fe20003800200 */
[----:B------:R-:W-:-:S03]  /*d900*/  IADD3 R7, PT, PT, -R76, 0x4, RZ ;  /* 0x000000044c077810 */ /* 0x000fc60007ffe1ff */
[----:B------:R-:W-:-:S04]  /*d910*/  ISETP.GE.AND P3, PT, R10, R75, PT ;  /* 0x0000004b0a00720c */ /* 0x000fc80003f66270 */
[----:B------:R-:W-:-:S04]  /*d920*/  ISETP.LT.OR P3, PT, R10, RZ, P3 ;  /* 0x000000ff0a00720c */ /* 0x000fc80001f61670 */
[----:B------:R-:W-:-:S13]  /*d930*/  PLOP3.LUT P3, PT, P3, P0, PT, 0xf8, 0x8f ;  /* 0x00000000008f781c */ /* 0x000fda0001f61f70 */
[----:B------:R-:W-:Y:S05]  /*d940*/  @P3 BRA `(.L_x_125) ;  /* 0x0000000c00d43947 */ /* 0x000fea0003800000 */
[----:B------:R-:W0:Y:S08]  /*d950*/  LDC.64 R8, c[0x0][0x390] ;  /* 0x0000e400ff087b82 */ /* 0x000e300000000a00 */
[----:B------:R-:W1:Y:S08]  /*d960*/  LDC R6, c[0x0][0x398] ;  /* 0x0000e600ff067b82 */ /* 0x000e700000000800 */
[----:B------:R-:W2:Y:S01]  /*d970*/  LDC.64 R12, c[0x0][0x388] ;  /* 0x0000e200ff0c7b82 */ /* 0x000ea20000000a00 */
[----:B0-----:R-:W0:Y:S01]  /*d980*/  I2F.U32.RP R11, R9 ;  /* 0x00000009000b7306 */ /* 0x001e220000209000 */
[----:B------:R-:W-:-:S07]  /*d990*/  LOP3.LUT R25, RZ, R9, RZ, 0x33, !PT ;  /* 0x00000009ff197212 */ /* 0x000fce00078e33ff */
[----:B-1----:R-:W1:Y:S01]  /*d9a0*/  I2F.U32.RP R19, R6 ;  /* 0x0000000600137306 */ /* 0x002e620000209000 */
[----:B------:R-:W-:Y:S02]  /*d9b0*/  LOP3.LUT R26, RZ, R6, RZ, 0x33, !PT ;  /* 0x00000006ff1a7212 */ /* 0x000fe400078e33ff */
[----:B------:R-:W-:-:S05]  /*d9c0*/  ISETP.NE.U32.AND P4, PT, R6, RZ, PT ;  /* 0x000000ff0600720c */ /* 0x000fca0003f85070 */
[----:B0-----:R-:W0:Y:S01]  /*d9d0*/  MUFU.RCP R11, R11 ;  /* 0x0000000b000b7308 */ /* 0x001e220000001000 */
[----:B--2---:R-:W-:Y:S01]  /*d9e0*/  IMAD R10, R10, R12, RZ ;  /* 0x0000000c0a0a7224 */ /* 0x004fe200078e02ff */
[----:B------:R-:W-:Y:S01]  /*d9f0*/  IADD3 R82, PT, PT, R13, -0x1, RZ ;  /* 0xffffffff0d527810 */ /* 0x000fe20007ffe0ff */
[----:B------:R-:W-:-:S05]  /*da00*/  VIADD R83, R12, 0xffffffff ;  /* 0xffffffff0c537836 */ /* 0x000fca0000000000 */
[----:B-1----:R-:W1:Y:S01]  /*da10*/  MUFU.RCP R19, R19 ;  /* 0x0000001300137308 */ /* 0x002e620000001000 */
[----:B0-----:R-:W-:-:S07]  /*da20*/  VIADD R14, R11, 0xffffffe ;  /* 0x0ffffffe0b0e7836 */ /* 0x001fce0000000000 */
[----:B------:R-:W0:Y:S01]  /*da30*/  F2I.FTZ.U32.TRUNC.NTZ R17, R14 ;  /* 0x0000000e00117305 */ /* 0x000e22000021f000 */
[----:B-1----:R-:W-:-:S07]  /*da40*/  IADD3 R20, PT, PT, R19, 0xffffffe, RZ ;  /* 0x0ffffffe13147810 */ /* 0x002fce0007ffe0ff */
[----:B------:R-:W1:Y:S01]  /*da50*/  F2I.FTZ.U32.TRUNC.NTZ R11, R20 ;  /* 0x00000014000b7305 */ /* 0x000e62000021f000 */
[----:B0-----:R-:W-:-:S04]  /*da60*/  IMAD.MOV R16, RZ, RZ, -R17 ;  /* 0x000000ffff107224 */ /* 0x001fc800078e0a11 */
[----:B------:R-:W-:Y:S02]  /*da70*/  IMAD R15, R16, R9, RZ ;  /* 0x00000009100f7224 */ /* 0x000fe400078e02ff */
[----:B------:R-:W-:Y:S02]  /*da80*/  IMAD.MOV.U32 R16, RZ, RZ, RZ ;  /* 0x000000ffff107224 */ /* 0x000fe400078e00ff */
[----:B-1----:R-:W-:Y:S02]  /*da90*/  IMAD.MOV R19, RZ, RZ, -R11 ;  /* 0x000000ffff137224 */ /* 0x002fe400078e0a0b */
[----:B------:R-:W-:-:S04]  /*daa0*/  IMAD.HI.U32 R16, R17, R15, R16 ;  /* 0x0000000f11107227 */ /* 0x000fc800078e0010 */
[----:B------:R-:W-:Y:S01]  /*dab0*/  IMAD.SHL.U32 R17, R10, 0x2, RZ ;  /* 0x000000020a117824 */ /* 0x000fe200078e00ff */
[----:B------:R-:W-:Y:S01]  /*dac0*/  MOV R10, RZ ;  /* 0x000000ff000a7202 */ /* 0x000fe20000000f00 */
[----:B------:R-:W-:Y:S02]  /*dad0*/  IMAD R19, R19, R6, RZ ;  /* 0x0000000613137224 */ /* 0x000fe400078e02ff */
[----:B------:R-:W-:-:S04]  /*dae0*/  IMAD.HI.U32 R18, R16, R17, RZ ;  /* 0x0000001110127227 */ /* 0x000fc800078e00ff */
[----:B------:R-:W-:Y:S02]  /*daf0*/  IMAD.MOV R14, RZ, RZ, -R18 ;  /* 0x000000ffff0e7224 */ /* 0x000fe400078e0a12 */
[----:B------:R-:W-:Y:S02]  /*db00*/  IMAD R15, R78, R13, RZ ;  /* 0x0000000d4e0f7224 */ /* 0x000fe400078e02ff */
[----:B------:R-:W-:Y:S02]  /*db10*/  IMAD R14, R9, R14, R17 ;  /* 0x0000000e090e7224 */ /* 0x000fe400078e0211 */
[----:B------:R-:W-:-:S03]  /*db20*/  IMAD.HI.U32 R27, R11, R19, R10 ;  /* 0x000000130b1b7227 */ /* 0x000fc600078e000a */
[----:B------:R-:W-:Y:S01]  /*db30*/  ISETP.GE.U32.AND P3, PT, R14, R9, PT ;  /* 0x000000090e00720c */ /* 0x000fe20003f66070 */
[----:B------:R-:W-:Y:S02]  /*db40*/  IMAD.SHL.U32 R10, R15, 0x4, RZ ;  /* 0x000000040f0a7824 */ /* 0x000fe400078e00ff */
[----:B------:R-:W-:Y:S02]  /*db50*/  IMAD.IADD R12, R17, 0x1, R12 ;  /* 0x00000001110c7824 */ /* 0x000fe400078e020c */
[----:B------:R-:W-:-:S04]  /*db60*/  IMAD.HI.U32 R11, R27, R10, RZ ;  /* 0x0000000a1b0b7227 */ /* 0x000fc800078e00ff */
[----:B------:R-:W-:Y:S02]  /*db70*/  IMAD.MOV R15, RZ, RZ, -R11 ;  /* 0x000000ffff0f7224 */ /* 0x000fe400078e0a0b */
[----:B------:R-:W-:-:S04]  /*db80*/  IMAD.HI.U32 R16, R16, R12, RZ ;  /* 0x0000000c10107227 */ /* 0x000fc800078e00ff */
[----:B------:R-:W-:Y:S02]  /*db90*/  @P3 IMAD.IADD R14, R14, 0x1, -R9 ;  /* 0x000000010e0e3824 */ /* 0x000fe400078e0a09 */
[----:B------:R-:W-:Y:S02]  /*dba0*/  @P3 VIADD R18, R18, 0x1 ;  /* 0x0000000112123836 */ /* 0x000fe40000000000 */
[----:B------:R-:W-:Y:S01]  /*dbb0*/  IMAD R15, R6, R15, R10 ;  /* 0x0000000f060f7224 */ /* 0x000fe200078e020a */
[----:B------:R-:W-:Y:S01]  /*dbc0*/  ISETP.GE.U32.AND P3, PT, R14, R9, PT ;  /* 0x000000090e00720c */ /* 0x000fe20003f66070 */
[----:B------:R-:W-:-:S12]  /*dbd0*/  IMAD.IADD R10, R10, 0x1, R13 ;  /* 0x000000010a0a7824 */ /* 0x000fd800078e020d */
[----:B------:R-:W-:Y:S02]  /*dbe0*/  @P3 IADD3 R18, PT, PT, R18, 0x1, RZ ;  /* 0x0000000112123810 */ /* 0x000fe40007ffe0ff */
[----:B------:R-:W-:-:S13]  /*dbf0*/  ISETP.GE.U32.AND P3, PT, R15, R6, PT ;  /* 0x000000060f00720c */ /* 0x000fda0003f66070 */
[----:B------:R-:W-:Y:S02]  /*dc00*/  @P3 IMAD.IADD R15, R15, 0x1, -R6 ;  /* 0x000000010f0f3824 */ /* 0x000fe400078e0a06 */
[----:B------:R-:W-:-:S03]  /*dc10*/  @P3 VIADD R11, R11, 0x1 ;  /* 0x000000010b0b3836 */ /* 0x000fc60000000000 */
[----:B------:R-:W-:Y:S02]  /*dc20*/  ISETP.GE.U32.AND P3, PT, R15, R6, PT ;  /* 0x000000060f00720c */ /* 0x000fe40003f66070 */
[----:B------:R-:W0:Y:S11]  /*dc30*/  LDC.64 R14, c[0x0][0x380] ;  /* 0x0000e000ff0e7b82 */ /* 0x000e360000000a00 */
[----:B------:R-:W-:Y:S01]  /*dc40*/  @P3 VIADD R11, R11, 0x1 ;  /* 0x000000010b0b3836 */ /* 0x000fe20000000000 */
[----:B------:R-:W-:-:S04]  /*dc50*/  ISETP.NE.U32.AND P3, PT, R9, RZ, PT ;  /* 0x000000ff0900720c */ /* 0x000fc80003f65070 */
[----:B------:R-:W-:Y:S02]  /*dc60*/  SEL R11, R26, R11, !P4 ;  /* 0x0000000b1a0b7207 */ /* 0x000fe40006000000 */
[----:B------:R-:W-:Y:S02]  /*dc70*/  SEL R18, R25, R18, !P3 ;  /* 0x0000001219127207 */ /* 0x000fe40005800000 */
[----:B------:R-:W-:Y:S02]  /*dc80*/  VIMNMX R11, PT, PT, RZ, R11, !PT ;  /* 0x0000000bff0b7248 */ /* 0x000fe40007fe0100 */
[----:B------:R-:W-:Y:S02]  /*dc90*/  VIMNMX R18, PT, PT, RZ, R18, !PT ;  /* 0x00000012ff127248 */ /* 0x000fe40007fe0100 */
[----:B------:R-:W-:Y:S02]  /*dca0*/  VIMNMX R19, PT, PT, R82, R11, PT ;  /* 0x0000000b52137248 */ /* 0x000fe40003fe0100 */
[----:B------:R-:W-:-:S03]  /*dcb0*/  VIMNMX R18, PT, PT, R83, R18, PT ;  /* 0x0000001253127248 */ /* 0x000fc60003fe0100 */
[----:B------:R-:W-:Y:S02]  /*dcc0*/  IMAD R84, R19, R8, RZ ;  /* 0x0000000813547224 */ /* 0x000fe400078e02ff */
[----:B------:R-:W-:-:S04]  /*dcd0*/  IMAD.HI.U32 R19, R27, R10, RZ ;  /* 0x0000000a1b137227 */ /* 0x000fc800078e00ff */
[----:B------:R-:W-:Y:S02]  /*dce0*/  IMAD.SHL.U32 R11, R18, 0x4, RZ ;  /* 0x00000004120b7824 */ /* 0x000fe400078e00ff */
[----:B------:R-:W-:-:S03]  /*dcf0*/  IMAD.MOV R21, RZ, RZ, -R19 ;  /* 0x000000ffff157224 */ /* 0x000fc600078e0a13 */
[--C-:B------:R-:W-:Y:S01]  /*dd00*/  SHF.R.S32.HI R24, RZ, 0x1f, R11.reuse ;  /* 0x0000001fff187819 */ /* 0x100fe2000001140b */
[----:B------:R-:W-:Y:S01]  /*dd10*/  IMAD R21, R6, R21, R10 ;  /* 0x0000001506157224 */ /* 0x000fe200078e020a */
[----:B0-----:R-:W-:Y:S01]  /*dd20*/  IADD3 R22, P5, P6, R84, R14, R11 ;  /* 0x0000000e54167210 */ /* 0x001fe20007ebe00b */
[----:B------:R-:W-:-:S03]  /*dd30*/  IMAD.IADD R10, R10, 0x1, R13 ;  /* 0x000000010a0a7824 */ /* 0x000fc600078e020d */
[----:B------:R-:W-:Y:S02]  /*dd40*/  IADD3.X R23, PT, PT, RZ, R15, R24, P5, P6 ;  /* 0x0000000fff177210 */ /* 0x000fe40002fec418 */
[----:B------:R-:W-:-:S03]  /*dd50*/  ISETP.GE.U32.AND P5, PT, R21, R6, PT ;  /* 0x000000061500720c */ /* 0x000fc60003fa6070 */
[----:B------:R-:W2:Y:S04]  /*dd60*/  LDG.E.U8 R93, desc[UR8][R22.64+0x2] ;  /* 0x00000208165d7981 */ /* 0x000ea8000c1e1100 */
[----:B------:R-:W3:Y:S06]  /*dd70*/  LDG.E.U8 R106, desc[UR8][R22.64+0x1] ;  /* 0x00000108166a7981 */ /* 0x000eec000c1e1100 */
[----:B------:R-:W-:Y:S01]  /*dd80*/  @P5 IMAD.IADD R21, R21, 0x1, -R6 ;  /* 0x0000000115155824 */ /* 0x000fe200078e0a06 */
[----:B------:R-:W-:-:S04]  /*dd90*/  @P5 IADD3 R19, PT, PT, R19, 0x1, RZ ;  /* 0x0000000113135810 */ /* 0x000fc80007ffe0ff */
        /* <DEDUP_REMOVED lines=10> */
[----:B------:R-:W-:Y:S02]  /*de40*/  IMAD R87, R6, R87, R10 ;  /* 0x0000005706577224 */ /* 0x000fe400078e020a */
[----:B------:R-:W-:Y:S02]  /*de50*/  IMAD.IADD R10, R10, 0x1, R13 ;  /* 0x000000010a0a7824 */ /* 0x000fe400078e020d */
[----:B------:R-:W4:Y:S01]  /*de60*/  LDG.E.U8 R99, desc[UR8][R20.64+0x2] ;  /* 0x0000020814637981 */ /* 0x000f22000c1e1100 */
[----:B------:R-:W-:Y:S01]  /*de70*/  ISETP.GE.U32.AND P5, PT, R87, R6, PT ;  /* 0x000000065700720c */ /* 0x000fe20003fa6070 */
[----:B------:R-:W-:Y:S02]  /*de80*/  IMAD.HI.U32 R27, R27, R10, RZ ;  /* 0x0000000a1b1b7227 */ /* 0x000fe400078e00ff */
[----:B------:R-:W5:Y:S02]  /*de90*/  LDG.E.U8 R100, desc[UR8][R20.64+0x1] ;  /* 0x0000010814647981 */ /* 0x000f64000c1e1100 */
[----:B------:R-:W-:-:S02]  /*dea0*/  IMAD.MOV R13, RZ, RZ, -R27 ;  /* 0x000000ffff0d7224 */ /* 0x000fc400078e0a1b */
[----:B------:R-:W5:Y:S02]  /*deb0*/  LDG.E.U8 R105, desc[UR8][R20.64] ;  /* 0x0000000814697981 */ /* 0x000f64000c1e1100 */
[----:B------:R-:W-:-:S04]  /*dec0*/  IMAD R13, R6, R13, R10 ;  /* 0x0000000d060d7224 */ /* 0x000fc800078e020a */
[----:B------:R-:W-:Y:S01]  /*ded0*/  @P5 IMAD.IADD R87, R87, 0x1, -R6 ;  /* 0x0000000157575824 */ /* 0x000fe200078e0a06 */
[----:B------:R-:W-:-:S04]  /*dee0*/  @P5 IADD3 R19, PT, PT, R19, 0x1, RZ ;  /* 0x0000000113135810 */ /* 0x000fc80007ffe0ff */
        /* <DEDUP_REMOVED lines=15> */
[----:B------:R-:W-:-:S04]  /*dfe0*/  IMAD.MOV R6, RZ, RZ, -R16 ;  /* 0x000000ffff067224 */ /* 0x000fc800078e0a10 */
[----:B------:R-:W-:-:S08]  /*dff0*/  IMAD R12, R9, R6, R12 ;  /* 0x00000006090c7224 */ /* 0x000fd000078e020c */
        /* <DEDUP_REMOVED lines=60> */
[----:B------:R-:W-:Y:S08]  /*e3c0*/  I2F.F64.U16 R108, R103 ;  /* 0x00000067006c7312 */ /* 0x000ff00000101800 */
[----:B------:R-:W0:Y:S01]  /*e3d0*/  I2F.F64.U16 R18, R82 ;  /* 0x0000005200127312 */ /* 0x000e220000101800 */
[----:B-1----:R-:W-:Y:S02]  /*e3e0*/  DFMA R10, R10, R16, R8 ;  /* 0x000000100a0a722b */ /* 0x002fe40000000008 */
[----:B0-----:R-:W-:-:S06]  /*e3f0*/  DFMA R26, R18, R14, R20 ;  /* 0x0000000e121a722b */ /* 0x001fcc0000000014 */
[----:B------:R-:W-:Y:S01]  /*e400*/  DFMA R108, R108, R14, R10 ;  /* 0x0000000e6c6c722b */ /* 0x000fe2000000000a */
[----:B------:R-:W-:Y:S08]  /*e410*/  F2I.U32.F64.TRUNC R89, R26 ;  /* 0x0000001a00597311 */ /* 0x000ff0000030d000 */
        /* <DEDUP_REMOVED lines=32> */
[----:B------:R1:W2:Y:S08]  /*e620*/  F2I.U32.F64.TRUNC R107, R108 ;  /* 0x0000006c006b7311 */ /* 0x0002b0000030d000 */
[----:B------:R-:W3:Y:S01]  /*e630*/  F2I.U32.F64.TRUNC R110, R112 ;  /* 0x00000070006e7311 */ /* 0x000ee2000030d000 */
[----:B-1----:R-:W-:-:S07]  /*e640*/  IADD3 R109, PT, PT, R1, R2, RZ ;  /* 0x00000002016d7210 */ /* 0x002fce0007ffe0ff */
[----:B------:R-:W1:Y:S01]  /*e650*/  F2I.U32.F64.TRUNC R111, R114 ;  /* 0x00000072006f7311 */ /* 0x000e62000030d000 */
[----:B------:R4:W-:Y:S07]  /*e660*/  STL [R25+0x640], R82 ;  /* 0x0006405219007387 */ /* 0x0009ee0000100800 */
[----:B------:R-:W5:Y:S01]  /*e670*/  F2I.U32.F64.TRUNC R8, R8 ;  /* 0x0000000800087311 */ /* 0x000f62000030d000 */
[----:B------:R4:W-:Y:S04]  /*e680*/  STL [R25+0x320], R106 ;  /* 0x0003206a19007387 */ /* 0x0009e80000100800 */
[----:B------:R4:W-:Y:S03]  /*e690*/  STL [R25], R93 ;  /* 0x0000005d19007387 */ /* 0x0009e60000100800 */
[----:B------:R-:W4:Y:S01]  /*e6a0*/  F2I.U32.F64.TRUNC R18, R18 ;  /* 0x0000001200127311 */ /* 0x000f22000030d000 */
[----:B------:R0:W-:Y:S04]  /*e6b0*/  STL.U8 [R109+0x960], R89 ;  /* 0x000960596d007387 */ /* 0x0001e80000100000 */
[----:B------:R0:W-:Y:S03]  /*e6c0*/  STL [R25+0x644], R105 ;  /* 0x0006446919007387 */ /* 0x0001e60000100800 */
[----:B------:R-:W4:Y:S01]  /*e6d0*/  F2I.U32.F64.TRUNC R10, R10 ;  /* 0x0000000a000a7311 */ /* 0x000f22000030d000 */
[----:B------:R1:W-:Y:S04]  /*e6e0*/  STL [R25+0x324], R100 ;  /* 0x0003246419007387 */ /* 0x0003e80000100800 */
[----:B------:R1:W-:Y:S04]  /*e6f0*/  STL [R25+0x4], R99 ;  /* 0x0000046319007387 */ /* 0x0003e80000100800 */
[----:B0-----:R0:W-:Y:S04]  /*e700*/  STL.U8 [R109+0x961], R104 ;  /* 0x000961686d007387 */ /* 0x0011e80000100000 */
[----:B------:R0:W-:Y:S04]  /*e710*/  STL [R25+0x648], R103 ;  /* 0x0006486719007387 */ /* 0x0001e80000100800 */
[----:B------:R0:W-:Y:S04]  /*e720*/  STL [R25+0x328], R102 ;  /* 0x0003286619007387 */ /* 0x0001e80000100800 */
[----:B------:R0:W-:Y:S04]  /*e730*/  STL [R25+0x8], R101 ;  /* 0x0000086519007387 */ /* 0x0001e80000100800 */
[----:B--2---:R0:W-:Y:S04]  /*e740*/  STL.U8 [R109+0x962], R107 ;  /* 0x0009626b6d007387 */ /* 0x0041e80000100000 */
[----:B------:R0:W-:Y:S04]  /*e750*/  STL [R25+0x64c], R95 ;  /* 0x00064c5f19007387 */ /* 0x0001e80000100800 */
[----:B------:R0:W-:Y:S04]  /*e760*/  STL [R25+0x32c], R98 ;  /* 0x00032c6219007387 */ /* 0x0001e80000100800 */
[----:B------:R0:W-:Y:S04]  /*e770*/  STL [R25+0xc], R97 ;  /* 0x00000c6119007387 */ /* 0x0001e80000100800 */
[----:B---3--:R0:W-:Y:S04]  /*e780*/  STL.U8 [R109+0x963], R110 ;  /* 0x0009636e6d007387 */ /* 0x0081e80000100000 */
[----:B------:R0:W-:Y:S04]  /*e790*/  STL [R25+0x650], R96 ;  /* 0x0006506019007387 */ /* 0x0001e80000100800 */
[----:B------:R0:W-:Y:S04]  /*e7a0*/  STL [R25+0x330], R6 ;  /* 0x0003300619007387 */ /* 0x0001e80000100800 */
[----:B------:R0:W-:Y:S04]  /*e7b0*/  STL [R25+0x10], R94 ;  /* 0x0000105e19007387 */ /* 0x0001e80000100800 */
[----:B-1----:R0:W-:Y:S04]  /*e7c0*/  STL.U8 [R109+0x964], R111 ;  /* 0x0009646f6d007387 */ /* 0x0021e80000100000 */
[----:B------:R0:W-:Y:S04]  /*e7d0*/  STL [R25+0x654], R92 ;  /* 0x0006545c19007387 */ /* 0x0001e80000100800 */
[----:B------:R0:W-:Y:S04]  /*e7e0*/  STL [R25+0x334], R91 ;  /* 0x0003345b19007387 */ /* 0x0001e80000100800 */
[----:B------:R0:W-:Y:S04]  /*e7f0*/  STL [R25+0x14], R90 ;  /* 0x0000145a19007387 */ /* 0x0001e80000100800 */
[----:B-----5:R0:W-:Y:S04]  /*e800*/  STL.U8 [R109+0x965], R8 ;  /* 0x000965086d007387 */ /* 0x0201e80000100000 */
[----:B------:R0:W-:Y:S04]  /*e810*/  STL [R25+0x658], R88 ;  /* 0x0006585819007387 */ /* 0x0001e80000100800 */
[----:B------:R0:W-:Y:S04]  /*e820*/  STL [R25+0x338], R87 ;  /* 0x0003385719007387 */ /* 0x0001e80000100800 */
[----:B------:R0:W-:Y:S04]  /*e830*/  STL [R25+0x18], R86 ;  /* 0x0000185619007387 */ /* 0x0001e80000100800 */
[----:B----4-:R0:W-:Y:S04]  /*e840*/  STL.U8 [R109+0x966], R18 ;  /* 0x000966126d007387 */ /* 0x0101e80000100000 */
[----:B------:R0:W-:Y:S04]  /*e850*/  STL [R25+0x65c], R85 ;  /* 0x00065c5519007387 */ /* 0x0001e80000100800 */
[----:B------:R0:W-:Y:S04]  /*e860*/  STL [R25+0x33c], R84 ;  /* 0x00033c5419007387 */ /* 0x0001e80000100800 */
[----:B------:R0:W-:Y:S04]  /*e870*/  STL [R25+0x1c], R83 ;  /* 0x00001c5319007387 */ /* 0x0001e80000100800 */
[----:B------:R0:W-:Y:S01]  /*e880*/  STL.U8 [R109+0x967], R10 ;  /* 0x0009670a6d007387 */ /* 0x0001e20000100000 */
[----:B------:R-:W-:-:S07]  /*e890*/  VIADD R2, R2, 0x8 ;  /* 0x0000000802027836 */ /* 0x000fce0000000000 */
.L_x_125:
[----:B------:R-:W-:Y:S05]  /*e8a0*/  BSYNC.RECONVERGENT B1 ;  /* 0x0000000000017941 */ /* 0x000fea0003800200 */
.L_x_124:
[----:B------:R-:W-:-:S13]  /*e8b0*/  ISETP.GE.U32.AND P3, PT, R7, R76, PT ;  /* 0x0000004c0700720c */ /* 0x000fda0003f66070 */
[----:B------:R-:W-:Y:S05]  /*e8c0*/  @P3 BRA `(.L_x_123) ;  /* 0x0000001c00e03947 */ /* 0x000fea0003800000 */
[----:B0-----:R-:W-:Y:S01]  /*e8d0*/  VIADD R10, R79, 0x5 ;  /* 0x000000054f0a7836 */ /* 0x001fe20000000000 */
[----:B------:R-:W-:Y:S01]  /*e8e0*/  IADD3 R7, PT, PT, -R76, 0x5, RZ ;  /* 0x000000054c077810 */ /* 0x000fe20007ffe1ff */
[----:B------:R-:W-:Y:S01]  /*e8f0*/  VIADD R6, R77, 0x6 ;  /* 0x000000064d067836 */ /* 0x000fe20000000000 */
[----:B------:R-:W-:Y:S02]  /*e900*/  BSSY.RECONVERGENT B1, `(.L_x_126) ;  /* 0x00000fe000017945 */ /* 0x000fe40003800200 */
[-C--:B------:R-:W-:Y:S02]  /*e910*/  ISETP.GE.AND P3, PT, R10, R75.reuse, PT ;  /* 0x0000004b0a00720c */ /* 0x080fe40003f66270 */
[----:B------:R-:W-:Y:S02]  /*e920*/  ISETP.GE.AND P4, PT, R6, R75, PT ;  /* 0x0000004b0600720c */ /* 0x000fe40003f86270 */
[----:B------:R-:W-:Y:S02]  /*e930*/  ISETP.LT.OR P3, PT, R10, RZ, P3 ;  /* 0x000000ff0a00720c */ /* 0x000fe40001f61670 */
[----:B------:R-:W-:-:S02]  /*e940*/  ISETP.LT.OR P4, PT, R6, RZ, P4 ;  /* 0x000000ff0600720c */ /* 0x000fc40002781670 */
[----:B------:R-:W-:Y:S02]  /*e950*/  PLOP3.LUT P3, PT, P3, P0, PT, 0xf8, 0x8f ;  /* 0x00000000008f781c */ /* 0x000fe40001f61f70 */
[----:B------:R-:W-:-:S04]  /*e960*/  PLOP3.LUT P0, PT, P4, P0, PT, 0xf8, 0x8f ;  /* 0x00000000008f781c */ /* 0x000fc80002701f70 */
[----:B------:R-:W-:-:S07]  /*e970*/  ISETP.GE.U32.OR P0, PT, R7, R76, P0 ;  /* 0x0000004c0700720c */ /* 0x000fce0000706470 */
[----:B------:R-:W-:Y:S06]  /*e980*/  @P3 BRA `(.L_x_127) ;  /* 0x0000000c00d43947 */ /* 0x000fec0003800000 */
        /* <DEDUP_REMOVED lines=16> */
[----:B------:R-:W1:Y:S01]  /*ea90*/  F2I.FTZ.U32.TRUNC.NTZ R11, R20 ;  /* 0x00000014000b7305 */ /* 0x000e62000021f000 */
[----:B0-----:R-:W-:-:S05]  /*eaa0*/  IADD3 R16, PT, PT, RZ, -R17, RZ ;  /* 0x80000011ff107210 */ /* 0x001fca0007ffe0ff */
[----:B------:R-:W-:Y:S02]  /*eab0*/  IMAD R15, R16, R9, RZ ;  /* 0x00000009100f7224 */ /* 0x000fe400078e02ff */
[----:B------:R-:W-:-:S04]  /*eac0*/  IMAD.MOV.U32 R16, RZ, RZ, RZ ;  /* 0x000000ffff107224 */ /* 0x000fc800078e00ff */
[----:B------:R-:W-:-:S04]  /*ead0*/  IMAD.HI.U32 R16, R17, R15, R16 ;  /* 0x0000000f11107227 */ /* 0x000fc800078e0010 */
[----:B------:R-:W-:Y:S01]  /*eae0*/  IMAD.SHL.U32 R17, R10, 0x2, RZ ;  /* 0x000000020a117824 */ /* 0x000fe200078e00ff */
[----:B-1----:R-:W-:Y:S01]  /*eaf0*/  IADD3 R10, PT, PT, RZ, -R11, RZ ;  /* 0x8000000bff0a7210 */ /* 0x002fe20007ffe0ff */
[----:B------:R-:W-:Y:S02]  /*eb00*/  IMAD R15, R78, R13, RZ ;  /* 0x0000000d4e0f7224 */ /* 0x000fe400078e02ff */
[----:B------:R-:W-:-:S04]  /*eb10*/  IMAD.HI.U32 R18, R16, R17, RZ ;  /* 0x0000001110127227 */ /* 0x000fc800078e00ff */
[----:B------:R-:W-:Y:S02]  /*eb20*/  IMAD.MOV R14, RZ, RZ, -R18 ;  /* 0x000000ffff0e7224 */ /* 0x000fe400078e0a12 */
[----:B------:R-:W-:Y:S02]  /*eb30*/  IMAD R19, R10, R7, RZ ;  /* 0x000000070a137224 */ /* 0x000fe400078e02ff */
[----:B------:R-:W-:Y:S02]  /*eb40*/  IMAD R14, R9, R14, R17 ;  /* 0x0000000e090e7224 */ /* 0x000fe400078e0211 */
[----:B------:R-:W-:Y:S02]  /*eb50*/  IMAD.MOV.U32 R10, RZ, RZ, RZ ;  /* 0x000000ffff0a7224 */ /* 0x000fe400078e00ff */
[----:B------:R-:W-:Y:S01]  /*eb60*/  IMAD.IADD R12, R17, 0x1, R12 ;  /* 0x00000001110c7824 */ /* 0x000fe200078e020c */
[----:B------:R-:W-:Y:S01]  /*eb70*/  ISETP.GE.U32.AND P3, PT, R14, R9, PT ;  /* 0x000000090e00720c */ /* 0x000fe20003f66070 */
[----:B------:R-:W-:-:S04]  /*eb80*/  IMAD.HI.U32 R27, R11, R19, R10 ;  /* 0x000000130b1b7227 */ /* 0x000fc800078e000a */
[----:B------:R-:W-:Y:S02]  /*eb90*/  IMAD.SHL.U32 R10, R15, 0x4, RZ ;  /* 0x000000040f0a7824 */ /* 0x000fe400078e00ff */
[----:B------:R-:W-:-:S04]  /*eba0*/  IMAD.HI.U32 R16, R16, R12, RZ ;  /* 0x0000000c10107227 */ /* 0x000fc800078e00ff */
[----:B------:R-:W-:-:S04]  /*ebb0*/  IMAD.HI.U32 R11, R27, R10, RZ ;  /* 0x0000000a1b0b7227 */ /* 0x000fc800078e00ff */
[----:B------:R-:W-:Y:S02]  /*ebc0*/  @P3 IMAD.IADD R14, R14, 0x1, -R9 ;  /* 0x000000010e0e3824 */ /* 0x000fe400078e0a09 */
[----:B------:R-:W-:-:S03]  /*ebd0*/  @P3 VIADD R18, R18, 0x1 ;  /* 0x0000000112123836 */ /* 0x000fc60000000000 */
[----:B------:R-:W-:Y:S02]  /*ebe0*/  ISETP.GE.U32.AND P3, PT, R14, R9, PT ;  /* 0x000000090e00720c */ /* 0x000fe40003f66070 */
[----:B------:R-:W-:-:S05]  /*ebf0*/  IADD3 R14, PT, PT, -R11, RZ, RZ ;  /* 0x000000ff0b0e7210 */ /* 0x000fca0007ffe1ff */
[----:B------:R-:W-:Y:S02]  /*ec00*/  IMAD R14, R7, R14, R10 ;  /* 0x0000000e070e7224 */ /* 0x000fe400078e020a */
[----:B------:R-:W-:-:S04]  /*ec10*/  IMAD.IADD R10, R10, 0x1, R13 ;  /* 0x000000010a0a7824 */ /* 0x000fc800078e020d */
[----:B------:R-:W-:Y:S01]  /*ec20*/  @P3 VIADD R18, R18, 0x1 ;  /* 0x0000000112123836 */ /* 0x000fe20000000000 */
        /* <DEDUP_REMOVED lines=25> */
[----:B------:R-:W-:Y:S01]  /*edc0*/  @P5 IADD3 R18, PT, PT, R18, -R7, RZ ;  /* 0x8000000712125210 */ /* 0x000fe20007ffe0ff */
        /* <DEDUP_REMOVED lines=20> */
[----:B------:R-:W-:Y:S01]  /*ef10*/  @P5 IADD3 R18, PT, PT, R18, -R7, RZ ;  /* 0x8000000712125210 */ /* 0x000fe20007ffe0ff */
        /* <DEDUP_REMOVED lines=13> */
[----:B------:R-:W-:Y:S01]  /*eff0*/  @P5 IADD3 R10, PT, PT, R10, -R7, RZ ;  /* 0x800000070a0a5210 */ /* 0x000fe20007ffe0ff */
[----:B------:R-:W-:-:S03]  /*f000*/  @P5 VIADD R27, R27, 0x1 ;  /* 0x000000011b1b5836 */ /* 0x000fc60000000000 */
[----:B------:R-:W-:-:S13]  /*f010*/  ISETP.GE.U32.AND P5, PT, R10, R7, PT ;  /* 0x000000070a00720c */ /* 0x000fda0003fa6070 */
[----:B------:R-:W-:-:S05]  /*f020*/  @P5 VIADD R27, R27, 0x1 ;  /* 0x000000011b1b5836 */ /* 0x000fca0000000000 */
[----:B------:R-:W-:-:S04]  /*f030*/  SEL R26, R26, R27, !P4 ;  /* 0x0000001b1a1a7207 */ /* 0x000fc80006000000 */
[----:B------:R-:W-:-:S04]  /*f040*/  VIMNMX R7, PT, PT, RZ, R26, !PT ;  /* 0x0000001aff077248 */ /* 0x000fc80007fe0100 */
[----:B------:R-:W-:Y:S02]  /*f050*/  VIMNMX R7, PT, PT, R82, R7, PT ;  /* 0x0000000752077248 */ /* 0x000fe40003fe0100 */
[----:B------:R-:W5:Y:S03]  /*f060*/  LDG.E.U8 R82, desc[UR8][R22.64] ;  /* 0x0000000816527981 */ /* 0x000f66000c1e1100 */
        /* <DEDUP_REMOVED lines=8> */
[----:B------:R-:W-:Y:S01]  /*f0f0*/  @P4 IADD3 R12, PT, PT, R12, -R9, RZ ;  /* 0x800000090c0c4210 */ /* 0x000fe20007ffe0ff */
        /* <DEDUP_REMOVED lines=29> */
[----:B0-----:R-:W-:Y:S01]  /*f2d0*/  IMAD.MOV.U32 R12, RZ, RZ, -0x1a9fbe77 ;  /* 0xe5604189ff0c7424 */ /* 0x001fe200078e00ff */
[----:B--2---:R-:W0:Y:S01]  /*f2e0*/  I2F.F64.U16 R8, R93 ;  /* 0x0000005d00087312 */ /* 0x004e220000101800 */
[----:B------:R-:W-:-:S07]  /*f2f0*/  MOV R13, 0x3fd322d0 ;  /* 0x3fd322d0000d7802 */ /* 0x000fce0000000f00 */
[----:B---3--:R-:W2:Y:S01]  /*f300*/  I2F.F64.U16 R20, R106 ;  /* 0x0000006a00147312 */ /* 0x008ea20000101800 */
[----:B-1----:R-:W-:Y:S02]  /*f310*/  IMAD.MOV.U32 R16, RZ, RZ, 0x39581062 ;  /* 0x39581062ff107424 */ /* 0x002fe400078e00ff */
[----:B------:R-:W-:Y:S01]  /*f320*/  IMAD.MOV.U32 R17, RZ, RZ, 0x3fe2c8b4 ;  /* 0x3fe2c8b4ff117424 */ /* 0x000fe200078e00ff */
[----:B0-----:R-:W-:-:S08]  /*f330*/  DMUL R8, R8, R12 ;  /* 0x0000000c08087228 */ /* 0x001fd00000000000 */
[----:B--2---:R-:W-:Y:S01]  /*f340*/  DFMA R20, R20, R16, R8 ;  /* 0x000000101414722b */ /* 0x004fe20000000008 */
[----:B------:R-:W-:Y:S02]  /*f350*/  IMAD.MOV.U32 R14, RZ, RZ, -0x60418937 ;  /* 0x9fbe76c9ff0e7424 */ /* 0x000fe400078e00ff */
        /* <DEDUP_REMOVED lines=46> */
[----:B------:R-:W-:Y:S01]  /*f640*/  LEA R24, R2, R1, 0x2 ;  /* 0x0000000102187211 */ /* 0x000fe200078e10ff */
[----:B--2---:R-:W-:-:S06]  /*f650*/  DFMA R10, R20, R14, R10 ;  /* 0x0000000e140a722b */ /* 0x004fcc000000000a */
[----:B------:R-:W1:Y:S01]  /*f660*/  F2I.U32.F64.TRUNC R107, R108 ;  /* 0x0000006c006b7311 */ /* 0x000e62000030d000 */
[----:B------:R-:W-:-:S07]  /*f670*/  IMAD.IADD R25, R1, 0x1, R2 ;  /* 0x0000000101197824 */ /* 0x000fce00078e0202 */
[----:B------:R-:W2:Y:S01]  /*f680*/  F2I.U32.F64.TRUNC R110, R112 ;  /* 0x00000070006e7311 */ /* 0x000ea2000030d000 */
[----:B------:R3:W-:Y:S07]  /*f690*/  STL [R24+0x640], R82 ;  /* 0x0006405218007387 */ /* 0x0007ee0000100800 */
[----:B------:R-:W4:Y:S01]  /*f6a0*/  F2I.U32.F64.TRUNC R111, R114 ;  /* 0x00000072006f7311 */ /* 0x000f22000030d000 */
[----:B------:R3:W-:Y:S07]  /*f6b0*/  STL [R24+0x320], R106 ;  /* 0x0003206a18007387 */ /* 0x0007ee0000100800 */
[----:B------:R-:W5:Y:S01]  /*f6c0*/  F2I.U32.F64.TRUNC R8, R8 ;  /* 0x0000000800087311 */ /* 0x000f62000030d000 */
[----:B------:R3:W-:Y:S04]  /*f6d0*/  STL [R24], R93 ;  /* 0x0000005d18007387 */ /* 0x0007e80000100800 */
[----:B------:R3:W-:Y:S03]  /*f6e0*/  STL.U8 [R25+0x960], R89 ;  /* 0x0009605919007387 */ /* 0x0007e60000100000 */
[----:B------:R-:W3:Y:S01]  /*f6f0*/  F2I.U32.F64.TRUNC R18, R18 ;  /* 0x0000001200127311 */ /* 0x000ee2000030d000 */
[----:B------:R0:W-:Y:S04]  /*f700*/  STL [R24+0x644], R105 ;  /* 0x0006446918007387 */ /* 0x0001e80000100800 */
[----:B------:R1:W-:Y:S03]  /*f710*/  STL [R24+0x324], R100 ;  /* 0x0003246418007387 */ /* 0x0003e60000100800 */
[----:B------:R-:W3:Y:S01]  /*f720*/  F2I.U32.F64.TRUNC R10, R10 ;  /* 0x0000000a000a7311 */ /* 0x000ee2000030d000 */
        /* <DEDUP_REMOVED lines=9> */
[----:B--2---:R0:W-:Y:S04]  /*f7c0*/  STL.U8 [R25+0x963], R110 ;  /* 0x0009636e19007387 */ /* 0x0041e80000100000 */
[----:B------:R0:W-:Y:S04]  /*f7d0*/  STL [R24+0x650], R96 ;  /* 0x0006506018007387 */ /* 0x0001e80000100800 */
[----:B------:R0:W-:Y:S04]  /*f7e0*/  STL [R24+0x330], R7 ;  /* 0x0003300718007387 */ /* 0x0001e80000100800 */
[----:B------:R0:W-:Y:S04]  /*f7f0*/  STL [R24+0x10], R94 ;  /* 0x0000105e18007387 */ /* 0x0001e80000100800 */
[----:B----4-:R0:W-:Y:S04]  /*f800*/  STL.U8 [R25+0x964], R111 ;  /* 0x0009646f19007387 */ /* 0x0101e80000100000 */
[----:B------:R0:W-:Y:S04]  /*f810*/  STL [R24+0x654], R92 ;  /* 0x0006545c18007387 */ /* 0x0001e80000100800 */
[----:B------:R0:W-:Y:S04]  /*f820*/  STL [R24+0x334], R91 ;  /* 0x0003345b18007387 */ /* 0x0001e80000100800 */
[----:B------:R0:W-:Y:S04]  /*f830*/  STL [R24+0x14], R90 ;  /* 0x0000145a18007387 */ /* 0x0001e80000100800 */
[----:B-----5:R0:W-:Y:S04]  /*f840*/  STL.U8 [R25+0x965], R8 ;  /* 0x0009650819007387 */ /* 0x0201e80000100000 */
[----:B------:R0:W-:Y:S04]  /*f850*/  STL [R24+0x658], R88 ;  /* 0x0006585818007387 */ /* 0x0001e80000100800 */
[----:B------:R0:W-:Y:S04]  /*f860*/  STL [R24+0x338], R87 ;  /* 0x0003385718007387 */ /* 0x0001e80000100800 */
[----:B------:R0:W-:Y:S04]  /*f870*/  STL [R24+0x18], R86 ;  /* 0x0000185618007387 */ /* 0x0001e80000100800 */
[----:B---3--:R0:W-:Y:S04]  /*f880*/  STL.U8 [R25+0x966], R18 ;  /* 0x0009661219007387 */ /* 0x0081e80000100000 */
[----:B------:R0:W-:Y:S04]  /*f890*/  STL [R24+0x65c], R85 ;  /* 0x00065c5518007387 */ /* 0x0001e80000100800 */
[----:B------:R0:W-:Y:S04]  /*f8a0*/  STL [R24+0x33c], R84 ;  /* 0x00033c5418007387 */ /* 0x0001e80000100800 */
[----:B------:R0:W-:Y:S04]  /*f8b0*/  STL [R24+0x1c], R83 ;  /* 0x00001c5318007387 */ /* 0x0001e80000100800 */
[----:B------:R0:W-:Y:S01]  /*f8c0*/  STL.U8 [R25+0x967], R10 ;  /* 0x0009670a19007387 */ /* 0x0001e20000100000 */
[----:B------:R-:W-:-:S07]  /*f8d0*/  VIADD R2, R2, 0x8 ;  /* 0x0000000802027836 */ /* 0x000fce0000000000 */
.L_x_127:
[----:B------:R-:W-:Y:S05]  /*f8e0*/  BSYNC.RECONVERGENT B1 ;  /* 0x0000000000017941 */ /* 0x000fea0003800200 */
.L_x_126:
[----:B------:R-:W-:Y:S05]  /*f8f0*/  @P0 BRA `(.L_x_123) ;  /* 0x0000000c00d40947 */ /* 0x000fea0003800000 */
[----:B0-----:R-:W0:Y:S08]  /*f900*/  LDC.64 R8, c[0x0][0x390] ;  /* 0x0000e400ff087b82 */ /* 0x001e300000000a00 */
[----:B------:R-:W1:Y:S08]  /*f910*/  LDC R24, c[0x0][0x398] ;  /* 0x0000e600ff187b82 */ /* 0x000e700000000800 */
[----:B------:R-:W2:Y:S01]  /*f920*/  LDC.64 R12, c[0x0][0x388] ;  /* 0x0000e200ff0c7b82 */ /* 0x000ea20000000a00 */
[----:B0-----:R-:W0:Y:S08]  /*f930*/  I2F.U32.RP R14, R9 ;  /* 0x00000009000e7306 */ /* 0x001e300000209000 */
[----:B-1----:R-:W1:Y:S01]  /*f940*/  I2F.U32.RP R16, R24 ;  /* 0x0000001800107306 */ /* 0x002e620000209000 */
[----:B------:R-:W-:-:S07]  /*f950*/  LOP3.LUT R25, RZ, R24, RZ, 0x33, !PT ;  /* 0x00000018ff197212 */ /* 0x000fce00078e33ff */
[----:B0-----:R-:W0:Y:S01]  /*f960*/  MUFU.RCP R14, R14 ;  /* 0x0000000e000e7308 */ /* 0x001e220000001000 */
[----:B--2---:R-:W-:Y:S01]  /*f970*/  IMAD R6, R6, R12, RZ ;  /* 0x0000000c06067224 */ /* 0x004fe200078e02ff */
[----:B------:R-:W-:Y:S01]  /*f980*/  IADD3 R26, PT, PT, R13, -0x1, RZ ;  /* 0xffffffff0d1a7810 */ /* 0x000fe20007ffe0ff */
[----:B------:R-:W-:-:S05]  /*f990*/  VIADD R82, R12, 0xffffffff ;  /* 0xffffffff0c527836 */ /* 0x000fca0000000000 */
[----:B-1----:R-:W1:Y:S01]  /*f9a0*/  MUFU.RCP R16, R16 ;  /* 0x0000001000107308 */ /* 0x002e620000001000 */
[----:B0-----:R-:W-:Y:S02]  /*f9b0*/  VIADD R10, R14, 0xffffffe ;  /* 0x0ffffffe0e0a7836 */ /* 0x001fe40000000000 */
[----:B------:R-:W-:Y:S01]  /*f9c0*/  IMAD.SHL.U32 R14, R6, 0x2, RZ ;  /* 0x00000002060e7824 */ /* 0x000fe200078e00ff */
[----:B------:R-:W-:-:S04]  /*f9d0*/  MOV R6, RZ ;  /* 0x000000ff00067202 */ /* 0x000fc80000000f00 */
[----:B------:R0:W2:Y:S01]  /*f9e0*/  F2I.FTZ.U32.TRUNC.NTZ R11, R10 ;  /* 0x0000000a000b7305 */ /* 0x0000a2000021f000 */
[----:B------:R-:W-:Y:S02]  /*f9f0*/  IMAD.IADD R12, R14, 0x1, R12 ;  /* 0x000000010e0c7824 */ /* 0x000fe400078e020c */
[----:B-1----:R-:W-:Y:S01]  /*fa00*/  VIADD R7, R16, 0xffffffe ;  /* 0x0ffffffe10077836 */ /* 0x002fe20000000000 */
[----:B------:R-:W-:Y:S01]  /*fa10*/  LOP3.LUT R16, RZ, R9, RZ, 0x33, !PT ;  /* 0x00000009ff107212 */ /* 0x000fe200078e33ff */
[----:B0-----:R-:W-:-:S04]  /*fa20*/  IMAD.MOV.U32 R10, RZ, RZ, RZ ;  /* 0x000000ffff0a7224 */ /* 0x001fc800078e00ff */
[----:B------:R-:W0:Y:S01]  /*fa30*/  F2I.FTZ.U32.TRUNC.NTZ R7, R7 ;  /* 0x0000000700077305 */ /* 0x000e22000021f000 */
[----:B--2---:R-:W-:-:S05]  /*fa40*/  IADD3 R18, PT, PT, RZ, -R11, RZ ;  /* 0x8000000bff127210 */ /* 0x004fca0007ffe0ff */
[----:B------:R-:W-:-:S04]  /*fa50*/  IMAD R15, R18, R9, RZ ;  /* 0x00000009120f7224 */ /* 0x000fc800078e02ff */
[----:B------:R-:W-:-:S04]  /*fa60*/  IMAD.HI.U32 R17, R11, R15, R10 ;  /* 0x0000000f0b117227 */ /* 0x000fc800078e000a */
[----:B0-----:R-:W-:Y:S02]  /*fa70*/  IMAD.MOV R19, RZ, RZ, -R7 ;  /* 0x000000ffff137224 */ /* 0x001fe400078e0a07 */
[----:B------:R-:W-:-:S04]  /*fa80*/  IMAD.HI.U32 R15, R17, R14, RZ ;  /* 0x0000000e110f7227 */ /* 0x000fc800078e00ff */
[----:B------:R-:W-:Y:S02]  /*fa90*/  IMAD.MOV R10, RZ, RZ, -R15 ;  /* 0x000000ffff0a7224 */ /* 0x000fe400078e0a0f */
[----:B------:R-:W-:Y:S02]  /*faa0*/  IMAD R19, R19, R24, RZ ;  /* 0x0000001813137224 */ /* 0x000fe400078e02ff */
[----:B------:R-:W-:Y:S02]  /*fab0*/  IMAD R11, R78, R13, RZ ;  /* 0x0000000d4e0b7224 */ /* 0x000fe400078e02ff */
[----:B------:R-:W-:Y:S02]  /*fac0*/  IMAD R10, R9, R10, R14 ;  /* 0x0000000a090a7224 */ /* 0x000fe400078e020e */
[----:B------:R-:W-:-:S03]  /*fad0*/  IMAD.HI.U32 R6, R7, R19, R6 ;  /* 0x0000001307067227 */ /* 0x000fc600078e0006 */
[----:B------:R-:W-:Y:S01]  /*fae0*/  ISETP.GE.U32.AND P0, PT, R10, R9, PT ;  /* 0x000000090a00720c */ /* 0x000fe20003f06070 */
[----:B------:R-:W-:-:S04]  /*faf0*/  IMAD.SHL.U32 R7, R11, 0x4, RZ ;  /* 0x000000040b077824 */ /* 0x000fc800078e00ff */
[----:B------:R-:W-:-:S04]  /*fb00*/  IMAD.HI.U32 R18, R6, R7, RZ ;  /* 0x0000000706127227 */ /* 0x000fc800078e00ff */
[----:B------:R-:W-:-:S04]  /*fb10*/  IMAD.MOV R11, RZ, RZ, -R18 ;  /* 0x000000ffff0b7224 */ /* 0x000fc800078e0a12 */
[----:B------:R-:W-:Y:S02]  /*fb20*/  IMAD R11, R24, R11, R7 ;  /* 0x0000000b180b7224 */ /* 0x000fe400078e0207 */
[----:B------:R-:W-:Y:S02]  /*fb30*/  @P0 IMAD.IADD R10, R10, 0x1, -R9 ;  /* 0x000000010a0a0824 */ /* 0x000fe400078e0a09 */
[----:B------:R-:W-:Y:S01]  /*fb40*/  @P0 VIADD R15, R15, 0x1 ;  /* 0x000000010f0f0836 */ /* 0x000fe20000000000 */
[----:B------:R-:W-:Y:S01]  /*fb50*/  ISETP.GE.U32.AND P3, PT, R11, R24, PT ;  /* 0x000000180b00720c */ /* 0x000fe20003f66070 */
[----:B------:R-:W-:Y:S01]  /*fb60*/  IMAD.IADD R7, R7, 0x1, R13 ;  /* 0x0000000107077824 */ /* 0x000fe200078e020d */
[----:B------:R-:W-:-:S03]  /*fb70*/  ISETP.GE.U32.AND P0, PT, R10, R9, PT ;  /* 0x000000090a00720c */ /* 0x000fc60003f06070 */
[----:B------:R-:W-:-:S08]  /*fb80*/  IMAD.IADD R85, R7, 0x1, R13 ;  /* 0x0000000107557824 */ /* 0x000fd000078e020d */
[-C--:B------:R-:W-:Y:S01]  /*fb90*/  @P3 IADD3 R11, PT, PT, R11, -R24.reuse, RZ ;  /* 0x800000180b0b3210 */ /* 0x080fe20007ffe0ff */
[----:B------:R-:W-:Y:S01]  /*fba0*/  @P3 VIADD R18, R18, 0x1 ;  /* 0x0000000112123836 */ /* 0x000fe20000000000 */
[----:B------:R-:W-:Y:S01]  /*fbb0*/  ISETP.NE.U32.AND P3, PT, R9, RZ, PT ;  /* 0x000000ff0900720c */ /* 0x000fe20003f65070 */
[----:B------:R-:W-:Y:S01]  /*fbc0*/  @P0 VIADD R15, R15, 0x1 ;  /* 0x000000010f0f0836 */ /* 0x000fe20000000000 */
[----:B------:R-:W-:Y:S02]  /*fbd0*/  ISETP.GE.U32.AND P0, PT, R11, R24, PT ;  /* 0x000000180b00720c */ /* 0x000fe40003f06070 */
[----:B------:R-:W0:Y:S02]  /*fbe0*/  LDC.64 R10, c[0x0][0x380] ;  /* 0x0000e000ff0a7b82 */ /* 0x000e240000000a00 */
[----:B------:R-:W-:-:S04]  /*fbf0*/  SEL R15, R16, R15, !P3 ;  /* 0x0000000f100f7207 */ /* 0x000fc80005800000 */
[----:B------:R-:W-:-:S04]  /*fc00*/  VIMNMX R15, PT, PT, RZ, R15, !PT ;  /* 0x0000000fff0f7248 */ /* 0x000fc80007fe0100 */
[----:B------:R-:W-:Y:S01]  /*fc10*/  VIMNMX R15, PT, PT, R82, R15, PT ;  /* 0x0000000f520f7248 */ /* 0x000fe20003fe0100 */
[----:B------:R-:W-:Y:S01]  /*fc20*/  @P0 VIADD R18, R18, 0x1 ;  /* 0x0000000112120836 */ /* 0x000fe20000000000 */
[----:B------:R-:W-:-:S03]  /*fc30*/  ISETP.NE.U32.AND P0, PT, R24, RZ, PT ;  /* 0x000000ff1800720c */ /* 0x000fc60003f05070 */
[----:B------:R-:W-:Y:S01]  /*fc40*/  IMAD.SHL.U32 R27, R15, 0x4, RZ ;  /* 0x000000040f1b7824 */ /* 0x000fe200078e00ff */
[----:B------:R-:W-:-:S04]  /*fc50*/  SEL R18, R25, R18, !P0 ;  /* 0x0000001219127207 */ /* 0x000fc80004000000 */
[----:B------:R-:W-:Y:S01]  /*fc60*/  VIMNMX R19, PT, PT, RZ, R18, !PT ;  /* 0x00000012ff137248 */ /* 0x000fe20007fe0100 */
[----:B------:R-:W-:Y:S01]  /*fc70*/  IMAD.HI.U32 R18, R6, R7, RZ ;  /* 0x0000000706127227 */ /* 0x000fe200078e00ff */
[----:B------:R-:W-:Y:S02]  /*fc80*/  SHF.R.S32.HI R96, RZ, 0x1f, R27 ;  /* 0x0000001fff607819 */ /* 0x000fe4000001141b */
[----:B------:R-:W-:-:S05]  /*fc90*/  VIMNMX R19, PT, PT, R26, R19, PT ;  /* 0x000000131a137248 */ /* 0x000fca0003fe0100 */
[----:B------:R-:W-:Y:S02]  /*fca0*/  IMAD R15, R19, R8, RZ ;  /* 0x00000008130f7224 */ /* 0x000fe400078e02ff */
[----:B------:R-:W-:-:S03]  /*fcb0*/  IMAD.MOV R19, RZ, RZ, -R18 ;  /* 0x000000ffff137224 */ /* 0x000fc600078e0a12 */
[----:B0-----:R-:W-:Y:S01]  /*fcc0*/  IADD3 R22, P4, P5, R15, R10, R27 ;  /* 0x0000000a0f167210 */ /* 0x001fe20007d9e01b */
[----:B------:R-:W-:-:S03]  /*fcd0*/  IMAD R19, R24, R19, R7 ;  /* 0x0000001318137224 */ /* 0x000fc600078e0207 */
        /* <DEDUP_REMOVED lines=17> */
[----:B------:R-:W-:-:S03]  /*fdf0*/  ISETP.GE.U32.AND P4, PT, R7, R24, PT ;  /* 0x000000180700720c */ /* 0x000fc60003f86070 */
[----:B------:R-:W3:Y:S04]  /*fe00*/  LDG.E.U8 R89, desc[UR8][R20.64+0x2] ;  /* 0x0000020814597981 */ /* 0x000ee8000c1e1100 */
[----:B------:R-:W4:Y:S04]  /*fe10*/  LDG.E.U8 R90, desc[UR8][R20.64+0x1] ;  /* 0x00000108145a7981 */ /* 0x000f28000c1e1100 */
[----:B------:R-:W5:Y:S02]  /*fe20*/  LDG.E.U8 R94, desc[UR8][R20.64] ;  /* 0x00000008145e7981 */ /* 0x000f64000c1e1100 */
        /* <DEDUP_REMOVED lines=13> */
[----:B------:R-:W5:Y:S01]  /*ff00*/  LDG.E.U8 R91, desc[UR8][R18.64+0x2] ;  /* 0x00000208125b7981 */ /* 0x000f62000c1e1100 */
        /* <DEDUP_REMOVED lines=9> */
[----:B------:R-:W-:Y:S02]  /*ffa0*/  VIMNMX R7, PT, PT, R82, R7, PT ;  /* 0x0000000752077248 */ /* 0x000fe40003fe0100 */
[----:B------:R-:W5:Y:S01]  /*ffb0*/  LDG.E.U8 R82, desc[UR8][R22.64+0x2] ;  /* 0x0000020816527981 */ /* 0x000f62000c1e1100 */
[----:B------:R-:W-:-:S04]  /*ffc0*/  IMAD.HI.U32 R12, R6, R13, RZ ;  /* 0x0000000d060c7227 */ /* 0x000fc800078e00ff */
[----:B------:R-:W-:Y:S02]  /*ffd0*/  IMAD.SHL.U32 R9, R7, 0x4, RZ ;  /* 0x0000000407097824 */ /* 0x000fe400078e00ff */
[----:B------:R-:W-:Y:S01]  /*ffe0*/  IMAD.MOV R6, RZ, RZ, -R12 ;  /* 0x000000ffff067224 */ /* 0x000fe200078e0a0c */
[----:B------:R-:W5:Y:S02]  /*fff0*/  LDG.E.U8 R7, desc[UR8][R22.64] ;  /* 0x0000000816077981 */ /* 0x000f64000c1e1100 */
[--C-:B------:R-:W-:Y:S02]  /*10000*/  SHF.R.S32.HI R102, RZ, 0x1f, R9.reuse ;  /* 0x0000001fff667819 */ /* 0x100fe40000011409 */
[----:B------:R-:W-:Y:S01]  /*10010*/  IADD3 R16, P3, P4, R15, R10, R9 ;  /* 0x0000000a0f107210 */ /* 0x000fe20007c7e009 */
[----:B------:R-:W-:-:S03]  /*10020*/  IMAD R13, R24, R6, R13 ;  /* 0x00000006180d7224 */ /* 0x000fc600078e020d */
[----:B------:R-:W-:Y:S02]  /*10030*/  IADD3.X R17, PT, PT, RZ, R11, R102, P3, P4 ;  /* 0x0000000bff117210 */ /* 0x000fe40001fe8466 */
[----:B------:R-:W-:-:S03]  /*10040*/  IADD3 R14, P3, P4, R83, R10, R9 ;  /* 0x0000000a530e7210 */ /* 0x000fc60007c7e009 */
[----:B------:R-:W5:Y:S01]  /*10050*/  LDG.E.U8 R87, desc[UR8][R16.64+0x2] ;  /* 0x0000020810577981 */ /* 0x000f62000c1e1100 */
[----:B------:R-:W-:Y:S02]  /*10060*/  IADD3.X R15, PT, PT, RZ, R11, R102, P3, P4 ;  /* 0x0000000bff0f7210 */ /* 0x000fe40001fe8466 */
[CC--:B------:R-:W-:Y:S01]  /*10070*/  ISETP.GE.U32.AND P3, PT, R13.reuse, R24.reuse, PT ;  /* 0x000000180d00720c */ /* 0x0c0fe20003f66070 */
[----:B------:R-:W5:Y:S04]  /*10080*/  LDG.E.U8 R88, desc[UR8][R16.64+0x1] ;  /* 0x0000010810587981 */ /* 0x000f68000c1e1100 */
[----:B------:R-:W5:Y:S04]  /*10090*/  LDG.E.U8 R83, desc[UR8][R14.64+0x2] ;  /* 0x000002080e537981 */ /* 0x000f68000c1e1100 */
[----:B------:R0:W5:Y:S04]  /*100a0*/  LDG.E.U8 R84, desc[UR8][R16.64] ;  /* 0x0000000810547981 */ /* 0x000168000c1e1100 */
[----:B------:R-:W-:Y:S01]  /*100b0*/  @P3 IMAD.IADD R13, R13, 0x1, -R24 ;  /* 0x000000010d0d3824 */ /* 0x000fe200078e0a18 */
[----:B------:R-:W-:Y:S01]  /*100c0*/  @P3 IADD3 R12, PT, PT, R12, 0x1, RZ ;  /* 0x000000010c0c3810 */ /* 0x000fe20007ffe0ff */
[----:B------:R-:W5:Y:S03]  /*100d0*/  LDG.E.U8 R6, desc[UR8][R14.64+0x1] ;  /* 0x000001080e067981 */ /* 0x000f66000c1e1100 */
[----:B------:R-:W-:Y:S01]  /*100e0*/  ISETP.GE.U32.AND P3, PT, R13, R24, PT ;  /* 0x000000180d00720c */ /* 0x000fe20003f66070 */
[----:B------:R1:W5:-:S12]  /*100f0*/  LDG.E.U8 R85, desc[UR8][R14.64] ;  /* 0x000000080e557981 */ /* 0x000358000c1e1100 */
[----:B------:R-:W-:-:S05]  /*10100*/  @P3 VIADD R12, R12, 0x1 ;  /* 0x000000010c0c3836 */ /* 0x000fca0000000000 */
[----:B------:R-:W-:-:S04]  /*10110*/  SEL R12, R25, R12, !P0 ;  /* 0x0000000c190c7207 */ /* 0x000fc80004000000 */
[----:B------:R-:W-:Y:S02]  /*10120*/  VIMNMX R13, PT, PT, RZ, R12, !PT ;  /* 0x0000000cff0d7248 */ /* 0x000fe40007fe0100 */
[----:B------:R-:W-:Y:S02]  /*10130*/  IADD3 R12, P0, P3, R95, R10, R9 ;  /* 0x0000000a5f0c7210 */ /* 0x000fe40007b1e009 */
[----:B------:R-:W-:-:S05]  /*10140*/  VIMNMX R13, PT, PT, R26, R13, PT ;  /* 0x0000000d1a0d7248 */ /* 0x000fca0003fe0100 */
[----:B------:R-:W-:Y:S01]  /*10150*/  IMAD R8, R13, R8, RZ ;  /* 0x000000080d087224 */ /* 0x000fe200078e02ff */
[----:B------:R-:W-:-:S04]  /*10160*/  IADD3.X R13, PT, PT, RZ, R11, R102, P0, P3 ;  /* 0x0000000bff0d7210 */ /* 0x000fc800007e6466 */
[CC--:B0-----:R-:W-:Y:S01]  /*10170*/  IADD3 R16, P0, P3, R8.reuse, R10.reuse, R27 ;  /* 0x0000000a08107210 */ /* 0x0c1fe20007b1e01b */
[----:B------:R-:W5:Y:S03]  /*10180*/  LDG.E.U8 R97, desc[UR8][R12.64+0x2] ;  /* 0x000002080c617981 */ /* 0x000f66000c1e1100 */
[----:B------:R-:W-:Y:S01]  /*10190*/  IADD3.X R17, PT, PT, RZ, R11, R96, P0, P3 ;  /* 0x0000000bff117210 */ /* 0x000fe200007e6460 */
[----:B------:R-:W5:Y:S01]  /*101a0*/  LDG.E.U8 R98, desc[UR8][R12.64+0x1] ;  /* 0x000001080c627981 */ /* 0x000f62000c1e1100 */
[----:B-1----:R-:W-:-:S03]  /*101b0*/  IADD3 R14, P0, P3, R8, R10, R9 ;  /* 0x0000000a080e7210 */ /* 0x002fc60007b1e009 */
[----:B------:R-:W5:Y:S01]  /*101c0*/  LDG.E.U8 R95, desc[UR8][R16.64+0x2] ;  /* 0x00000208105f7981 */ /* 0x000f62000c1e1100 */
[----:B------:R-:W-:-:S03]  /*101d0*/  IADD3.X R15, PT, PT, RZ, R11, R102, P0, P3 ;  /* 0x0000000bff0f7210 */ /* 0x000fc600007e6466 */
[----:B------:R-:W5:Y:S04]  /*101e0*/  LDG.E.U8 R100, desc[UR8][R16.64+0x1] ;  /* 0x0000010810647981 */ /* 0x000f68000c1e1100 */
[----:B------:R-:W5:Y:S04]  /*101f0*/  LDG.E.U8 R101, desc[UR8][R14.64+0x2] ;  /* 0x000002080e657981 */ /* 0x000f68000c1e1100 */
[----:B------:R-:W5:Y:S04]  /*10200*/  LDG.E.U8 R102, desc[UR8][R14.64+0x1] ;  /* 0x000001080e667981 */ /* 0x000f68000c1e1100 */
[----:B------:R0:W5:Y:S04]  /*10210*/  LDG.E.U8 R99, desc[UR8][R12.64] ;  /* 0x000000080c637981 */ /* 0x000168000c1e1100 */
[----:B------:R1:W5:Y:S04]  /*10220*/  LDG.E.U8 R96, desc[UR8][R16.64] ;  /* 0x0000000810607981 */ /* 0x000368000c1e1100 */
[----:B------:R2:W5:Y:S01]  /*10230*/  LDG.E.U8 R103, desc[UR8][R14.64] ;  /* 0x000000080e677981 */ /* 0x000562000c1e1100 */
[----:B0-----:R-:W-:-:S02]  /*10240*/  IMAD.MOV.U32 R12, RZ, RZ, -0x1a9fbe77 ;  /* 0xe5604189ff0c7424 */ /* 0x001fc400078e00ff */
[----:B------:R-:W-:Y:S01]  /*10250*/  IMAD.MOV.U32 R13, RZ, RZ, 0x3fd322d0 ;  /* 0x3fd322d0ff0d7424 */ /* 0x000fe200078e00ff */
[----:B-1----:R-:W-:Y:S01]  /*10260*/  MOV R16, 0x39581062 ;  /* 0x3958106200107802 */ /* 0x002fe20000000f00 */
[----:B------:R-:W-:Y:S01]  /*10270*/  IMAD.MOV.U32 R17, RZ, RZ, 0x3fe2c8b4 ;  /* 0x3fe2c8b4ff117424 */ /* 0x000fe200078e00ff */
[----:B--2---:R-:W-:Y:S01]  /*10280*/  I2F.F64.U16 R20, R86 ;  /* 0x0000005600147312 */ /* 0x004fe20000101800 */
[----:B------:R-:W-:Y:S02]  /*10290*/  IMAD.MOV.U32 R14, RZ, RZ, -0x60418937 ;  /* 0x9fbe76c9ff0e7424 */ /* 0x000fe400078e00ff */
[----:B------:R-:W-:-:S05]  /*102a0*/  IMAD.MOV.U32 R15, RZ, RZ, 0x3fbd2f1a ;  /* 0x3fbd2f1aff0f7424 */ /* 0x000fca00078e00ff */
[----:B---3--:R-:W0:Y:S08]  /*102b0*/  I2F.F64.U16 R22, R89 ;  /* 0x0000005900167312 */ /* 0x008e300000101800 */
[----:B----4-:R-:W1:Y:S01]  /*102c0*/  I2F.F64.U16 R10, R90 ;  /* 0x0000005a000a7312 */ /* 0x010e620000101800 */
[----:B0-----:R-:W-:-:S08]  /*102d0*/  DMUL R22, R22, R12 ;  /* 0x0000000c16167228 */ /* 0x001fd00000000000 */
[----:B-1----:R-:W-:Y:S02]  /*102e0*/  DFMA R10, R10, R16, R22 ;  /* 0x000000100a0a722b */ /* 0x002fe40000000016 */
[----:B-----5:R-:W-:Y:S08]  /*102f0*/  I2F.F64.U16 R22, R92 ;  /* 0x0000005c00167312 */ /* 0x020ff00000101800 */
[----:B------:R-:W0:Y:S08]  /*10300*/  I2F.F64.U16 R8, R82 ;  /* 0x0000005200087312 */ /* 0x000e300000101800 */
[----:B------:R-:W1:Y:S01]  /*10310*/  I2F.F64.U16 R18, R7 ;  /* 0x0000000700127312 */ /* 0x000e620000101800 */
[----:B0-----:R-:W-:-:S08]  /*10320*/  DMUL R8, R8, R12 ;  /* 0x0000000c08087228 */ /* 0x001fd00000000000 */
[----:B------:R-:W-:Y:S02]  /*10330*/  DFMA R20, R20, R16, R8 ;  /* 0x000000101414722b */ /* 0x000fe40000000008 */
[----:B------:R-:W0:Y:S06]  /*10340*/  I2F.F64.U16 R8, R94 ;  /* 0x0000005e00087312 */ /* 0x000e2c0000101800 */
[-C--:B-1----:R-:W-:Y:S02]  /*10350*/  DFMA R106, R18, R14.reuse, R20 ;  /* 0x0000000e126a722b */ /* 0x082fe40000000014 */
[----:B------:R-:W1:Y:S08]  /*10360*/  I2F.F64.U16 R18, R91 ;  /* 0x0000005b00127312 */ /* 0x000e700000101800 */
[----:B------:R-:W2:Y:S01]  /*10370*/  I2F.F64.U16 R20, R87 ;  /* 0x0000005700147312 */ /* 0x000ea20000101800 */
[----:B0-----:R-:W-:-:S02]  /*10380*/  DFMA R108, R8, R14, R10 ;  /* 0x0000000e086c722b */ /* 0x001fc4000000000a */
[----:B-1----:R-:W-:-:S05]  /*10390*/  DMUL R18, R18, R12 ;  /* 0x0000000c12127228 */ /* 0x002fca0000000000 */
[----:B------:R-:W0:Y:S08]  /*103a0*/  I2F.F64.U16 R10, R88 ;  /* 0x00000058000a7312 */ /* 0x000e300000101800 */
[----:B------:R-:W1:Y:S01]  /*103b0*/  I2F.F64.U16 R26, R93 ;  /* 0x0000005d001a7312 */ /* 0x000e620000101800 */
[----:B--2---:R-:W-:-:S07]  /*103c0*/  DMUL R20, R20, R12 ;  /* 0x0000000c14147228 */ /* 0x004fce0000000000 */
[----:B------:R-:W2:Y:S01]  /*103d0*/  I2F.F64.U16 R24, R83 ;  /* 0x0000005300187312 */ /* 0x000ea20000101800 */
[----:B------:R-:W-:-:S07]  /*103e0*/  DFMA R22, R22, R16, R18 ;  /* 0x000000101616722b */ /* 0x000fce0000000012 */
[----:B------:R-:W-:Y:S01]  /*103f0*/  I2F.F64.U16 R8, R84 ;  /* 0x0000005400087312 */ /* 0x000fe20000101800 */
[----:B0-----:R-:W-:-:S07]  /*10400*/  DFMA R10, R10, R16, R20 ;  /* 0x000000100a0a722b */ /* 0x001fce0000000014 */
[----:B------:R-:W0:Y:S01]  /*10410*/  I2F.F64.U16 R18, R6 ;  /* 0x0000000600127312 */ /* 0x000e220000101800 */
[----:B-1----:R-:W-:Y:S02]  /*10420*/  DFMA R26, R26, R14, R22 ;  /* 0x0000000e1a1a722b */ /* 0x002fe40000000016 */
[----:B--2---:R-:W-:-:S05]  /*10430*/  DMUL R24, R24, R12 ;  /* 0x0000000c18187228 */ /* 0x004fca0000000000 */
[----:B------:R-:W1:Y:S08]  /*10440*/  I2F.F64.U16 R22, R85 ;  /* 0x0000005500167312 */ /* 0x000e700000101800 */
[----:B------:R2:W-:Y:S01]  /*10450*/  F2I.U32.F64.TRUNC R105, R108 ;  /* 0x0000006c00697311 */ /* 0x0005e2000030d000 */
[----:B0-----:R-:W-:Y:S02]  /*10460*/  DFMA R18, R18, R16, R24 ;  /* 0x000000101212722b */ /* 0x001fe40000000018 */
[----:B--2---:R-:W-:-:S05]  /*10470*/  DFMA R108, R8, R14, R10 ;  /* 0x0000000e086c722b */ /* 0x004fca000000000a */
        /* <DEDUP_REMOVED lines=24> */
[----:B------:R-:W-:Y:S01]  /*10600*/  IADD3 R25, PT, PT, R1, R2, RZ ;  /* 0x0000000201197210 */ /* 0x000fe20007ffe0ff */
[----:B------:R3:W-:Y:S06]  /*10610*/  STL [R24+0x640], R7 ;  /* 0x0006400718007387 */ /* 0x0007ec0000100800 */
[----:B------:R-:W2:Y:S01]  /*10620*/  F2I.U32.F64.TRUNC R8, R8 ;  /* 0x0000000800087311 */ /* 0x000ea2000030d000 */
        /* <DEDUP_REMOVED lines=34> */
.L_x_123:
[----:B------:R-:W-:Y:S05]  /*10850*/  BSYNC.RECONVERGENT B0 ;  /* 0x0000000000007941 */ /* 0x000fea0003800200 */
.L_x_120:
[----:B0--3--:R-:W0:Y:S01]  /*10860*/  LDC R7, c[0x0][0x364] ;  /* 0x0000d900ff077b82 */ /* 0x009e220000000800 */
[----:B------:R-:W-:Y:S01]  /*10870*/  ISETP.NE.AND P3, PT, R80, RZ, PT ;  /* 0x000000ff5000720c */ /* 0x000fe20003f65270 */
[----:B------:R-:W-:Y:S01]  /*10880*/  BSSY.RECONVERGENT B0, `(.L_x_128) ;  /* 0x0000100000007945 */ /* 0x000fe20003800200 */
[----:B0-----:R-:W-:-:S05]  /*10890*/  IMAD R7, R70, R7, R71 ;  /* 0x0000000746077224 */ /* 0x001fca00078e0247 */
[----:B------:R-:W-:-:S04]  /*108a0*/  IADD3 R7, PT, PT, R7, 0x1, -R76 ;  /* 0x0000000107077810 */ /* 0x000fc80007ffe84c */
[----:B------:R-:W-:-:S04]  /*108b0*/  ISETP.GE.AND P0, PT, R7, R74, PT ;  /* 0x0000004a0700720c */ /* 0x000fc80003f06270 */
[----:B------:R-:W-:-:S04]  /*108c0*/  ISETP.LT.OR P0, PT, R7, RZ, P0 ;  /* 0x000000ff0700720c */ /* 0x000fc80000701670 */
[----:B------:R-:W-:-:S13]  /*108d0*/  PLOP3.LUT P3, PT, P3, P0, PT, 0xf8, 0x8f ;  /* 0x00000000008f781c */ /* 0x000fda0001f61f70 */
[----:B------:R-:W-:Y:S05]  /*108e0*/  @P3 BRA `(.L_x_129) ;  /* 0x0000000c00e43947 */ /* 0x000fea0003800000 */
[----:B--2---:R-:W0:Y:S08]  /*108f0*/  LDC.64 R6, c[0x0][0x390] ;  /* 0x0000e400ff067b82 */ /* 0x004e300000000a00 */
[----:B------:R-:W1:Y:S08]  /*10900*/  LDC R12, c[0x0][0x398] ;  /* 0x0000e600ff0c7b82 */ /* 0x000e700000000800 */
[----:B------:R-:W2:Y:S01]  /*10910*/  LDC.64 R8, c[0x0][0x388] ;  /* 0x0000e200ff087b82 */ /* 0x000ea20000000a00 */
[----:B0-----:R-:W0:Y:S07]  /*10920*/  I2F.U32.RP R13, R7 ;  /* 0x00000007000d7306 */ /* 0x001e2e0000209000 */
[----:B------:R-:W3:Y:S01]  /*10930*/  LDC R15, c[0x0][0x364] ;  /* 0x0000d900ff0f7b82 */ /* 0x000ee20000000800 */
[----:B------:R-:W-:Y:S01]  /*10940*/  LOP3.LUT R24, RZ, R7, RZ, 0x33, !PT ;  /* 0x00000007ff187212 */ /* 0x000fe200078e33ff */
[----:B-1----:R-:W1:Y:S01]  /*10950*/  I2F.U32.RP R14, R12 ;  /* 0x0000000c000e7306 */ /* 0x002e620000209000 */
[----:B------:R-:W-:-:S02]  /*10960*/  LOP3.LUT R26, RZ, R12, RZ, 0x33, !PT ;  /* 0x0000000cff1a7212 */ /* 0x000fc400078e33ff */
[----:B------:R-:W-:-:S05]  /*10970*/  ISETP.NE.U32.AND P4, PT, R12, RZ, PT ;  /* 0x000000ff0c00720c */ /* 0x000fca0003f85070 */
[----:B0-----:R-:W0:Y:S01]  /*10980*/  MUFU.RCP R13, R13 ;  /* 0x0000000d000d7308 */ /* 0x001e220000001000 */
[----:B--2---:R-:W-:Y:S01]  /*10990*/  IADD3 R82, PT, PT, R8, -0x1, RZ ;  /* 0xffffffff08527810 */ /* 0x004fe20007ffe0ff */
[----:B------:R-:W-:-:S06]  /*109a0*/  VIADD R84, R9, 0xffffffff ;  /* 0xffffffff09547836 */ /* 0x000fcc0000000000 */
[----:B-1----:R-:W-:Y:S01]  /*109b0*/  MUFU.RCP R14, R14 ;  /* 0x0000000e000e7308 */ /* 0x002fe20000001000 */
[----:B---3--:R-:W-:Y:S02]  /*109c0*/  IMAD R15, R70, R15, R71 ;  /* 0x0000000f460f7224 */ /* 0x008fe400078e0247 */
[----:B0-----:R-:W-:-:S05]  /*109d0*/  VIADD R10, R13, 0xffffffe ;  /* 0x0ffffffe0d0a7836 */ /* 0x001fca0000000000 */
[----:B------:R0:W1:Y:S02]  /*109e0*/  F2I.FTZ.U32.TRUNC.NTZ R11, R10 ;  /* 0x0000000a000b7305 */ /* 0x000064000021f000 */
[----:B0-----:R-:W-:Y:S02]  /*109f0*/  IMAD.MOV.U32 R10, RZ, RZ, RZ ;  /* 0x000000ffff0a7224 */ /* 0x001fe400078e00ff */
[----:B-1----:R-:W-:-:S04]  /*10a00*/  IMAD.MOV R16, RZ, RZ, -R11 ;  /* 0x000000ffff107224 */ /* 0x002fc800078e0a0b */
[----:B------:R-:W-:Y:S02]  /*10a10*/  IMAD R17, R16, R7, RZ ;  /* 0x0000000710117224 */ /* 0x000fe400078e02ff */
[----:B------:R-:W-:Y:S02]  /*10a20*/  IMAD R16, R77, R8, RZ ;  /* 0x000000084d107224 */ /* 0x000fe400078e02ff */
[----:B------:R-:W-:Y:S01]  /*10a30*/  IMAD.HI.U32 R13, R11, R17, R10 ;  /* 0x000000110b0d7227 */ /* 0x000fe200078e000a */
[----:B------:R-:W-:-:S03]  /*10a40*/  IADD3 R11, PT, PT, R14, 0xffffffe, RZ ;  /* 0x0ffffffe0e0b7810 */ /* 0x000fc60007ffe0ff */
[----:B------:R-:W-:-:S03]  /*10a50*/  IMAD.SHL.U32 R16, R16, 0x2, RZ ;  /* 0x0000000210107824 */ /* 0x000fc600078e00ff */
[----:B------:R-:W0:Y:S01]  /*10a60*/  F2I.FTZ.U32.TRUNC.NTZ R11, R11 ;  /* 0x0000000b000b7305 */ /* 0x000e22000021f000 */
[----:B------:R-:W-:-:S04]  /*10a70*/  IMAD.HI.U32 R17, R13, R16, RZ ;  /* 0x000000100d117227 */ /* 0x000fc800078e00ff */
[----:B------:R-:W-:Y:S02]  /*10a80*/  IMAD.MOV R10, RZ, RZ, -R17 ;  /* 0x000000ffff0a7224 */ /* 0x000fe400078e0a11 */
[----:B------:R-:W-:Y:S02]  /*10a90*/  IMAD.IADD R8, R16, 0x1, R8 ;  /* 0x0000000110087824 */ /* 0x000fe400078e0208 */
[----:B------:R-:W-:Y:S02]  /*10aa0*/  IMAD R18, R7, R10, R16 ;  /* 0x0000000a07127224 */ /* 0x000fe400078e0210 */
[----:B------:R-:W-:Y:S02]  /*10ab0*/  IMAD.IADD R10, R15, 0x1, -R76 ;  /* 0x000000010f0a7824 */ /* 0x000fe400078e0a4c */
[----:B------:R-:W-:Y:S01]  /*10ac0*/  IMAD.HI.U32 R13, R13, R8, RZ ;  /* 0x000000080d0d7227 */ /* 0x000fe200078e00ff */
[----:B------:R-:W-:-:S03]  /*10ad0*/  ISETP.GE.U32.AND P3, PT, R18, R7, PT ;  /* 0x000000071200720c */ /* 0x000fc60003f66070 */
[----:B0-----:R-:W-:-:S05]  /*10ae0*/  IMAD.MOV R14, RZ, RZ, -R11 ;  /* 0x000000ffff0e7224 */ /* 0x001fca00078e0a0b */
[----:B------:R-:W-:Y:S01]  /*10af0*/  MOV R15, R14 ;  /* 0x0000000e000f7202 */ /* 0x000fe20000000f00 */
[----:B------:R-:W-:Y:S02]  /*10b00*/  IMAD R14, R10, R9, R9 ;  /* 0x000000090a0e7224 */ /* 0x000fe400078e0209 */
[----:B------:R-:W-:Y:S02]  /*10b10*/  IMAD.MOV.U32 R10, RZ, RZ, RZ ;  /* 0x000000ffff0a7224 */ /* 0x000fe400078e00ff */
[----:B------:R-:W-:Y:S02]  /*10b20*/  IMAD R15, R15, R12, RZ ;  /* 0x0000000c0f0f7224 */ /* 0x000fe400078e02ff */
[----:B------:R-:W-:Y:S02]  /*10b30*/  @P3 IMAD.IADD R18, R18, 0x1, -R7 ;  /* 0x0000000112123824 */ /* 0x000fe400078e0a07 */
[----:B------:R-:W-:-:S04]  /*10b40*/  IMAD.HI.U32 R83, R11, R15, R10 ;  /* 0x0000000f0b537227 */ /* 0x000fc800078e000a */
[----:B------:R-:W-:Y:S02]  /*10b50*/  IMAD.SHL.U32 R10, R14, 0x4, RZ ;  /* 0x000000040e0a7824 */ /* 0x000fe400078e00ff */
[----:B------:R-:W-:Y:S01]  /*10b60*/  @P3 VIADD R17, R17, 0x1 ;  /* 0x0000000111113836 */ /* 0x000fe20000000000 */
[----:B------:R-:W-:Y:S01]  /*10b70*/  ISETP.GE.U32.AND P3, PT, R18, R7, PT ;  /* 0x000000071200720c */ /* 0x000fe20003f66070 */
[----:B------:R-:W-:-:S05]  /*10b80*/  IMAD.HI.U32 R11, R83, R10, RZ ;  /* 0x0000000a530b7227 */ /* 0x000fca00078e00ff */
[----:B------:R-:W-:-:S05]  /*10b90*/  IADD3 R15, PT, PT, -R11, RZ, RZ ;  /* 0x000000ff0b0f7210 */ /* 0x000fca0007ffe1ff */
[----:B------:R-:W-:Y:S02]  /*10ba0*/  IMAD R15, R12, R15, R10 ;  /* 0x0000000f0c0f7224 */ /* 0x000fe400078e020a */
[----:B------:R-:W-:Y:S02]  /*10bb0*/  @P3 VIADD R17, R17, 0x1 ;  /* 0x0000000111113836 */ /* 0x000fe40000000000 */
[----:B------:R-:W-:Y:S01]  /*10bc0*/  IMAD.IADD R10, R10, 0x1, R9 ;  /* 0x000000010a0a7824 */ /* 0x000fe200078e0209 */
        /* <DEDUP_REMOVED lines=13> */
[----:B------:R-:W-:Y:S02]  /*10ca0*/  IMAD.SHL.U32 R85, R17, 0x4, RZ ;  /* 0x0000000411557824 */ /* 0x000fe400078e00ff */
[----:B------:R-:W-:Y:S02]  /*10cb0*/  IMAD R17, R11, R6, RZ ;  /* 0x000000060b117224 */ /* 0x000fe400078e02ff */
[----:B------:R-:W-:Y:S01]  /*10cc0*/  IMAD.HI.U32 R11, R83, R10, RZ ;  /* 0x0000000a530b7227 */ /* 0x000fe200078e00ff */
[--C-:B------:R-:W-:Y:S02]  /*10cd0*/  SHF.R.S32.HI R86, RZ, 0x1f, R85.reuse ;  /* 0x0000001fff567819 */ /* 0x100fe40000011455 */
[----:B0-----:R-:W-:Y:S01]  /*10ce0*/  IADD3 R22, P5, P6, R17, R14, R85 ;  /* 0x0000000e11167210 */ /* 0x001fe20007ebe055 */
[----:B------:R-:W-:-:S03]  /*10cf0*/  IMAD.MOV R19, RZ, RZ, -R11 ;  /* 0x000000ffff137224 */ /* 0x000fc600078e0a0b */
[----:B------:R-:W-:Y:S01]  /*10d00*/  IADD3.X R23, PT, PT, RZ, R15, R86, P5, P6 ;  /* 0x0000000fff177210 */ /* 0x000fe20002fec456 */
[----:B------:R-:W-:Y:S02]  /*10d10*/  IMAD R19, R12, R19, R10 ;  /* 0x000000130c137224 */ /* 0x000fe400078e020a */
[--C-:B------:R-:W-:Y:S02]  /*10d20*/  IMAD.IADD R10, R10, 0x1, R9.reuse ;  /* 0x000000010a0a7824 */ /* 0x100fe400078e0209 */
[----:B------:R-:W2:Y:S01]  /*10d30*/  LDG.E.U8 R92, desc[UR8][R22.64+0x2] ;  /* 0x00000208165c7981 */ /* 0x000ea2000c1e1100 */
[CC--:B------:R-:W-:Y:S01]  /*10d40*/  ISETP.GE.U32.AND P5, PT, R19.reuse, R12.reuse, PT ;  /* 0x0000000c1300720c */ /* 0x0c0fe20003fa6070 */
[----:B------:R-:W-:Y:S02]  /*10d50*/  IMAD.IADD R9, R10, 0x1, R9 ;  /* 0x000000010a097824 */ /* 0x000fe400078e0209 */
[----:B------:R-:W3:Y:S10]  /*10d60*/  LDG.E.U8 R105, desc[UR8][R22.64+0x1] ;  /* 0x0000010816697981 */ /* 0x000ef4000c1e1100 */
        /* <DEDUP_REMOVED lines=13> */
[----:B------:R-:W-:Y:S02]  /*10e40*/  IMAD.HI.U32 R10, R83, R9, RZ ;  /* 0x00000009530a7227 */ /* 0x000fe400078e00ff */
[----:B------:R-:W4:Y:S01]  /*10e50*/  LDG.E.U8 R98, desc[UR8][R20.64+0x2] ;  /* 0x0000020814627981 */ /* 0x000f22000c1e1100 */
        /* <DEDUP_REMOVED lines=37> */
[----:B------:R-:W-:Y:S02]  /*110b0*/  ISETP.GE.U32.AND P4, PT, R6, R7, PT ;  /* 0x000000070600720c */ /* 0x000fe40003f86070 */
[----:B------:R-:W5:Y:S11]  /*110c0*/  LDG.E.U8 R7, desc[UR8][R22.64] ;  /* 0x0000000816077981 */ /* 0x000f76000c1e1100 */
        /* <DEDUP_REMOVED lines=10> */
[-C--:B------:R-:W-:Y:S02]  /*11170*/  IADD3.X R9, PT, PT, RZ, R15.reuse, R24, P3, P4 ;  /* 0x0000000fff097210 */ /* 0x080fe40001fe8418 */
[-C--:B------:R-:W-:Y:S01]  /*11180*/  IADD3 R16, P3, P4, R27, R14.reuse, R6 ;  /* 0x0000000e1b107210 */ /* 0x080fe20007c7e006 */
        /* <DEDUP_REMOVED lines=14> */
[----:B0-----:R-:W-:Y:S01]  /*11270*/  HFMA2 R13, -RZ, RZ, 1.9560546875, 0.0133056640625 ;  /* 0x3fd322d0ff0d7431 */ /* 0x001fe200000001ff */
[----:B--2---:R-:W0:Y:S01]  /*11280*/  I2F.F64.U16 R8, R92 ;  /* 0x0000005c00087312 */ /* 0x004e220000101800 */
[----:B------:R-:W-:-:S07]  /*11290*/  IMAD.MOV.U32 R12, RZ, RZ, -0x1a9fbe77 ;  /* 0xe5604189ff0c7424 */ /* 0x000fce00078e00ff */
[----:B---3--:R-:W2:Y:S01]  /*112a0*/  I2F.F64.U16 R20, R105 ;  /* 0x0000006900147312 */ /* 0x008ea20000101800 */
[----:B-1----:R-:W-:Y:S02]  /*112b0*/  IMAD.MOV.U32 R16, RZ, RZ, 0x39581062 ;  /* 0x39581062ff107424 */ /* 0x002fe400078e00ff */
[----:B------:R-:W-:Y:S01]  /*112c0*/  IMAD.MOV.U32 R17, RZ, RZ, 0x3fe2c8b4 ;  /* 0x3fe2c8b4ff117424 */ /* 0x000fe200078e00ff */
[----:B0-----:R-:W-:Y:S01]  /*112d0*/  DMUL R8, R8, R12 ;  /* 0x0000000c08087228 */ /* 0x001fe20000000000 */
[----:B------:R-:W-:Y:S02]  /*112e0*/  IMAD.MOV.U32 R14, RZ, RZ, -0x60418937 ;  /* 0x9fbe76c9ff0e7424 */ /* 0x000fe400078e00ff */
[----:B------:R-:W-:-:S05]  /*112f0*/  IMAD.MOV.U32 R15, RZ, RZ, 0x3fbd2f1a ;  /* 0x3fbd2f1aff0f7424 */ /* 0x000fca00078e00ff */
[----:B--2---:R-:W-:Y:S01]  /*11300*/  DFMA R20, R20, R16, R8 ;  /* 0x000000101414722b */ /* 0x004fe20000000008 */
[----:B----4-:R-:W0:Y:S08]  /*11310*/  I2F.F64.U16 R22, R98 ;  /* 0x0000006200167312 */ /* 0x010e300000101800 */
[----:B-----5:R-:W1:Y:S01]  /*11320*/  I2F.F64.U16 R10, R99 ;  /* 0x00000063000a7312 */ /* 0x020e620000101800 */
[----:B0-----:R-:W-:-:S07]  /*11330*/  DMUL R22, R22, R12 ;  /* 0x0000000c16167228 */ /* 0x001fce0000000000 */
[----:B------:R-:W0:Y:S01]  /*11340*/  I2F.F64.U16 R8, R104 ;  /* 0x0000006800087312 */ /* 0x000e220000101800 */
[----:B-1----:R-:W-:-:S08]  /*11350*/  DFMA R10, R10, R16, R22 ;  /* 0x000000100a0a722b */ /* 0x002fd00000000016 */
[----:B0-----:R-:W-:-:S06]  /*11360*/  DFMA R108, R8, R14, R10 ;  /* 0x0000000e086c722b */ /* 0x001fcc000000000a */
[----:B------:R-:W-:Y:S08]  /*11370*/  F2I.U32.F64.TRUNC R103, R108 ;  /* 0x0000006c00677311 */ /* 0x000ff0000030d000 */
[----:B------:R-:W-:Y:S08]  /*11380*/  I2F.F64.U16 R22, R101 ;  /* 0x0000006500167312 */ /* 0x000ff00000101800 */
[----:B------:R-:W-:Y:S08]  /*11390*/  I2F.F64.U16 R26, R102 ;  /* 0x00000066001a7312 */ /* 0x000ff00000101800 */
[----:B------:R-:W0:Y:S02]  /*113a0*/  I2F.F64.U16 R18, R7 ;  /* 0x0000000700127312 */ /* 0x000e240000101800 */
[----:B0-----:R-:W-:-:S06]  /*113b0*/  DFMA R106, R18, R14, R20 ;  /* 0x0000000e126a722b */ /* 0x001fcc0000000014 */
[----:B------:R-:W0:Y:S02]  /*113c0*/  I2F.F64.U16 R18, R100 ;  /* 0x0000006400127312 */ /* 0x000e240000101800 */
[----:B0-----:R-:W-:-:S06]  /*113d0*/  DMUL R18, R18, R12 ;  /* 0x0000000c12127228 */ /* 0x001fcc0000000000 */
[----:B------:R-:W0:Y:S08]  /*113e0*/  I2F.F64.U16 R20, R96 ;  /* 0x0000006000147312 */ /* 0x000e300000101800 */
[----:B------:R-:W1:Y:S01]  /*113f0*/  I2F.F64.U16 R10, R97 ;  /* 0x00000061000a7312 */ /* 0x000e620000101800 */
[----:B------:R-:W-:-:S07]  /*11400*/  DFMA R22, R22, R16, R18 ;  /* 0x000000101616722b */ /* 0x000fce0000000012 */
[----:B------:R-:W2:Y:S01]  /*11410*/  I2F.F64.U16 R24, R93 ;  /* 0x0000005d00187312 */ /* 0x000ea20000101800 */
[----:B0-----:R-:W-:-:S07]  /*11420*/  DMUL R20, R20, R12 ;  /* 0x0000000c14147228 */ /* 0x001fce0000000000 */
[----:B------:R-:W0:Y:S01]  /*11430*/  I2F.F64.U16 R8, R94 ;  /* 0x0000005e00087312 */ /* 0x000e220000101800 */
[----:B-1----:R-:W-:-:S07]  /*11440*/  DFMA R10, R10, R16, R20 ;  /* 0x000000100a0a722b */ /* 0x002fce0000000014 */
[----:B------:R-:W1:Y:S01]  /*11450*/  I2F.F64.U16 R18, R6 ;  /* 0x0000000600127312 */ /* 0x000e620000101800 */
[----:B------:R-:W-:Y:S02]  /*11460*/  DFMA R26, R26, R14, R22 ;  /* 0x0000000e1a1a722b */ /* 0x000fe40000000016 */
[----:B--2---:R-:W-:-:S05]  /*11470*/  DMUL R24, R24, R12 ;  /* 0x0000000c18187228 */ /* 0x004fca0000000000 */
[----:B------:R-:W2:Y:S01]  /*11480*/  I2F.F64.U16 R22, R95 ;  /* 0x0000005f00167312 */ /* 0x000ea20000101800 */
[----:B0-----:R-:W-:Y:S02]  /*11490*/  DFMA R108, R8, R14, R10 ;  /* 0x0000000e086c722b */ /* 0x001fe4000000000a */
[----:B-1----:R-:W-:-:S05]  /*114a0*/  DFMA R18, R18, R16, R24 ;  /* 0x000000101212722b */ /* 0x002fca0000000018 */
[----:B------:R-:W-:Y:S03]  /*114b0*/  I2F.F64.U16 R10, R89 ;  /* 0x00000059000a7312 */ /* 0x000fe60000101800 */
[----:B--2---:R-:W-:-:S05]  /*114c0*/  DFMA R110, R22, R14, R18 ;  /* 0x0000000e166e722b */ /* 0x004fca0000000012 */
        /* <DEDUP_REMOVED lines=22> */
[----:B------:R-:W-:Y:S01]  /*11630*/  IMAD.IADD R25, R1, 0x1, R2 ;  /* 0x0000000101197824 */ /* 0x000fe200078e0202 */
        /* <DEDUP_REMOVED lines=36> */
.L_x_129:
[----:B------:R-:W-:Y:S05]  /*11880*/  BSYNC.RECONVERGENT B0 ;  /* 0x0000000000007941 */ /* 0x000fea0003800200 */
.L_x_128:
[----:B------:R-:W-:Y:S01]  /*11890*/  PLOP3.LUT P3, PT, P1, P0, PT, 0xf8, 0x8f ;  /* 0x00000000008f781c */ /* 0x000fe20000f61f70 */
[----:B------:R-:W-:-:S12]  /*118a0*/  BSSY.RECONVERGENT B0, `(.L_x_130) ;  /* 0x00000fb000007945 */ /* 0x000fd80003800200 */
[----:B------:R-:W-:Y:S05]  /*118b0*/  @P3 BRA `(.L_x_131) ;  /* 0x0000000c00e43947 */ /* 0x000fea0003800000 */
[----:B--23--:R-:W0:Y:S08]  /*118c0*/  LDC.64 R6, c[0x0][0x390] ;  /* 0x0000e400ff067b82 */ /* 0x00ce300000000a00 */
        /* <DEDUP_REMOVED lines=9> */
[----:B--2---:R-:W-:Y:S02]  /*11960*/  VIADD R82, R8, 0xffffffff ;  /* 0xffffffff08527836 */ /* 0x004fe40000000000 */
[----:B------:R-:W-:-:S05]  /*11970*/  VIADD R84, R9, 0xffffffff ;  /* 0xffffffff09547836 */ /* 0x000fca0000000000 */
[----:B-1----:R-:W-:Y:S01]  /*11980*/  MUFU.RCP R14, R14 ;  /* 0x0000000e000e7308 */ /* 0x002fe20000001000 */
[----:B---3--:R-:W-:Y:S02]  /*11990*/  IMAD R15, R70, R15, R71 ;  /* 0x0000000f460f7224 */ /* 0x008fe400078e0247 */
[----:B0-----:R-:W-:-:S05]  /*119a0*/  VIADD R10, R13, 0xffffffe ;  /* 0x0ffffffe0d0a7836 */ /* 0x001fca0000000000 */
[----:B------:R0:W1:Y:S02]  /*119b0*/  F2I.FTZ.U32.TRUNC.NTZ R11, R10 ;  /* 0x0000000a000b7305 */ /* 0x000064000021f000 */
[----:B0-----:R-:W-:Y:S01]  /*119c0*/  MOV R10, RZ ;  /* 0x000000ff000a7202 */ /* 0x001fe20000000f00 */
[----:B-1----:R-:W-:-:S04]  /*119d0*/  IMAD.MOV R16, RZ, RZ, -R11 ;  /* 0x000000ffff107224 */ /* 0x002fc800078e0a0b */
[----:B------:R-:W-:Y:S02]  /*119e0*/  IMAD R17, R16, R7, RZ ;  /* 0x0000000710117224 */ /* 0x000fe400078e02ff */
[----:B------:R-:W-:Y:S02]  /*119f0*/  IMAD R16, R81, R8, RZ ;  /* 0x0000000851107224 */ /* 0x000fe400078e02ff */
[----:B------:R-:W-:-:S04]  /*11a00*/  IMAD.HI.U32 R13, R11, R17, R10 ;  /* 0x000000110b0d7227 */ /* 0x000fc800078e000a */
[----:B------:R-:W-:Y:S02]  /*11a10*/  VIADD R11, R14, 0xffffffe ;  /* 0x0ffffffe0e0b7836 */ /* 0x000fe40000000000 */
[----:B------:R-:W-:-:S04]  /*11a20*/  IMAD.SHL.U32 R16, R16, 0x2, RZ ;  /* 0x0000000210107824 */ /* 0x000fc800078e00ff */
[----:B------:R-:W0:Y:S01]  /*11a30*/  F2I.FTZ.U32.TRUNC.NTZ R11, R11 ;  /* 0x0000000b000b7305 */ /* 0x000e22000021f000 */
[----:B------:R-:W-:-:S04]  /*11a40*/  IMAD.HI.U32 R17, R13, R16, RZ ;  /* 0x000000100d117227 */ /* 0x000fc800078e00ff */
[----:B------:R-:W-:Y:S02]  /*11a50*/  IMAD.MOV R10, RZ, RZ, -R17 ;  /* 0x000000ffff0a7224 */ /* 0x000fe400078e0a11 */
[----:B------:R-:W-:Y:S02]  /*11a60*/  IMAD.IADD R8, R16, 0x1, R8 ;  /* 0x0000000110087824 */ /* 0x000fe400078e0208 */
[----:B------:R-:W-:Y:S01]  /*11a70*/  IMAD R18, R7, R10, R16 ;  /* 0x0000000a07127224 */ /* 0x000fe200078e0210 */
[----:B------:R-:W-:Y:S01]  /*11a80*/  IADD3 R10, PT, PT, -R76, R15, RZ ;  /* 0x0000000f4c0a7210 */ /* 0x000fe20007ffe1ff */
[----:B------:R-:W-:-:S03]  /*11a90*/  IMAD.HI.U32 R13, R13, R8, RZ ;  /* 0x000000080d0d7227 */ /* 0x000fc600078e00ff */
[----:B------:R-:W-:Y:S01]  /*11aa0*/  ISETP.GE.U32.AND P3, PT, R18, R7, PT ;  /* 0x000000071200720c */ /* 0x000fe20003f66070 */
[----:B0-----:R-:W-:-:S04]  /*11ab0*/  IMAD.MOV R14, RZ, RZ, -R11 ;  /* 0x000000ffff0e7224 */ /* 0x001fc800078e0a0b */
[----:B------:R-:W-:Y:S02]  /*11ac0*/  IMAD.MOV.U32 R15, RZ, RZ, R14 ;  /* 0x000000ffff0f7224 */ /* 0x000fe400078e000e */
[----:B------:R-:W-:Y:S02]  /*11ad0*/  IMAD R14, R10, R9, R9 ;  /* 0x000000090a0e7224 */ /* 0x000fe400078e0209 */
[----:B------:R-:W-:Y:S02]  /*11ae0*/  IMAD R15, R15, R12, RZ ;  /* 0x0000000c0f0f7224 */ /* 0x000fe400078e02ff */
[----:B------:R-:W-:Y:S02]  /*11af0*/  IMAD.MOV.U32 R10, RZ, RZ, RZ ;  /* 0x000000ffff0a7224 */ /* 0x000fe400078e00ff */
[----:B------:R-:W-:Y:S01]  /*11b00*/  @P3 IADD3 R18, PT, PT, R18, -R7, RZ ;  /* 0x8000000712123210 */ /* 0x000fe20007ffe0ff */
[----:B------:R-:W-:Y:S02]  /*11b10*/  @P3 VIADD R17, R17, 0x1 ;  /* 0x0000000111113836 */ /* 0x000fe40000000000 */
[----:B------:R-:W-:Y:S01]  /*11b20*/  IMAD.HI.U32 R83, R11, R15, R10 ;  /* 0x0000000f0b537227 */ /* 0x000fe200078e000a */
[----:B------:R-:W-:-:S03]  /*11b30*/  ISETP.GE.U32.AND P3, PT, R18, R7, PT ;  /* 0x000000071200720c */ /* 0x000fc60003f66070 */
[----:B------:R-:W-:-:S04]  /*11b40*/  IMAD.SHL.U32 R10, R14, 0x4, RZ ;  /* 0x000000040e0a7824 */ /* 0x000fc800078e00ff */
[----:B------:R-:W-:-:S04]  /*11b50*/  IMAD.HI.U32 R11, R83, R10, RZ ;  /* 0x0000000a530b7227 */ /* 0x000fc800078e00ff */
[----:B------:R-:W-:Y:S02]  /*11b60*/  IMAD.MOV R15, RZ, RZ, -R11 ;  /* 0x000000ffff0f7224 */ /* 0x000fe400078e0a0b */
[----:B------:R-:W-:Y:S02]  /*11b70*/  @P3 VIADD R17, R17, 0x1 ;  /* 0x0000000111113836 */ /* 0x000fe40000000000 */
[----:B------:R-:W-:Y:S02]  /*11b80*/  IMAD R15, R12, R15, R10 ;  /* 0x0000000f0c0f7224 */ /* 0x000fe400078e020a */
[----:B------:R-:W-:-:S03]  /*11b90*/  IMAD.IADD R10, R10, 0x1, R9 ;  /* 0x000000010a0a7824 */ /* 0x000fc600078e0209 */
[----:B------:R-:W-:-:S13]  /*11ba0*/  ISETP.GE.U32.AND P3, PT, R15, R12, PT ;  /* 0x0000000c0f00720c */ /* 0x000fda0003f66070 */
[----:B------:R-:W-:Y:S02]  /*11bb0*/  @P3 IMAD.IADD R15, R15, 0x1, -R12 ;  /* 0x000000010f0f3824 */ /* 0x000fe400078e0a0c */
[----:B------:R-:W-:-:S03]  /*11bc0*/  @P3 VIADD R11, R11, 0x1 ;  /* 0x000000010b0b3836 */ /* 0x000fc60000000000 */
[----:B------:R-:W-:Y:S02]  /*11bd0*/  ISETP.GE.U32.AND P3, PT, R15, R12, PT ;  /* 0x0000000c0f00720c */ /* 0x000fe40003f66070 */
[----:B------:R-:W0:Y:S11]  /*11be0*/  LDC.64 R14, c[0x0][0x380] ;  /* 0x0000e000ff0e7b82 */ /* 0x000e360000000a00 */
[----:B------:R-:W-:-:S02]  /*11bf0*/  @P3 IADD3 R11, PT, PT, R11, 0x1, RZ ;  /* 0x000000010b0b3810 */ /* 0x000fc40007ffe0ff */
[----:B------:R-:W-:Y:S02]  /*11c00*/  ISETP.NE.U32.AND P3, PT, R7, RZ, PT ;  /* 0x000000ff0700720c */ /* 0x000fe40003f65070 */
[----:B------:R-:W-:Y:S02]  /*11c10*/  SEL R11, R26, R11, !P4 ;  /* 0x0000000b1a0b7207 */ /* 0x000fe40006000000 */
[----:B------:R-:W-:Y:S02]  /*11c20*/  SEL R17, R24, R17, !P3 ;  /* 0x0000001118117207 */ /* 0x000fe40005800000 */
[----:B------:R-:W-:Y:S02]  /*11c30*/  VIMNMX R11, PT, PT, RZ, R11, !PT ;  /* 0x0000000bff0b7248 */ /* 0x000fe40007fe0100 */
[----:B------:R-:W-:Y:S02]  /*11c40*/  VIMNMX R17, PT, PT, RZ, R17, !PT ;  /* 0x00000011ff117248 */ /* 0x000fe40007fe0100 */
[----:B------:R-:W-:-:S02]  /*11c50*/  VIMNMX R11, PT, PT, R84, R11, PT ;  /* 0x0000000b540b7248 */ /* 0x000fc40003fe0100 */
[----:B------:R-:W-:-:S05]  /*11c60*/  VIMNMX R17, PT, PT, R82, R17, PT ;  /* 0x0000001152117248 */ /* 0x000fca0003fe0100 */
[----:B------:R-:W-:Y:S02]  /*11c70*/  IMAD.SHL.U32 R85, R17, 0x4, RZ ;  /* 0x0000000411557824 */ /* 0x000fe400078e00ff */
[----:B------:R-:W-:Y:S02]  /*11c80*/  IMAD R17, R11, R6, RZ ;  /* 0x000000060b117224 */ /* 0x000fe400078e02ff */
[----:B------:R-:W-:Y:S01]  /*11c90*/  IMAD.HI.U32 R11, R83, R10, RZ ;  /* 0x0000000a530b7227 */ /* 0x000fe200078e00ff */
[--C-:B------:R-:W-:Y:S02]  /*11ca0*/  SHF.R.S32.HI R86, RZ, 0x1f, R85.reuse ;  /* 0x0000001fff567819 */ /* 0x100fe40000011455 */
[----:B0-----:R-:W-:Y:S02]  /*11cb0*/  IADD3 R22, P5, P6, R17, R14, R85 ;  /* 0x0000000e11167210 */ /* 0x001fe40007ebe055 */
[----:B------:R-:W-:Y:S02]  /*11cc0*/  IADD3 R19, PT, PT, -R11, RZ, RZ ;  /* 0x000000ff0b137210 */ /* 0x000fe40007ffe1ff */
[----:B------:R-:W-:-:S03]  /*11cd0*/  IADD3.X R23, PT, PT, RZ, R15, R86, P5, P6 ;  /* 0x0000000fff177210 */ /* 0x000fc60002fec456 */
[----:B------:R-:W-:Y:S02]  /*11ce0*/  IMAD R19, R12, R19, R10 ;  /* 0x000000130c137224 */ /* 0x000fe400078e020a */
[--C-:B------:R-:W-:Y:S01]  /*11cf0*/  IMAD.IADD R10, R10, 0x1, R9.reuse ;  /* 0x000000010a0a7824 */ /* 0x100fe200078e0209 */
[----:B------:R-:W2:Y:S02]  /*11d00*/  LDG.E.U8 R92, desc[UR8][R22.64+0x2] ;  /* 0x00000208165c7981 */ /* 0x000ea4000c1e1100 */
[C---:B------:R-:W-:Y:S01]  /*11d10*/  ISETP.GE.U32.AND P5, PT, R19.reuse, R12, PT ;  /* 0x0000000c1300720c */ /* 0x040fe20003fa6070 */
[----:B------:R-:W-:Y:S01]  /*11d20*/  IMAD.IADD R9, R10, 0x1, R9 ;  /* 0x000000010a097824 */ /* 0x000fe200078e0209 */
[----:B------:R-:W3:Y:S11]  /*11d30*/  LDG.E.U8 R105, desc[UR8][R22.64+0x1] ;  /* 0x0000010816697981 */ /* 0x000ef6000c1e1100 */
[----:B------:R-:W-:-:S02]  /*11d40*/  @P5 IMAD.IADD R19, R19, 0x1, -R12 ;  /* 0x0000000113135824 */ /* 0x000fc400078e0a0c */
        /* <DEDUP_REMOVED lines=8> */
[----:B------:R-:W-:Y:S02]  /*11dd0*/  IADD3 R20, P5, P6, R25, R14, R85 ;  /* 0x0000000e19147210 */ /* 0x000fe40007ebe055 */
[----:B------:R-:W-:Y:S02]  /*11de0*/  IADD3 R19, PT, PT, -R11, RZ, RZ ;  /* 0x000000ff0b137210 */ /* 0x000fe40007ffe1ff */
[----:B------:R-:W-:-:S03]  /*11df0*/  IADD3.X R21, PT, PT, RZ, R15, R86, P5, P6 ;  /* 0x0000000fff157210 */ /* 0x000fc60002fec456 */
[----:B------:R-:W-:Y:S02]  /*11e00*/  IMAD R19, R12, R19, R10 ;  /* 0x000000130c137224 */ /* 0x000fe400078e020a */
[----:B------:R-:W-:Y:S01]  /*11e10*/  IMAD.HI.U32 R10, R83, R9, RZ ;  /* 0x00000009530a7227 */ /* 0x000fe200078e00ff */
[----:B------:R-:W4:Y:S02]  /*11e20*/  LDG.E.U8 R98, desc[UR8][R20.64+0x2] ;  /* 0x0000020814627981 */ /* 0x000f24000c1e1100 */
[C---:B------:R-:W-:Y:S02]  /*11e30*/  ISETP.GE.U32.AND P5, PT, R19.reuse, R12, PT ;  /* 0x0000000c1300720c */ /* 0x040fe40003fa6070 */
[----:B------:R-:W5:Y:S04]  /*11e40*/  LDG.E.U8 R99, desc[UR8][R20.64+0x1] ;  /* 0x0000010814637981 */ /* 0x000f68000c1e1100 */
[----:B------:R-:W5:Y:S07]  /*11e50*/  LDG.E.U8 R104, desc[UR8][R20.64] ;  /* 0x0000000814687981 */ /* 0x000f6e000c1e1100 */
[----:B------:R-:W-:-:S02]  /*11e60*/  @P5 IMAD.IADD R19, R19, 0x1, -R12 ;  /* 0x0000000113135824 */ /* 0x000fc400078e0a0c */
[----:B------:R-:W-:-:S03]  /*11e70*/  @P5 VIADD R11, R11, 0x1 ;  /* 0x000000010b0b5836 */ /* 0x000fc60000000000 */
[----:B------:R-:W-:-:S13]  /*11e80*/  ISETP.GE.U32.AND P5, PT, R19, R12, PT ;  /* 0x0000000c1300720c */ /* 0x000fda0003fa6070 */
[----:B------:R-:W-:-:S05]  /*11e90*/  @P5 VIADD R11, R11, 0x1 ;  /* 0x000000010b0b5836 */ /* 0x000fca0000000000 */
[----:B------:R-:W-:-:S04]  /*11ea0*/  SEL R11, R26, R11, !P4 ;  /* 0x0000000b1a0b7207 */ /* 0x000fc80006000000 */
[----:B------:R-:W-:-:S04]  /*11eb0*/  VIMNMX R11, PT, PT, RZ, R11, !PT ;  /* 0x0000000bff0b7248 */ /* 0x000fc80007fe0100 */
[----:B------:R-:W-:-:S05]  /*11ec0*/  VIMNMX R11, PT, PT, R84, R11, PT ;  /* 0x0000000b540b7248 */ /* 0x000fca0003fe0100 */
[----:B------:R-:W-:Y:S01]  /*11ed0*/  IMAD R27, R11, R6, RZ ;  /* 0x000000060b1b7224 */ /* 0x000fe200078e02ff */
[----:B------:R-:W-:-:S04]  /*11ee0*/  IADD3 R11, PT, PT, -R10, RZ, RZ ;  /* 0x000000ff0a0b7210 */ /* 0x000fc80007ffe1ff */
[----:B------:R-:W-:Y:S01]  /*11ef0*/  IADD3 R18, P5, P6, R27, R14, R85 ;  /* 0x0000000e1b127210 */ /* 0x000fe20007ebe055 */
[----:B------:R-:W-:-:S03]  /*11f00*/  IMAD R9, R12, R11, R9 ;  /* 0x0000000b0c097224 */ /* 0x000fc600078e0209 */
[----:B------:R-:W-:Y:S02]  /*11f10*/  IADD3.X R19, PT, PT, RZ, R15, R86, P5, P6 ;  /* 0x0000000fff137210 */ /* 0x000fe40002fec456 */
[----:B------:R-:W-:-:S03]  /*11f20*/  ISETP.GE.U32.AND P5, PT, R9, R12, PT ;  /* 0x0000000c0900720c */ /* 0x000fc60003fa6070 */
[----:B------:R-:W5:Y:S04]  /*11f30*/  LDG.E.U8 R100, desc[UR8][R18.64+0x2] ;  /* 0x0000020812647981 */ /* 0x000f68000c1e1100 */
[----:B------:R-:W5:Y:S04]  /*11f40*/  LDG.E.U8 R101, desc[UR8][R18.64+0x1] ;  /* 0x0000010812657981 */ /* 0x000f68000c1e1100 */
[----:B------:R-:W5:Y:S02]  /*11f50*/  LDG.E.U8 R102, desc[UR8][R18.64] ;  /* 0x0000000812667981 */ /* 0x000f64000c1e1100 */
        /* <DEDUP_REMOVED lines=36> */
[----:B------:R-:W5:Y:S01]  /*121a0*/  LDG.E.U8 R94, desc[UR8][R12.64] ;  /* 0x000000080c5e7981 */ /* 0x000f62000c1e1100 */
        /* <DEDUP_REMOVED lines=10> */
[----:B------:R-:W-:-:S02]  /*12250*/  HFMA2 R12, -RZ, RZ, -1376, 2.767578125 ;  /* 0xe5604189ff0c7431 */ /* 0x000fc400000001ff */
[----:B------:R-:W-:-:S05]  /*12260*/  IMAD.MOV.U32 R13, RZ, RZ, 0x3fd322d0 ;  /* 0x3fd322d0ff0d7424 */ /* 0x000fca00078e00ff */
[----:B---3--:R-:W3:Y:S01]  /*12270*/  I2F.F64.U16 R20, R105 ;  /* 0x0000006900147312 */ /* 0x008ee20000101800 */
[----:B0-----:R-:W-:Y:S02]  /*12280*/  IMAD.MOV.U32 R16, RZ, RZ, 0x39581062 ;  /* 0x39581062ff107424 */ /* 0x001fe400078e00ff */
[----:B------:R-:W-:Y:S01]  /*12290*/  IMAD.MOV.U32 R17, RZ, RZ, 0x3fe2c8b4 ;  /* 0x3fe2c8b4ff117424 */ /* 0x000fe200078e00ff */
[----:B--2---:R-:W-:Y:S01]  /*122a0*/  DMUL R8, R8, R12 ;  /* 0x0000000c08087228 */ /* 0x004fe20000000000 */
[----:B-1----:R-:W-:Y:S01]  /*122b0*/  IMAD.MOV.U32 R14, RZ, RZ, -0x60418937 ;  /* 0x9fbe76c9ff0e7424 */ /* 0x002fe200078e00ff */
[----:B------:R-:W-:-:S06]  /*122c0*/  MOV R15, 0x3fbd2f1a ;  /* 0x3fbd2f1a000f7802 */ /* 0x000fcc0000000f00 */
[----:B---3--:R-:W-:Y:S01]  /*122d0*/  DFMA R20, R20, R16, R8 ;  /* 0x000000101414722b */ /* 0x008fe20000000008 */
        /* <DEDUP_REMOVED lines=52> */
[----:B------:R-:W2:Y:S01]  /*12620*/  F2I.U32.F64.TRUNC R8, R8 ;  /* 0x0000000800087311 */ /* 0x000ea2000030d000 */
[----:B------:R4:W-:Y:S04]  /*12630*/  STL [R24+0x320], R105 ;  /* 0x0003206918007387 */ /* 0x0009e80000100800 */
[----:B------:R4:W-:Y:S03]  /*12640*/  STL [R24], R92 ;  /* 0x0000005c18007387 */ /* 0x0009e60000100800 */
[----:B------:R-:W3:Y:S01]  /*12650*/  F2I.U32.F64.TRUNC R18, R18 ;  /* 0x0000001200127311 */ /* 0x000ee2000030d000 */
        /* <DEDUP_REMOVED lines=29> */
[----:B-----5:R4:W-:Y:S01]  /*12830*/  STL.U8 [R25+0x967], R10 ;  /* 0x0009670a19007387 */ /* 0x0209e20000100000 */
[----:B------:R-:W-:-:S07]  /*12840*/  VIADD R2, R2, 0x8 ;  /* 0x0000000802027836 */ /* 0x000fce0000000000 */
.L_x_131:
[----:B------:R-:W-:Y:S05]  /*12850*/  BSYNC.RECONVERGENT B0 ;  /* 0x0000000000007941 */ /* 0x000fea0003800200 */
.L_x_130:
[----:B------:R-:W-:Y:S01]  /*12860*/  ISETP.GT.U32.AND P3, PT, R2, 0xc7, PT ;  /* 0x000000c70200780c */ /* 0x000fe20003f64070 */
[----:B------:R-:W-:Y:S01]  /*12870*/  BSSY.RECONVERGENT B0, `(.L_x_132) ;  /* 0x000061d000007945 */ /* 0x000fe20003800200 */
[----:B------:R-:W-:-:S11]  /*12880*/  IMAD.MOV.U32 R22, RZ, RZ, 0xc8 ;  /* 0x000000c8ff167424 */ /* 0x000fd600078e00ff */
[----:B------:R-:W-:Y:S05]  /*12890*/  @P3 BRA `(.L_x_133) ;  /* 0x0000006000683947 */ /* 0x000fea0003800000 */
[----:B------:R-:W-:Y:S01]  /*128a0*/  PLOP3.LUT P3, PT, P2, P0, PT, 0xf8, 0x8f ;  /* 0x00000000008f781c */ /* 0x000fe20001761f70 */
[----:B------:R-:W-:Y:S01]  /*128b0*/  BSSY.RECONVERGENT B1, `(.L_x_134) ;  /* 0x000012f000017945 */ /* 0x000fe20003800200 */
[----:B------:R-:W-:-:S11]  /*128c0*/  MOV R22, R2 ;  /* 0x0000000200167202 */ /* 0x000fd60000000f00 */
[----:B------:R-:W-:Y:S05]  /*128d0*/  @P3 BRA `(.L_x_135) ;  /* 0x0000001000b03947 */ /* 0x000fea0003800000 */
[----:B------:R-:W0:Y:S01]  /*128e0*/  LDC.64 R14, c[0x0][0x390] ;  /* 0x0000e400ff0e7b82 */ /* 0x000e220000000a00 */
[----:B--234-:R-:W-:-:S07]  /*128f0*/  IMAD.MOV.U32 R82, RZ, RZ, RZ ;  /* 0x000000ffff527224 */ /* 0x01cfce00078e00ff */
[----:B------:R-:W1:Y:S08]  /*12900*/  LDC R8, c[0x0][0x398] ;  /* 0x0000e600ff087b82 */ /* 0x000e700000000800 */
[----:B------:R-:W2:Y:S01]  /*12910*/  LDC.64 R10, c[0x0][0x388] ;  /* 0x0000e200ff0a7b82 */ /* 0x000ea20000000a00 */
[----:B0-----:R-:W0:Y:S07]  /*12920*/  I2F.U32.RP R6, R15 ;  /* 0x0000000f00067306 */ /* 0x001e2e0000209000 */
[----:B------:R-:W3:Y:S01]  /*12930*/  LDC R9, c[0x0][0x364] ;  /* 0x0000d900ff097b82 */ /* 0x000ee20000000800 */
[----:B------:R-:W-:-:S02]  /*12940*/  LOP3.LUT R90, RZ, R15, RZ, 0x33, !PT ;  /* 0x0000000fff5a7212 */ /* 0x000fc400078e33ff */
[----:B------:R-:W-:Y:S01]  /*12950*/  ISETP.NE.U32.AND P4, PT, R15, RZ, PT ;  /* 0x000000ff0f00720c */ /* 0x000fe20003f85070 */
[----:B-1----:R-:W1:Y:S08]  /*12960*/  I2F.U32.RP R12, R8 ;  /* 0x00000008000c7306 */ /* 0x002e700000209000 */
[----:B0-----:R-:W0:Y:S01]  /*12970*/  MUFU.RCP R6, R6 ;  /* 0x0000000600067308 */ /* 0x001e220000001000 */
[----:B--2---:R-:W-:-:S07]  /*12980*/  IMAD R93, R81, R10, R10 ;  /* 0x0000000a515d7224 */ /* 0x004fce00078e020a */
[----:B-1----:R-:W-:Y:S01]  /*12990*/  MUFU.RCP R12, R12 ;  /* 0x0000000c000c7308 */ /* 0x002fe20000001000 */
[----:B---3--:R-:W-:Y:S02]  /*129a0*/  IMAD R9, R70, R9, R71 ;  /* 0x0000000946097224 */ /* 0x008fe400078e0247 */
[----:B0-----:R-:W-:Y:S01]  /*129b0*/  VIADD R83, R6, 0xffffffe ;  /* 0x0ffffffe06537836 */ /* 0x001fe20000000000 */
[----:B------:R-:W-:-:S05]  /*129c0*/  SHF.L.U32 R6, R93, 0x1, RZ ;  /* 0x000000015d067819 */ /* 0x000fca00000006ff */
[----:B------:R-:W0:Y:S02]  /*129d0*/  F2I.FTZ.U32.TRUNC.NTZ R83, R83 ;  /* 0x0000005300537305 */ /* 0x000e24000021f000 */
[----:B0-----:R-:W-:-:S04]  /*129e0*/  IMAD.MOV R16, RZ, RZ, -R83 ;  /* 0x000000ffff107224 */ /* 0x001fc800078e0a53 */
[----:B------:R-:W-:-:S04]  /*129f0*/  IMAD R7, R16, R15, RZ ;  /* 0x0000000f10077224 */ /* 0x000fc800078e02ff */
[----:B------:R-:W-:-:S04]  /*12a00*/  IMAD.HI.U32 R82, R83, R7, R82 ;  /* 0x0000000753527227 */ /* 0x000fc800078e0052 */
[----:B------:R-:W-:Y:S02]  /*12a10*/  VIADD R7, R12, 0xffffffe ;  /* 0x0ffffffe0c077836 */ /* 0x000fe40000000000 */
[----:B------:R-:W-:-:S04]  /*12a20*/  IMAD.HI.U32 R17, R82, R6, RZ ;  /* 0x0000000652117227 */ /* 0x000fc800078e00ff */
[----:B------:R-:W0:Y:S01]  /*12a30*/  F2I.FTZ.U32.TRUNC.NTZ R7, R7 ;  /* 0x0000000700077305 */ /* 0x000e22000021f000 */
[----:B------:R-:W-:-:S04]  /*12a40*/  IMAD.MOV R12, RZ, RZ, -R17 ;  /* 0x000000ffff0c7224 */ /* 0x000fc800078e0a11 */
[----:B------:R-:W-:Y:S02]  /*12a50*/  IMAD R12, R15, R12, R6 ;  /* 0x0000000c0f0c7224 */ /* 0x000fe400078e0206 */
[----:B------:R-:W-:-:S03]  /*12a60*/  IMAD.IADD R6, R9, 0x1, -R76 ;  /* 0x0000000109067824 */ /* 0x000fc600078e0a4c */
[----:B------:R-:W-:Y:S01]  /*12a70*/  ISETP.GE.U32.AND P3, PT, R12, R15, PT ;  /* 0x0000000f0c00720c */ /* 0x000fe20003f66070 */
[----:B------:R-:W-:Y:S02]  /*12a80*/  IMAD R24, R6, R11, R11 ;  /* 0x0000000b06187224 */ /* 0x000fe400078e020b */
[----:B------:R-:W-:Y:S02]  /*12a90*/  HFMA2 R6, -RZ, RZ, 0, 0 ;  /* 0x00000000ff067431 */ /* 0x000fe400000001ff */
[----:B0-----:R-:W-:-:S04]  /*12aa0*/  IMAD.MOV R13, RZ, RZ, -R7 ;  /* 0x000000ffff0d7224 */ /* 0x001fc800078e0a07 */
[----:B------:R-:W-:-:S04]  /*12ab0*/  IMAD.MOV.U32 R9, RZ, RZ, R13 ;  /* 0x000000ffff097224 */ /* 0x000fc800078e000d */
[----:B------:R-:W-:Y:S02]  /*12ac0*/  IMAD R9, R9, R8, RZ ;  /* 0x0000000809097224 */ /* 0x000fe400078e02ff */
[----:B------:R-:W-:Y:S02]  /*12ad0*/  @P3 IMAD.IADD R12, R12, 0x1, -R15 ;  /* 0x000000010c0c3824 */ /* 0x000fe400078e0a0f */
[----:B------:R-:W-:-:S04]  /*12ae0*/  IMAD.HI.U32 R7, R7, R9, R6 ;  /* 0x0000000907077227 */ /* 0x000fc800078e0006 */
[----:B------:R-:W-:Y:S02]  /*12af0*/  IMAD.SHL.U32 R6, R24, 0x4, RZ ;  /* 0x0000000418067824 */ /* 0x000fe400078e00ff */
[----:B------:R-:W-:Y:S01]  /*12b00*/  @P3 VIADD R17, R17, 0x1 ;  /* 0x0000000111113836 */ /* 0x000fe20000000000 */
[----:B------:R-:W-:Y:S01]  /*12b10*/  ISETP.GE.U32.AND P3, PT, R12, R15, PT ;  /* 0x0000000f0c00720c */ /* 0x000fe20003f66070 */
[----:B------:R-:W-:-:S04]  /*12b20*/  IMAD.HI.U32 R9, R7, R6, RZ ;  /* 0x0000000607097227 */ /* 0x000fc800078e00ff */
[----:B------:R-:W-:-:S04]  /*12b30*/  IMAD.MOV R13, RZ, RZ, -R9 ;  /* 0x000000ffff0d7224 */ /* 0x000fc800078e0a09 */
[----:B------:R-:W-:Y:S02]  /*12b40*/  IMAD R13, R8, R13, R6 ;  /* 0x0000000d080d7224 */ /* 0x000fe400078e0206 */
[----:B------:R-:W-:Y:S02]  /*12b50*/  VIADD R6, R11, 0xffffffff ;  /* 0xffffffff0b067836 */ /* 0x000fe40000000000 */
[----:B------:R-:W-:Y:S02]  /*12b60*/  @P3 IADD3 R17, PT, PT, R17, 0x1, RZ ;  /* 0x0000000111113810 */ /* 0x000fe40007ffe0ff */
[----:B------:R-:W-:Y:S02]  /*12b70*/  ISETP.GE.U32.AND P3, PT, R13, R8, PT ;  /* 0x000000080d00720c */ /* 0x000fe40003f66070 */
[----:B------:R-:W-:-:S04]  /*12b80*/  SEL R17, R90, R17, !P4 ;  /* 0x000000115a117207 */ /* 0x000fc80006000000 */
[----:B------:R-:W-:-:S07]  /*12b90*/  VIMNMX R17, PT, PT, RZ, R17, !PT ;  /* 0x00000011ff117248 */ /* 0x000fce0007fe0100 */
[----:B------:R-:W-:Y:S02]  /*12ba0*/  @P3 IMAD.IADD R13, R13, 0x1, -R8 ;  /* 0x000000010d0d3824 */ /* 0x000fe400078e0a08 */
[----:B------:R-:W-:-:S03]  /*12bb0*/  @P3 VIADD R9, R9, 0x1 ;  /* 0x0000000109093836 */ /* 0x000fc60000000000 */
[----:B------:R-:W-:Y:S02]  /*12bc0*/  ISETP.GE.U32.AND P3, PT, R13, R8, PT ;  /* 0x000000080d00720c */ /* 0x000fe40003f66070 */
[----:B------:R-:W0:Y:S11]  /*12bd0*/  LDC.64 R12, c[0x0][0x380] ;  /* 0x0000e000ff0c7b82 */ /* 0x000e360000000a00 */
[----:B------:R-:W-:Y:S01]  /*12be0*/  @P3 VIADD R9, R9, 0x1 ;  /* 0x0000000109093836 */ /* 0x000fe20000000000 */
[----:B------:R-:W-:-:S13]  /*12bf0*/  ISETP.NE.U32.AND P3, PT, R8, RZ, PT ;  /* 0x000000ff0800720c */ /* 0x000fda0003f65070 */
[----:B------:R-:W-:-:S04]  /*12c00*/  @!P3 LOP3.LUT R9, RZ, R8, RZ, 0x33, !PT ;  /* 0x00000008ff09b212 */ /* 0x000fc800078e33ff */
[----:B------:R-:W-:-:S04]  /*12c10*/  VIMNMX R9, PT, PT, RZ, R9, !PT ;  /* 0x00000009ff097248 */ /* 0x000fc80007fe0100 */
[----:B------:R-:W-:Y:S02]  /*12c20*/  VIMNMX R91, PT, PT, R6, R9, PT ;  /* 0x00000009065b7248 */ /* 0x000fe40003fe0100 */
[----:B------:R-:W-:-:S03]  /*12c30*/  VIADDMNMX R9, R10, 0xffffffff, R17, PT ;  /* 0xffffffff0a097846 */ /* 0x000fc60003800111 */
[----:B------:R-:W-:Y:S01]  /*12c40*/  IMAD R91, R91, R14, RZ ;  /* 0x0000000e5b5b7224 */ /* 0x000fe200078e02ff */
[----:B------:R-:W-:-:S04]  /*12c50*/  SHF.L.U32 R9, R9, 0x2, RZ ;  /* 0x0000000209097819 */ /* 0x000fc800000006ff */
[--C-:B------:R-:W-:Y:S02]  /*12c60*/  SHF.R.S32.HI R26, RZ, 0x1f, R9.reuse ;  /* 0x0000001fff1a7819 */ /* 0x100fe40000011409 */
[----:B0-----:R-:W-:-:S04]  /*12c70*/  IADD3 R22, P5, P6, R91, R12, R9 ;  /* 0x0000000c5b167210 */ /* 0x001fc80007ebe009 */
[----:B------:R-:W-:-:S05]  /*12c80*/  IADD3.X R23, PT, PT, RZ, R13, R26, P5, P6 ;  /* 0x0000000dff177210 */ /* 0x000fca0002fec41a */
[----:B------:R-:W2:Y:S04]  /*12c90*/  LDG.E.U8 R88, desc[UR8][R22.64+0x2] ;  /* 0x0000020816587981 */ /* 0x000ea8000c1e1100 */
[----:B------:R-:W3:Y:S04]  /*12ca0*/  LDG.E.U8 R84, desc[UR8][R22.64+0x1] ;  /* 0x0000010816547981 */ /* 0x000ee8000c1e1100 */
[----:B------:R0:W4:Y:S01]  /*12cb0*/  LDG.E.U8 R14, desc[UR8][R22.64] ;  /* 0x00000008160e7981 */ /* 0x000122000c1e1100 */
[----:B------:R-:W-:Y:S01]  /*12cc0*/  IMAD.MOV.U32 R20, RZ, RZ, -0x1a9fbe77 ;  /* 0xe5604189ff147424 */ /* 0x000fe200078e00ff */
[----:B------:R-:W-:Y:S01]  /*12cd0*/  ISETP.NE.AND P5, PT, R2, 0xc7, PT ;  /* 0x000000c70200780c */ /* 0x000fe20003fa5270 */
[----:B------:R-:W-:-:S02]  /*12ce0*/  IMAD.MOV.U32 R21, RZ, RZ, 0x3fd322d0 ;  /* 0x3fd322d0ff157424 */ /* 0x000fc400078e00ff */
[----:B------:R-:W-:Y:S02]  /*12cf0*/  IMAD R27, R2, 0x4, R1 ;  /* 0x00000004021b7824 */ /* 0x000fe400078e0201 */
[--C-:B------:R-:W-:Y:S02]  /*12d00*/  IMAD.IADD R87, R1, 0x1, R2.reuse ;  /* 0x0000000101577824 */ /* 0x100fe400078e0202 */
[----:B------:R-:W-:Y:S02]  /*12d10*/  IMAD.MOV R86, RZ, RZ, -R2 ;  /* 0x000000ffff567224 */ /* 0x000fe400078e0a02 */
[----:B0-----:R-:W-:Y:S01]  /*12d20*/  IMAD.MOV.U32 R22, RZ, RZ, 0xc8 ;  /* 0x000000c8ff167424 */ /* 0x001fe200078e00ff */
[----:B--2---:R-:W0:Y:S01]  /*12d30*/  I2F.F64.U16 R12, R88 ;  /* 0x00000058000c7312 */ /* 0x004e220000101800 */
[----:B------:R1:W-:Y:S04]  /*12d40*/  STL [R27], R88 ;  /* 0x000000581b007387 */ /* 0x0003e80000100800 */
[----:B---3--:R1:W-:Y:S03]  /*12d50*/  STL [R27+0x320], R84 ;  /* 0x000320541b007387 */ /* 0x0083e60000100800 */
[----:B------:R-:W2:Y:S01]  /*12d60*/  I2F.F64.U16 R18, R84 ;  /* 0x0000005400127312 */ /* 0x000ea20000101800 */
[----:B----4-:R1:W-:Y:S01]  /*12d70*/  STL [R27+0x640], R14 ;  /* 0x0006400e1b007387 */ /* 0x0103e20000100800 */
[----:B0-----:R-:W-:-:S06]  /*12d80*/  DMUL R20, R12, R20 ;  /* 0x000000140c147228 */ /* 0x001fcc0000000000 */
[----:B------:R-:W0:Y:S01]  /*12d90*/  I2F.F64.U16 R16, R14 ;  /* 0x0000000e00107312 */ /* 0x000e220000101800 */
[----:B------:R-:W-:Y:S02]  /*12da0*/  IMAD.MOV.U32 R12, RZ, RZ, 0x39581062 ;  /* 0x39581062ff0c7424 */ /* 0x000fe400078e00ff */
[----:B------:R-:W-:-:S06]  /*12db0*/  IMAD.MOV.U32 R13, RZ, RZ, 0x3fe2c8b4 ;  /* 0x3fe2c8b4ff0d7424 */ /* 0x000fcc00078e00ff */
[----:B--2---:R-:W-:Y:S01]  /*12dc0*/  DFMA R18, R18, R12, R20 ;  /* 0x0000000c1212722b */ /* 0x004fe20000000014 */
[----:B------:R-:W-:Y:S01]  /*12dd0*/  MOV R12, 0x9fbe76c9 ;  /* 0x9fbe76c9000c7802 */ /* 0x000fe20000000f00 */
[----:B------:R-:W-:-:S06]  /*12de0*/  IMAD.MOV.U32 R13, RZ, RZ, 0x3fbd2f1a ;  /* 0x3fbd2f1aff0d7424 */ /* 0x000fcc00078e00ff */
[----:B0-----:R-:W-:Y:S01]  /*12df0*/  DFMA R12, R16, R12, R18 ;  /* 0x0000000c100c722b */ /* 0x001fe20000000012 */
[----:B------:R-:W-:-:S04]  /*12e00*/  MOV R17, 0xc7 ;  /* 0x000000c700117802 */ /* 0x000fc80000000f00 */
[----:B------:R-:W-:-:S05]  /*12e10*/  VIADDMNMX.U32 R86, R86, R17, 0x7, PT ;  /* 0x0000000756567446 */ /* 0x000fca0003800011 */
[----:B------:R-:W0:Y:S02]  /*12e20*/  F2I.U32.F64.TRUNC R12, R12 ;  /* 0x0000000c000c7311 */ /* 0x000e24000030d000 */
[----:B0-----:R1:W-:Y:S01]  /*12e30*/  STL.U8 [R87+0x960], R12 ;  /* 0x0009600c57007387 */ /* 0x0013e20000100000 */
[----:B------:R-:W-:Y:S05]  /*12e40*/  @!P5 BRA `(.L_x_135) ;  /* 0x0000000c0054d947 */ /* 0x000fea0003800000 */
[----:B-1----:R-:W-:Y:S01]  /*12e50*/  IMAD R88, R24, 0x4, R11 ;  /* 0x0000000418587824 */ /* 0x002fe200078e020b */
[----:B------:R-:W0:Y:S01]  /*12e60*/  LDC R84, c[0x0][0x390] ;  /* 0x0000e400ff547b82 */ /* 0x000e220000000800 */
[----:B------:R-:W-:Y:S02]  /*12e70*/  LOP3.LUT R85, RZ, R8, RZ, 0x33, !PT ;  /* 0x00000008ff557212 */ /* 0x000fe400078e33ff */
[----:B------:R-:W-:-:S04]  /*12e80*/  IMAD.HI.U32 R14, R7, R88, RZ ;  /* 0x00000058070e7227 */ /* 0x000fc800078e00ff */
[----:B------:R-:W-:-:S04]  /*12e90*/  IMAD.MOV R13, RZ, RZ, -R14 ;  /* 0x000000ffff0d7224 */ /* 0x000fc800078e0a0e */
[----:B------:R-:W-:-:S05]  /*12ea0*/  IMAD R13, R8, R13, R88 ;  /* 0x0000000d080d7224 */ /* 0x000fca00078e0258 */
[----:B------:R-:W-:-:S13]  /*12eb0*/  ISETP.GE.U32.AND P5, PT, R13, R8, PT ;  /* 0x000000080d00720c */ /* 0x000fda0003fa6070 */
[----:B------:R-:W-:Y:S01]  /*12ec0*/  @P5 IMAD.IADD R13, R13, 0x1, -R8 ;  /* 0x000000010d0d5824 */ /* 0x000fe200078e0a08 */
[----:B------:R-:W-:-:S04]  /*12ed0*/  @P5 IADD3 R14, PT, PT, R14, 0x1, RZ ;  /* 0x000000010e0e5810 */ /* 0x000fc80007ffe0ff */
[----:B------:R-:W-:Y:S02]  /*12ee0*/  ISETP.GE.U32.AND P5, PT, R13, R8, PT ;  /* 0x000000080d00720c */ /* 0x000fe40003fa6070 */
[----:B------:R-:W1:Y:S11]  /*12ef0*/  LDC.64 R12, c[0x0][0x380] ;  /* 0x0000e000ff0c7b82 */ /* 0x000e760000000a00 */
[----:B------:R-:W-:-:S05]  /*12f00*/  @P5 VIADD R14, R14, 0x1 ;  /* 0x000000010e0e5836 */ /* 0x000fca0000000000 */
[----:B------:R-:W-:-:S04]  /*12f10*/  SEL R14, R85, R14, !P3 ;  /* 0x0000000e550e7207 */ /* 0x000fc80005800000 */
[----:B------:R-:W-:-:S04]  /*12f20*/  VIMNMX R17, PT, PT, RZ, R14, !PT ;  /* 0x0000000eff117248 */ /* 0x000fc80007fe0100 */
[----:B------:R-:W-:-:S05]  /*12f30*/  VIMNMX R17, PT, PT, R6, R17, PT ;  /* 0x0000001106117248 */ /* 0x000fca0003fe0100 */
[----:B0-----:R-:W-:-:S05]  /*12f40*/  IMAD R83, R17, R84, RZ ;  /* 0x0000005411537224 */ /* 0x001fca00078e02ff */
[----:B-1----:R-:W-:-:S04]  /*12f50*/  IADD3 R24, P5, P6, R83, R12, R9 ;  /* 0x0000000c53187210 */ /* 0x002fc80007ebe009 */
[----:B------:R-:W-:-:S05]  /*12f60*/  IADD3.X R25, PT, PT, RZ, R13, R26, P5, P6 ;  /* 0x0000000dff197210 */ /* 0x000fca0002fec41a */
[----:B------:R-:W2:Y:S04]  /*12f70*/  LDG.E.U8 R94, desc[UR8][R24.64+0x2] ;  /* 0x00000208185e7981 */ /* 0x000ea8000c1e1100 */
[----:B------:R-:W3:Y:S04]  /*12f80*/  LDG.E.U8 R92, desc[UR8][R24.64+0x1] ;  /* 0x00000108185c7981 */ /* 0x000ee8000c1e1100 */
[----:B------:R-:W4:Y:S01]  /*12f90*/  LDG.E.U8 R14, desc[UR8][R24.64] ;  /* 0x00000008180e7981 */ /* 0x000f22000c1e1100 */
[----:B------:R-:W-:Y:S02]  /*12fa0*/  IMAD.MOV.U32 R22, RZ, RZ, -0x1a9fbe77 ;  /* 0xe5604189ff167424 */ /* 0x000fe400078e00ff */
[----:B------:R-:W-:-:S02]  /*12fb0*/  IMAD.MOV.U32 R23, RZ, RZ, 0x3fd322d0 ;  /* 0x3fd322d0ff177424 */ /* 0x000fc400078e00ff */
[----:B------:R-:W-:-:S05]  /*12fc0*/  VIADD R86, R86, 0x1 ;  /* 0x0000000156567836 */ /* 0x000fca0000000000 */
[----:B------:R-:W-:Y:S01]  /*12fd0*/  ISETP.NE.AND P5, PT, R86, 0x2, PT ;  /* 0x000000025600780c */ /* 0x000fe20003fa5270 */
[----:B--2---:R-:W0:Y:S01]  /*12fe0*/  I2F.F64.U16 R16, R94 ;  /* 0x0000005e00107312 */ /* 0x004e220000101800 */
[----:B------:R1:W-:Y:S04]  /*12ff0*/  STL [R27+0x4], R94 ;  /* 0x0000045e1b007387 */ /* 0x0003e80000100800 */
[----:B---3--:R1:W-:Y:S03]  /*13000*/  STL [R27+0x324], R92 ;  /* 0x0003245c1b007387 */ /* 0x0083e60000100800 */
[----:B------:R-:W2:Y:S01]  /*13010*/  I2F.F64.U16 R20, R92 ;  /* 0x0000005c00147312 */ /* 0x000ea20000101800 */
[----:B----4-:R1:W-:Y:S01]  /*13020*/  STL [R27+0x644], R14 ;  /* 0x0006440e1b007387 */ /* 0x0103e20000100800 */
[----:B0-----:R-:W-:-:S06]  /*13030*/  DMUL R22, R16, R22 ;  /* 0x0000001610167228 */ /* 0x001fcc0000000000 */
[----:B------:R-:W0:Y:S01]  /*13040*/  I2F.F64.U16 R18, R14 ;  /* 0x0000000e00127312 */ /* 0x000e220000101800 */
[----:B------:R-:W-:Y:S01]  /*13050*/  IMAD.MOV.U32 R16, RZ, RZ, 0x39581062 ;  /* 0x39581062ff107424 */ /* 0x000fe200078e00ff */
[----:B------:R-:W-:-:S06]  /*13060*/  MOV R17, 0x3fe2c8b4 ;  /* 0x3fe2c8b400117802 */ /* 0x000fcc0000000f00 */
[----:B--2---:R-:W-:Y:S01]  /*13070*/  DFMA R20, R20, R16, R22 ;  /* 0x000000101414722b */ /* 0x004fe20000000016 */
[----:B------:R-:W-:Y:S02]  /*13080*/  IMAD.MOV.U32 R16, RZ, RZ, -0x60418937 ;  /* 0x9fbe76c9ff107424 */ /* 0x000fe400078e00ff */
[----:B------:R-:W-:Y:S02]  /*13090*/  IMAD.MOV.U32 R17, RZ, RZ, 0x3fbd2f1a ;  /* 0x3fbd2f1aff117424 */ /* 0x000fe400078e00ff */
[----:B------:R-:W-:-:S04]  /*130a0*/  VIADD R22, R2, 0x2 ;  /* 0x0000000202167836 */ /* 0x000fc80000000000 */
[----:B0-----:R-:W-:-:S10]  /*130b0*/  DFMA R16, R18, R16, R20 ;  /* 0x000000101210722b */ /* 0x001fd40000000014 */
[----:B------:R-:W0:Y:S02]  /*130c0*/  F2I.U32.F64.TRUNC R16, R16 ;  /* 0x0000001000107311 */ /* 0x000e24000030d000 */
[----:B0-----:R1:W-:Y:S01]  /*130d0*/  STL.U8 [R87+0x961], R16 ;  /* 0x0009611057007387 */ /* 0x0013e20000100000 */
[----:B------:R-:W-:Y:S05]  /*130e0*/  @!P5 BRA `(.L_x_135) ;  /* 0x0000000800acd947 */ /* 0x000fea0003800000 */
[----:B------:R-:W-:-:S05]  /*130f0*/  IADD3 R88, PT, PT, R88, R11, RZ ;  /* 0x0000000b58587210 */ /* 0x000fca0007ffe0ff */
[----:B-1----:R-:W-:-:S04]  /*13100*/  IMAD.HI.U32 R14, R7, R88, RZ ;  /* 0x00000058070e7227 */ /* 0x002fc800078e00ff */
[----:B------:R-:W-:-:S04]  /*13110*/  IMAD.MOV R17, RZ, RZ, -R14 ;  /* 0x000000ffff117224 */ /* 0x000fc800078e0a0e */
[----:B------:R-:W-:-:S05]  /*13120*/  IMAD R17, R8, R17, R88 ;  /* 0x0000001108117224 */ /* 0x000fca00078e0258 */
        /* <DEDUP_REMOVED lines=10> */
[----:B------:R-:W-:-:S05]  /*131d0*/  IADD3.X R25, PT, PT, RZ, R13, R26, P5, P6 ;  /* 0x0000000dff197210 */ /* 0x000fca0002fec41a */
[----:B------:R-:W2:Y:S04]  /*131e0*/  LDG.E.U8 R94, desc[UR8][R24.64+0x2] ;  /* 0x00000208185e7981 */ /* 0x000ea8000c1e1100 */
[----:B------:R-:W3:Y:S04]  /*131f0*/  LDG.E.U8 R92, desc[UR8][R24.64+0x1] ;  /* 0x00000108185c7981 */ /* 0x000ee8000c1e1100 */
[----:B------:R-:W4:Y:S01]  /*13200*/  LDG.E.U8 R14, desc[UR8][R24.64] ;  /* 0x00000008180e7981 */ /* 0x000f22000c1e1100 */
[----:B------:R-:W-:Y:S01]  /*13210*/  MOV R18, 0xe5604189 ;  /* 0xe560418900127802 */ /* 0x000fe20000000f00 */
[----:B------:R-:W-:Y:S01]  /*13220*/  IMAD.MOV.U32 R19, RZ, RZ, 0x3fd322d0 ;  /* 0x3fd322d0ff137424 */ /* 0x000fe200078e00ff */
[----:B------:R-:W-:Y:S01]  /*13230*/  ISETP.NE.AND P5, PT, R86, 0x3, PT ;  /* 0x000000035600780c */ /* 0x000fe20003fa5270 */
[----:B------:R-:W-:-:S02]  /*13240*/  IMAD.MOV.U32 R22, RZ, RZ, 0x39581062 ;  /* 0x39581062ff167424 */ /* 0x000fc400078e00ff */
[----:B------:R-:W-:Y:S02]  /*13250*/  IMAD.MOV.U32 R23, RZ, RZ, 0x3fe2c8b4 ;  /* 0x3fe2c8b4ff177424 */ /* 0x000fe400078e00ff */
[----:B------:R-:W-:Y:S01]  /*13260*/  IMAD.IADD R89, R1, 0x1, R2 ;  /* 0x0000000101597824 */ /* 0x000fe200078e0202 */
[----:B--2---:R-:W0:Y:S01]  /*13270*/  I2F.F64.U16 R20, R94 ;  /* 0x0000005e00147312 */ /* 0x004e220000101800 */
[----:B------:R1:W-:Y:S04]  /*13280*/  STL [R27+0x8], R94 ;  /* 0x0000085e1b007387 */ /* 0x0003e80000100800 */
[----:B---3--:R1:W-:Y:S03]  /*13290*/  STL [R27+0x328], R92 ;  /* 0x0003285c1b007387 */ /* 0x0083e60000100800 */
[----:B------:R-:W2:Y:S01]  /*132a0*/  I2F.F64.U16 R16, R92 ;  /* 0x0000005c00107312 */ /* 0x000ea20000101800 */
[----:B----4-:R1:W-:Y:S01]  /*132b0*/  STL [R27+0x648], R14 ;  /* 0x0006480e1b007387 */ /* 0x0103e20000100800 */
[----:B0-----:R-:W-:-:S06]  /*132c0*/  DMUL R18, R20, R18 ;  /* 0x0000001214127228 */ /* 0x001fcc0000000000 */
[----:B------:R-:W0:Y:S02]  /*132d0*/  I2F.F64.U16 R20, R14 ;  /* 0x0000000e00147312 */ /* 0x000e240000101800 */
[----:B--2---:R-:W-:Y:S01]  /*132e0*/  DFMA R18, R16, R22, R18 ;  /* 0x000000161012722b */ /* 0x004fe20000000012 */
[----:B------:R-:W-:Y:S01]  /*132f0*/  IMAD.MOV.U32 R16, RZ, RZ, -0x60418937 ;  /* 0x9fbe76c9ff107424 */ /* 0x000fe200078e00ff */
[----:B------:R-:W-:Y:S01]  /*13300*/  MOV R17, 0x3fbd2f1a ;  /* 0x3fbd2f1a00117802 */ /* 0x000fe20000000f00 */
[----:B------:R-:W-:-:S05]  /*13310*/  VIADD R22, R2, 0x3 ;  /* 0x0000000302167836 */ /* 0x000fca0000000000 */
[----:B0-----:R-:W-:-:S10]  /*13320*/  DFMA R16, R20, R16, R18 ;  /* 0x000000101410722b */ /* 0x001fd40000000012 */
[----:B------:R-:W0:Y:S02]  /*13330*/  F2I.U32.F64.TRUNC R16, R16 ;  /* 0x0000001000107311 */ /* 0x000e24000030d000 */
[----:B0-----:R1:W-:Y:S01]  /*13340*/  STL.U8 [R89+0x962], R16 ;  /* 0x0009621059007387 */ /* 0x0013e20000100000 */
[----:B------:R-:W-:Y:S05]  /*13350*/  @!P5 BRA `(.L_x_135) ;  /* 0x000000080010d947 */ /* 0x000fea0003800000 */
[----:B------:R-:W-:-:S04]  /*13360*/  IMAD R93, R93, 0x2, R10 ;  /* 0x000000025d5d7824 */ /* 0x000fc800078e020a */
[----:B------:R-:W-:-:S04]  /*13370*/  IMAD.HI.U32 R17, R82, R93, RZ ;  /* 0x0000005d52117227 */ /* 0x000fc800078e00ff */
[----:B-1----:R-:W-:-:S04]  /*13380*/  IMAD.MOV R14, RZ, RZ, -R17 ;  /* 0x000000ffff0e7224 */ /* 0x002fc800078e0a11 */
[----:B------:R-:W-:-:S05]  /*13390*/  IMAD R14, R15, R14, R93 ;  /* 0x0000000e0f0e7224 */ /* 0x000fca00078e025d */
[----:B------:R-:W-:-:S13]  /*133a0*/  ISETP.GE.U32.AND P5, PT, R14, R15, PT ;  /* 0x0000000f0e00720c */ /* 0x000fda0003fa6070 */
[----:B------:R-:W-:Y:S01]  /*133b0*/  @P5 IADD3 R14, PT, PT, R14, -R15, RZ ;  /* 0x8000000f0e0e5210 */ /* 0x000fe20007ffe0ff */
[----:B------:R-:W-:-:S03]  /*133c0*/  @P5 VIADD R17, R17, 0x1 ;  /* 0x0000000111115836 */ /* 0x000fc60000000000 */
[----:B------:R-:W-:-:S13]  /*133d0*/  ISETP.GE.U32.AND P5, PT, R14, R15, PT ;  /* 0x0000000f0e00720c */ /* 0x000fda0003fa6070 */
[----:B------:R-:W-:-:S05]  /*133e0*/  @P5 VIADD R17, R17, 0x1 ;  /* 0x0000000111115836 */ /* 0x000fca0000000000 */
[----:B------:R-:W-:-:S04]  /*133f0*/  SEL R17, R90, R17, !P4 ;  /* 0x000000115a117207 */ /* 0x000fc80006000000 */
[----:B------:R-:W-:-:S04]  /*13400*/  VIMNMX R17, PT, PT, RZ, R17, !PT ;  /* 0x00000011ff117248 */ /* 0x000fc80007fe0100 */
[----:B------:R-:W-:-:S05]  /*13410*/  VIADDMNMX R17, R10, 0xffffffff, R17, PT ;  /* 0xffffffff0a117846 */ /* 0x000fca0003800111 */
[----:B------:R-:W-:-:S05]  /*13420*/  IMAD.SHL.U32 R93, R17, 0x4, RZ ;  /* 0x00000004115d7824 */ /* 0x000fca00078e00ff */
[--C-:B------:R-:W-:Y:S02]  /*13430*/  SHF.R.S32.HI R10, RZ, 0x1f, R93.reuse ;  /* 0x0000001fff0a7819 */ /* 0x100fe4000001145d */
[----:B------:R-:W-:-:S04]  /*13440*/  IADD3 R24, P4, P5, R91, R12, R93 ;  /* 0x0000000c5b187210 */ /* 0x000fc80007d9e05d */
[----:B------:R-:W-:-:S05]  /*13450*/  IADD3.X R25, PT, PT, RZ, R13, R10, P4, P5 ;  /* 0x0000000dff197210 */ /* 0x000fca00027ea40a */
[----:B------:R-:W2:Y:S04]  /*13460*/  LDG.E.U8 R92, desc[UR8][R24.64+0x2] ;  /* 0x00000208185c7981 */ /* 0x000ea8000c1e1100 */
[----:B------:R-:W3:Y:S04]  /*13470*/  LDG.E.U8 R90, desc[UR8][R24.64+0x1] ;  /* 0x00000108185a7981 */ /* 0x000ee8000c1e1100 */
[----:B------:R-:W4:Y:S01]  /*13480*/  LDG.E.U8 R82, desc[UR8][R24.64] ;  /* 0x0000000818527981 */ /* 0x000f22000c1e1100 */
[----:B------:R-:W-:Y:S01]  /*13490*/  IMAD.MOV.U32 R14, RZ, RZ, -0x1a9fbe77 ;  /* 0xe5604189ff0e7424 */ /* 0x000fe200078e00ff */
[----:B------:R-:W-:Y:S01]  /*134a0*/  MOV R15, 0x3fd322d0 ;  /* 0x3fd322d0000f7802 */ /* 0x000fe20000000f00 */
[----:B------:R-:W-:Y:S01]  /*134b0*/  IMAD.MOV.U32 R16, RZ, RZ, 0x39581062 ;  /* 0x39581062ff107424 */ /* 0x000fe200078e00ff */
[----:B------:R-:W-:Y:S01]  /*134c0*/  ISETP.NE.AND P4, PT, R86, 0x4, PT ;  /* 0x000000045600780c */ /* 0x000fe20003f85270 */
[----:B------:R-:W-:Y:S01]  /*134d0*/  IMAD.MOV.U32 R17, RZ, RZ, 0x3fe2c8b4 ;  /* 0x3fe2c8b4ff117424 */ /* 0x000fe200078e00ff */
        /* <DEDUP_REMOVED lines=8> */
[----:B------:R-:W-:Y:S02]  /*13560*/  IMAD.MOV.U32 R18, RZ, RZ, -0x60418937 ;  /* 0x9fbe76c9ff127424 */ /* 0x000fe400078e00ff */
[----:B------:R-:W-:-:S06]  /*13570*/  IMAD.MOV.U32 R19, RZ, RZ, 0x3fbd2f1a ;  /* 0x3fbd2f1aff137424 */ /* 0x000fcc00078e00ff */
[----:B0-----:R-:W-:Y:S01]  /*13580*/  DFMA R20, R20, R18, R22 ;  /* 0x000000121414722b */ /* 0x001fe20000000016 */
[----:B------:R-:W-:-:S09]  /*13590*/  IADD3 R22, PT, PT, R2, 0x4, RZ ;  /* 0x0000000402167810 */ /* 0x000fd20007ffe0ff */
[----:B------:R-:W0:Y:S02]  /*135a0*/  F2I.U32.F64.TRUNC R20, R20 ;  /* 0x0000001400147311 */ /* 0x000e24000030d000 */
[----:B0-----:R1:W-:Y:S01]  /*135b0*/  STL.U8 [R89+0x963], R20 ;  /* 0x0009631459007387 */ /* 0x0013e20000100000 */
[----:B------:R-:W-:Y:S05]  /*135c0*/  @!P4 BRA `(.L_x_135) ;  /* 0x000000040074c947 */ /* 0x000fea0003800000 */
[----:B-1----:R-:W-:-:S04]  /*135d0*/  IADD3 R82, P4, P5, R83, R12, R93 ;  /* 0x0000000c53527210 */ /* 0x002fc80007d9e05d */
[----:B------:R-:W-:-:S05]  /*135e0*/  IADD3.X R83, PT, PT, RZ, R13, R10, P4, P5 ;  /* 0x0000000dff537210 */ /* 0x000fca00027ea40a */
[----:B------:R-:W2:Y:S04]  /*135f0*/  LDG.E.U8 R94, desc[UR8][R82.64+0x2] ;  /* 0x00000208525e7981 */ /* 0x000ea8000c1e1100 */
[----:B------:R-:W3:Y:S04]  /*13600*/  LDG.E.U8 R92, desc[UR8][R82.64+0x1] ;  /* 0x00000108525c7981 */ /* 0x000ee8000c1e1100 */
[----:B------:R-:W4:Y:S01]  /*13610*/  LDG.E.U8 R90, desc[UR8][R82.64] ;  /* 0x00000008525a7981 */ /* 0x000f22000c1e1100 */
[----:B------:R-:W-:Y:S01]  /*13620*/  ISETP.NE.AND P4, PT, R86, 0x5, PT ;  /* 0x000000055600780c */ /* 0x000fe20003f85270 */
[----:B--2---:R-:W0:Y:S02]  /*13630*/  I2F.F64.U16 R22, R94 ;  /* 0x0000005e00167312 */ /* 0x004e240000101800 */
[----:B------:R1:W-:Y:S04]  /*13640*/  STL [R27+0x10], R94 ;  /* 0x0000105e1b007387 */ /* 0x0003e80000100800 */
[----:B---3--:R1:W-:Y:S02]  /*13650*/  STL [R27+0x330], R92 ;  /* 0x0003305c1b007387 */ /* 0x0083e40000100800 */
[----:B------:R-:W2:Y:S02]  /*13660*/  I2F.F64.U16 R20, R92 ;  /* 0x0000005c00147312 */ /* 0x000ea40000101800 */
[----:B----4-:R1:W-:Y:S01]  /*13670*/  STL [R27+0x650], R90 ;  /* 0x0006505a1b007387 */ /* 0x0103e20000100800 */
[----:B0-----:R-:W-:-:S05]  /*13680*/  DMUL R22, R22, R14 ;  /* 0x0000000e16167228 */ /* 0x001fca0000000000 */
[----:B------:R-:W0:Y:S03]  /*13690*/  I2F.F64.U16 R24, R90 ;  /* 0x0000005a00187312 */ /* 0x000e260000101800 */
[----:B--2---:R-:W-:Y:S01]  /*136a0*/  DFMA R20, R20, R16, R22 ;  /* 0x000000101414722b */ /* 0x004fe20000000016 */
[----:B------:R-:W-:-:S07]  /*136b0*/  VIADD R22, R2, 0x5 ;  /* 0x0000000502167836 */ /* 0x000fce0000000000 */
[----:B0-----:R-:W-:-:S10]  /*136c0*/  DFMA R20, R24, R18, R20 ;  /* 0x000000121814722b */ /* 0x001fd40000000014 */
[----:B------:R-:W0:Y:S02]  /*136d0*/  F2I.U32.F64.TRUNC R20, R20 ;  /* 0x0000001400147311 */ /* 0x000e24000030d000 */
[----:B0-----:R1:W-:Y:S01]  /*136e0*/  STL.U8 [R89+0x964], R20 ;  /* 0x0009641459007387 */ /* 0x0013e20000100000 */
[----:B------:R-:W-:Y:S05]  /*136f0*/  @!P4 BRA `(.L_x_135) ;  /* 0x000000040028c947 */ /* 0x000fea0003800000 */
[----:B------:R-:W-:-:S04]  /*13700*/  IADD3 R24, P4, P5, R87, R12, R93 ;  /* 0x0000000c57187210 */ /* 0x000fc80007d9e05d */
[----:B------:R-:W-:-:S05]  /*13710*/  IADD3.X R25, PT, PT, RZ, R13, R10, P4, P5 ;  /* 0x0000000dff197210 */ /* 0x000fca00027ea40a */
[----:B-1----:R-:W2:Y:S04]  /*13720*/  LDG.E.U8 R92, desc[UR8][R24.64+0x2] ;  /* 0x00000208185c7981 */ /* 0x002ea8000c1e1100 */
        /* <DEDUP_REMOVED lines=16> */
[----:B------:R-:W-:-:S04]  /*13830*/  IMAD.IADD R11, R88, 0x1, R11 ;  /* 0x00000001580b7824 */ /* 0x000fc800078e020b */
[----:B-1----:R-:W-:-:S04]  /*13840*/  IMAD.HI.U32 R14, R7, R11, RZ ;  /* 0x0000000b070e7227 */ /* 0x002fc800078e00ff */
[----:B------:R-:W-:-:S04]  /*13850*/  IMAD.MOV R7, RZ, RZ, -R14 ;  /* 0x000000ffff077224 */ /* 0x000fc800078e0a0e */
        /* <DEDUP_REMOVED lines=12> */
[----:B------:R-:W-:-:S03]  /*13920*/  ISETP.NE.AND P3, PT, R86, 0x7, PT ;  /* 0x000000075600780c */ /* 0x000fc60003f65270 */
[----:B------:R-:W2:Y:S04]  /*13930*/  LDG.E.U8 R82, desc[UR8][R20.64+0x2] ;  /* 0x0000020814527981 */ /* 0x000ea8000c1e1100 */
[----:B------:R-:W3:Y:S04]  /*13940*/  LDG.E.U8 R26, desc[UR8][R20.64+0x1] ;  /* 0x00000108141a7981 */ /* 0x000ee8000c1e1100 */
[----:B------:R-:W4:Y:S02]  /*13950*/  LDG.E.U8 R24, desc[UR8][R20.64] ;  /* 0x0000000814187981 */ /* 0x000f24000c1e1100 */
[----:B------:R-:W-:-:S04]  /*13960*/  @P3 IADD3 R22, P4, P5, R7, R12, R93 ;  /* 0x0000000c07163210 */ /* 0x000fc80007d9e05d */
[----:B------:R-:W-:-:S05]  /*13970*/  @P3 IADD3.X R23, PT, PT, RZ, R13, R10, P4, P5 ;  /* 0x0000000dff173210 */ /* 0x000fca00027ea40a */
[----:B------:R-:W5:Y:S04]  /*13980*/  @P3 LDG.E.U8 R88, desc[UR8][R22.64+0x2] ;  /* 0x0000020816583981 */ /* 0x000f68000c1e1100 */
[----:B------:R-:W4:Y:S04]  /*13990*/  @P3 LDG.E.U8 R86, desc[UR8][R22.64+0x1] ;  /* 0x0000010816563981 */ /* 0x000f28000c1e1100 */
[----:B------:R0:W4:Y:S01]  /*139a0*/  @P3 LDG.E.U8 R84, desc[UR8][R22.64] ;  /* 0x0000000816543981 */ /* 0x000122000c1e1100 */
[----:B------:R-:W-:Y:S02]  /*139b0*/  IMAD.MOV.U32 R14, RZ, RZ, -0x1a9fbe77 ;  /* 0xe5604189ff0e7424 */ /* 0x000fe400078e00ff */
[----:B------:R-:W-:Y:S01]  /*139c0*/  IMAD.MOV.U32 R15, RZ, RZ, 0x3fd322d0 ;  /* 0x3fd322d0ff0f7424 */ /* 0x000fe200078e00ff */
[----:B------:R-:W-:Y:S01]  /*139d0*/  MOV R6, 0x39581062 ;  /* 0x3958106200067802 */ /* 0x000fe20000000f00 */
[----:B------:R-:W-:Y:S01]  /*139e0*/  IMAD.MOV.U32 R7, RZ, RZ, 0x3fe2c8b4 ;  /* 0x3fe2c8b4ff077424 */ /* 0x000fe200078e00ff */
[C---:B0-----:R-:W-:Y:S01]  /*139f0*/  IADD3 R22, PT, PT, R2.reuse, 0x7, RZ ;  /* 0x0000000702167810 */ /* 0x041fe20007ffe0ff */
[----:B------:R-:W-:Y:S01]  /*13a00*/  @P3 VIADD R22, R2, 0x8 ;  /* 0x0000000802163836 */ /* 0x000fe20000000000 */
[----:B--2---:R-:W0:Y:S08]  /*13a10*/  I2F.F64.U16 R18, R82 ;  /* 0x0000005200127312 */ /* 0x004e300000101800 */
[----:B---3--:R-:W1:Y:S08]  /*13a20*/  I2F.F64.U16 R12, R26 ;  /* 0x0000001a000c7312 */ /* 0x008e700000101800 */
[----:B-----5:R-:W2:Y:S01]  /*13a30*/  @P3 I2F.F64.U16 R16, R88 ;  /* 0x0000005800103312 */ /* 0x020ea20000101800 */
[----:B0-----:R-:W-:-:S07]  /*13a40*/  DMUL R18, R18, R14 ;  /* 0x0000000e12127228 */ /* 0x001fce0000000000 */
[----:B----4-:R-:W0:Y:S01]  /*13a50*/  @P3 I2F.F64.U16 R10, R86 ;  /* 0x00000056000a3312 */ /* 0x010e220000101800 */
[----:B-1----:R-:W-:Y:S02]  /*13a60*/  DFMA R12, R12, R6, R18 ;  /* 0x000000060c0c722b */ /* 0x002fe40000000012 */
[----:B--2---:R-:W-:-:S05]  /*13a70*/  @P3 DMUL R18, R16, R14 ;  /* 0x0000000e10123228 */ /* 0x004fca0000000000 */
[----:B------:R-:W1:Y:S01]  /*13a80*/  I2F.F64.U16 R8, R24 ;  /* 0x0000001800087312 */ /* 0x000e620000101800 */
[----:B------:R-:W-:-:S07]  /*13a90*/  IMAD.MOV.U32 R16, RZ, RZ, -0x60418937 ;  /* 0x9fbe76c9ff107424 */ /* 0x000fce00078e00ff */
[----:B------:R-:W2:Y:S01]  /*13aa0*/  @P3 I2F.F64.U16 R14, R84 ;  /* 0x00000054000e3312 */ /* 0x000ea20000101800 */
[----:B------:R-:W-:Y:S01]  /*13ab0*/  IMAD.MOV.U32 R17, RZ, RZ, 0x3fbd2f1a ;  /* 0x3fbd2f1aff117424 */ /* 0x000fe200078e00ff */
[----:B0-----:R-:W-:-:S05]  /*13ac0*/  @P3 DFMA R10, R10, R6, R18 ;  /* 0x000000060a0a322b */ /* 0x001fca0000000012 */
[----:B-1----:R-:W-:-:S03]  /*13ad0*/  DFMA R8, R8, R16, R12 ;  /* 0x000000100808722b */ /* 0x002fc6000000000c */
[----:B--2---:R-:W-:-:S07]  /*13ae0*/  @P3 DFMA R10, R14, R16, R10 ;  /* 0x000000100e0a322b */ /* 0x004fce000000000a */
[----:B------:R-:W0:Y:S08]  /*13af0*/  F2I.U32.F64.TRUNC R8, R8 ;  /* 0x0000000800087311 */ /* 0x000e30000030d000 */
[----:B------:R-:W1:Y:S01]  /*13b00*/  @P3 F2I.U32.F64.TRUNC R10, R10 ;  /* 0x0000000a000a3311 */ /* 0x000e62000030d000 */
[----:B------:R-:W-:Y:S01]  /*13b10*/  IMAD.IADD R7, R1, 0x1, R2 ;  /* 0x0000000101077824 */ /* 0x000fe200078e0202 */
[----:B------:R2:W-:Y:S04]  /*13b20*/  STL [R27+0x658], R24 ;  /* 0x000658181b007387 */ /* 0x0005e80000100800 */
[----:B------:R2:W-:Y:S04]  /*13b30*/  STL [R27+0x338], R26 ;  /* 0x0003381a1b007387 */ /* 0x0005e80000100800 */
[----:B------:R2:W-:Y:S04]  /*13b40*/  STL [R27+0x18], R82 ;  /* 0x000018521b007387 */ /* 0x0005e80000100800 */
[----:B0-----:R2:W-:Y:S04]  /*13b50*/  STL.U8 [R7+0x966], R8 ;  /* 0x0009660807007387 */ /* 0x0015e80000100000 */
[----:B------:R2:W-:Y:S04]  /*13b60*/  @P3 STL [R27+0x65c], R84 ;  /* 0x00065c541b003387 */ /* 0x0005e80000100800 */
[----:B------:R2:W-:Y:S04]  /*13b70*/  @P3 STL [R27+0x33c], R86 ;  /* 0x00033c561b003387 */ /* 0x0005e80000100800 */
[----:B------:R2:W-:Y:S04]  /*13b80*/  @P3 STL [R27+0x1c], R88 ;  /* 0x00001c581b003387 */ /* 0x0005e80000100800 */
[----:B-1----:R2:W-:Y:S02]  /*13b90*/  @P3 STL.U8 [R7+0x967], R10 ;  /* 0x0009670a07003387 */ /* 0x0025e40000100000 */
.L_x_135:
[----:B------:R-:W-:Y:S05]  /*13ba0*/  BSYNC.RECONVERGENT B1 ;  /* 0x0000000000017941 */ /* 0x000fea0003800200 */
.L_x_134:
[----:B------:R-:W-:-:S04]  /*13bb0*/  ISETP.GT.U32.AND P3, PT, R22, 0xc7, PT ;  /* 0x000000c71600780c */ /* 0x000fc80003f64070 */
[----:B------:R-:W-:-:S13]  /*13bc0*/  ISETP.GE.OR P3, PT, R5, R76, P3 ;  /* 0x0000004c0500720c */ /* 0x000fda0001f66670 */
[----:B------:R-:W-:Y:S05]  /*13bd0*/  @P3 BRA `(.L_x_133) ;  /* 0x0000004c00983947 */ /* 0x000fea0003800000 */
[----:B------:R-:W0:Y:S01]  /*13be0*/  LDC R2, c[0x0][0x360] ;  /* 0x0000d800ff027b82 */ /* 0x000e220000000800 */
[----:B------:R-:W-:Y:S01]  /*13bf0*/  LOP3.LUT R5, R76, 0x3, RZ, 0x3c, !PT ;  /* 0x000000034c057812 */ /* 0x000fe200078e3cff */
[----:B------:R-:W-:Y:S01]  /*13c00*/  BSSY.RECONVERGENT B1, `(.L_x_136) ;  /* 0x000013c000017945 */ /* 0x000fe20003800200 */
[----:B-1----:R-:W-:Y:S02]  /*13c10*/  IMAD.MOV.U32 R20, RZ, RZ, R22 ;  /* 0x000000ffff147224 */ /* 0x002fe400078e0016 */
[----:B0-----:R-:W-:-:S04]  /*13c20*/  IMAD R2, R72, R2, R73 ;  /* 0x0000000248027224 */ /* 0x001fc800078e0249 */
[----:B--234-:R-:W-:-:S05]  /*13c30*/  IMAD.IADD R6, R5, 0x1, R2 ;  /* 0x0000000105067824 */ /* 0x01cfca00078e0202 */
[----:B------:R-:W-:-:S04]  /*13c40*/  ISETP.GE.AND P3, PT, R6, R75, PT ;  /* 0x0000004b0600720c */ /* 0x000fc80003f66270 */
[----:B------:R-:W-:-:S04]  /*13c50*/  ISETP.LT.OR P3, PT, R6, RZ, P3 ;  /* 0x000000ff0600720c */ /* 0x000fc80001f61670 */
[----:B------:R-:W-:-:S13]  /*13c60*/  PLOP3.LUT P3, PT, P3, P0, PT, 0xf8, 0x8f ;  /* 0x00000000008f781c */ /* 0x000fda0001f61f70 */
[----:B------:R-:W-:Y:S05]  /*13c70*/  @P3 BRA `(.L_x_137) ;  /* 0x0000001000d03947 */ /* 0x000fea0003800000 */
[----:B------:R-:W0:Y:S08]  /*13c80*/  LDC.64 R12, c[0x0][0x390] ;  /* 0x0000e400ff0c7b82 */ /* 0x000e300000000a00 */
[----:B------:R-:W1:Y:S08]  /*13c90*/  LDC R2, c[0x0][0x398] ;  /* 0x0000e600ff027b82 */ /* 0x000e700000000800 */
[----:B------:R-:W2:Y:S01]  /*13ca0*/  LDC.64 R8, c[0x0][0x388] ;  /* 0x0000e200ff087b82 */ /* 0x000ea20000000a00 */
[----:B0-----:R-:W0:Y:S07]  /*13cb0*/  I2F.U32.RP R7, R13 ;  /* 0x0000000d00077306 */ /* 0x001e2e0000209000 */
[----:B------:R-:W3:Y:S01]  /*13cc0*/  LDC R15, c[0x0][0x364] ;  /* 0x0000d900ff0f7b82 */ /* 0x000ee20000000800 */
[----:B-1----:R-:W1:Y:S01]  /*13cd0*/  I2F.U32.RP R14, R2 ;  /* 0x00000002000e7306 */ /* 0x002e620000209000 */
[----:B------:R-:W-:-:S07]  /*13ce0*/  ISETP.NE.U32.AND P4, PT, R2, RZ, PT ;  /* 0x000000ff0200720c */ /* 0x000fce0003f85070 */
[----:B0-----:R-:W0:Y:S01]  /*13cf0*/  MUFU.RCP R7, R7 ;  /* 0x0000000700077308 */ /* 0x001e220000001000 */
[----:B--2---:R-:W-:-:S04]  /*13d00*/  IMAD R6, R6, R8, RZ ;  /* 0x0000000806067224 */ /* 0x004fc800078e02ff */
[----:B------:R-:W-:-:S03]  /*13d10*/  IMAD.SHL.U32 R6, R6, 0x2, RZ ;  /* 0x0000000206067824 */ /* 0x000fc600078e00ff */
[----:B-1----:R-:W1:Y:S01]  /*13d20*/  MUFU.RCP R14, R14 ;  /* 0x0000000e000e7308 */ /* 0x002e620000001000 */
[----:B---3--:R-:W-:Y:S02]  /*13d30*/  IMAD R15, R70, R15, R71 ;  /* 0x0000000f460f7224 */ /* 0x008fe400078e0247 */
[----:B0-----:R-:W-:-:S05]  /*13d40*/  VIADD R10, R7, 0xffffffe ;  /* 0x0ffffffe070a7836 */ /* 0x001fca0000000000 */
[----:B------:R0:W2:Y:S01]  /*13d50*/  F2I.FTZ.U32.TRUNC.NTZ R11, R10 ;  /* 0x0000000a000b7305 */ /* 0x0000a2000021f000 */
[----:B-1----:R-:W-:Y:S02]  /*13d60*/  VIADD R7, R14, 0xffffffe ;  /* 0x0ffffffe0e077836 */ /* 0x002fe40000000000 */
[----:B0-----:R-:W-:-:S05]  /*13d70*/  IMAD.MOV.U32 R10, RZ, RZ, RZ ;  /* 0x000000ffff0a7224 */ /* 0x001fca00078e00ff */
[----:B------:R-:W0:Y:S01]  /*13d80*/  F2I.FTZ.U32.TRUNC.NTZ R7, R7 ;  /* 0x0000000700077305 */ /* 0x000e22000021f000 */
[----:B--2---:R-:W-:-:S05]  /*13d90*/  IMAD R82, R11, R13, RZ ;  /* 0x0000000d0b527224 */ /* 0x004fca00078e02ff */
[----:B------:R-:W-:-:S05]  /*13da0*/  IADD3 R17, PT, PT, -R82, RZ, RZ ;  /* 0x000000ff52117210 */ /* 0x000fca0007ffe1ff */
[----:B------:R-:W-:-:S06]  /*13db0*/  IMAD.HI.U32 R17, R11, R17, R10 ;  /* 0x000000110b117227 */ /* 0x000fcc00078e000a */
[----:B------:R-:W-:Y:S01]  /*13dc0*/  IMAD.HI.U32 R16, R17, R6, RZ ;  /* 0x0000000611107227 */ /* 0x000fe200078e00ff */
[----:B0-----:R-:W-:-:S03]  /*13dd0*/  IADD3 R17, PT, PT, RZ, -R7, RZ ;  /* 0x80000007ff117210 */ /* 0x001fc60007ffe0ff */
[----:B------:R-:W-:-:S04]  /*13de0*/  IMAD.MOV R14, RZ, RZ, -R16 ;  /* 0x000000ffff0e7224 */ /* 0x000fc800078e0a10 */
[----:B------:R-:W-:Y:S02]  /*13df0*/  IMAD R14, R13, R14, R6 ;  /* 0x0000000e0d0e7224 */ /* 0x000fe400078e0206 */
[----:B------:R-:W-:Y:S02]  /*13e00*/  IMAD.IADD R6, R15, 0x1, -R76 ;  /* 0x000000010f067824 */ /* 0x000fe400078e0a4c */
[----:B------:R-:W-:Y:S01]  /*13e10*/  IMAD.MOV.U32 R15, RZ, RZ, R17 ;  /* 0x000000ffff0f7224 */ /* 0x000fe200078e0011 */
[----:B------:R-:W-:Y:S01]  /*13e20*/  ISETP.GE.U32.AND P3, PT, R14, R13, PT ;  /* 0x0000000d0e00720c */ /* 0x000fe20003f66070 */
[----:B------:R-:W-:Y:S02]  /*13e30*/  IMAD R84, R6, R9, R9 ;  /* 0x0000000906547224 */ /* 0x000fe400078e0209 */
[----:B------:R-:W-:Y:S02]  /*13e40*/  IMAD R15, R15, R2, RZ ;  /* 0x000000020f0f7224 */ /* 0x000fe400078e02ff */
[----:B------:R-:W-:-:S04]  /*13e50*/  IMAD.MOV.U32 R6, RZ, RZ, RZ ;  /* 0x000000ffff067224 */ /* 0x000fc800078e00ff */
[----:B------:R-:W-:-:S04]  /*13e60*/  IMAD.HI.U32 R6, R7, R15, R6 ;  /* 0x0000000f07067227 */ /* 0x000fc800078e0006 */
[----:B------:R-:W-:Y:S01]  /*13e70*/  @P3 IMAD.IADD R14, R14, 0x1, -R13 ;  /* 0x000000010e0e3824 */ /* 0x000fe200078e0a0d */
[----:B------:R-:W-:Y:S01]  /*13e80*/  @P3 IADD3 R16, PT, PT, R16, 0x1, RZ ;  /* 0x0000000110103810 */ /* 0x000fe20007ffe0ff */
[----:B------:R-:W-:-:S03]  /*13e90*/  IMAD.SHL.U32 R7, R84, 0x4, RZ ;  /* 0x0000000454077824 */ /* 0x000fc600078e00ff */
[----:B------:R-:W-:Y:S01]  /*13ea0*/  ISETP.GE.U32.AND P3, PT, R14, R13, PT ;  /* 0x0000000d0e00720c */ /* 0x000fe20003f66070 */
[----:B------:R-:W-:-:S04]  /*13eb0*/  IMAD.HI.U32 R17, R6, R7, RZ ;  /* 0x0000000706117227 */ /* 0x000fc800078e00ff */
[----:B------:R-:W-:-:S04]  /*13ec0*/  IMAD.MOV R14, RZ, RZ, -R17 ;  /* 0x000000ffff0e7224 */ /* 0x000fc800078e0a11 */
[----:B------:R-:W-:Y:S02]  /*13ed0*/  IMAD R7, R2, R14, R7 ;  /* 0x0000000e02077224 */ /* 0x000fe400078e0207 */
[----:B------:R-:W0:Y:S02]  /*13ee0*/  LDC.64 R14, c[0x0][0x380] ;  /* 0x0000e000ff0e7b82 */ /* 0x000e240000000a00 */
[----:B------:R-:W-:Y:S01]  /*13ef0*/  @P3 VIADD R16, R16, 0x1 ;  /* 0x0000000110103836 */ /* 0x000fe20000000000 */
[----:B------:R-:W-:-:S13]  /*13f00*/  ISETP.GE.U32.AND P3, PT, R7, R2, PT ;  /* 0x000000020700720c */ /* 0x000fda0003f66070 */
[----:B------:R-:W-:Y:S01]  /*13f10*/  @P3 IADD3 R7, PT, PT, R7, -R2, RZ ;  /* 0x8000000207073210 */ /* 0x000fe20007ffe0ff */
[----:B------:R-:W-:-:S03]  /*13f20*/  @P3 VIADD R17, R17, 0x1 ;  /* 0x0000000111113836 */ /* 0x000fc60000000000 */
[----:B------:R-:W-:Y:S01]  /*13f30*/  ISETP.GE.U32.AND P3, PT, R7, R2, PT ;  /* 0x000000020700720c */ /* 0x000fe20003f66070 */
[----:B------:R-:W-:-:S12]  /*13f40*/  VIADD R7, R9, 0xffffffff ;  /* 0xffffffff09077836 */ /* 0x000fd80000000000 */
[----:B------:R-:W-:Y:S01]  /*13f50*/  @P3 VIADD R17, R17, 0x1 ;  /* 0x0000000111113836 */ /* 0x000fe20000000000 */
[----:B------:R-:W-:Y:S02]  /*13f60*/  ISETP.NE.U32.AND P3, PT, R13, RZ, PT ;  /* 0x000000ff0d00720c */ /* 0x000fe40003f65070 */
[----:B------:R-:W-:-:S11]  /*13f70*/  @!P4 LOP3.LUT R17, RZ, R2, RZ, 0x33, !PT ;  /* 0x00000002ff11c212 */ /* 0x000fd600078e33ff */
[----:B------:R-:W-:-:S04]  /*13f80*/  @!P3 LOP3.LUT R16, RZ, R13, RZ, 0x33, !PT ;  /* 0x0000000dff10b212 */ /* 0x000fc800078e33ff */
[----:B------:R-:W-:Y:S02]  /*13f90*/  VIMNMX R19, PT, PT, RZ, R16, !PT ;  /* 0x00000010ff137248 */ /* 0x000fe40007fe0100 */
[----:B------:R-:W-:Y:S02]  /*13fa0*/  VIMNMX R16, PT, PT, RZ, R17, !PT ;  /* 0x00000011ff107248 */ /* 0x000fe40007fe0100 */
[----:B------:R-:W-:Y:S02]  /*13fb0*/  VIADDMNMX R19, R8, 0xffffffff, R19, PT ;  /* 0xffffffff08137846 */ /* 0x000fe40003800113 */
[----:B------:R-:W-:-:S03]  /*13fc0*/  VIMNMX R17, PT, PT, R7, R16, PT ;  /* 0x0000001007117248 */ /* 0x000fc60003fe0100 */
[----:B------:R-:W-:Y:S02]  /*13fd0*/  IMAD.SHL.U32 R23, R19, 0x4, RZ ;  /* 0x0000000413177824 */ /* 0x000fe400078e00ff */
[----:B------:R-:W-:-:S03]  /*13fe0*/  IMAD R12, R17, R12, RZ ;  /* 0x0000000c110c7224 */ /* 0x000fc600078e02ff */
[--C-:B------:R-:W-:Y:S02]  /*13ff0*/  SHF.R.S32.HI R26, RZ, 0x1f, R23.reuse ;  /* 0x0000001fff1a7819 */ /* 0x100fe40000011417 */
[----:B0-----:R-:W-:-:S04]  /*14000*/  IADD3 R24, P5, P6, R12, R14, R23 ;  /* 0x0000000e0c187210 */ /* 0x001fc80007ebe017 */
[----:B------:R-:W-:-:S05]  /*14010*/  IADD3.X R25, PT, PT, RZ, R15, R26, P5, P6 ;  /* 0x0000000fff197210 */ /* 0x000fca0002fec41a */
[----:B------:R-:W2:Y:S04]  /*14020*/  LDG.E.U8 R90, desc[UR8][R24.64+0x2] ;  /* 0x00000208185a7981 */ /* 0x000ea8000c1e1100 */
[----:B------:R-:W3:Y:S04]  /*14030*/  LDG.E.U8 R88, desc[UR8][R24.64+0x1] ;  /* 0x0000010818587981 */ /* 0x000ee8000c1e1100 */
[----:B------:R-:W4:Y:S01]  /*14040*/  LDG.E.U8 R86, desc[UR8][R24.64] ;  /* 0x0000000818567981 */ /* 0x000f22000c1e1100 */
[----:B------:R-:W-:Y:S01]  /*14050*/  IMAD.MOV.U32 R20, RZ, RZ, -0x1a9fbe77 ;  /* 0xe5604189ff147424 */ /* 0x000fe200078e00ff */
[----:B------:R-:W-:Y:S01]  /*14060*/  MOV R21, 0x3fd322d0 ;  /* 0x3fd322d000157802 */ /* 0x000fe20000000f00 */
[--C-:B------:R-:W-:Y:S01]  /*14070*/  IMAD.IADD R91, R1, 0x1, R22.reuse ;  /* 0x00000001015b7824 */ /* 0x100fe200078e0216 */
[C---:B------:R-:W-:Y:S01]  /*14080*/  LEA R27, R22.reuse, R1, 0x2 ;  /* 0x00000001161b7211 */ /* 0x040fe200078e10ff */
[----:B------:R-:W-:Y:S01]  /*14090*/  IMAD.MOV R85, RZ, RZ, -R22 ;  /* 0x000000ffff557224 */ /* 0x000fe200078e0a16 */
[----:B------:R-:W-:Y:S01]  /*140a0*/  ISETP.NE.AND P5, PT, R22, 0xc7, PT ;  /* 0x000000c71600780c */ /* 0x000fe20003fa5270 */
[----:B--2---:R-:W0:Y:S02]  /*140b0*/  I2F.F64.U16 R14, R90 ;  /* 0x0000005a000e7312 */ /* 0x004e240000101800 */
[----:B------:R1:W-:Y:S04]  /*140c0*/  STL [R27], R90 ;  /* 0x0000005a1b007387 */ /* 0x0003e80000100800 */
[----:B---3--:R1:W-:Y:S02]  /*140d0*/  STL [R27+0x320], R88 ;  /* 0x000320581b007387 */ /* 0x0083e40000100800 */
[----:B------:R-:W2:Y:S02]  /*140e0*/  I2F.F64.U16 R18, R88 ;  /* 0x0000005800127312 */ /* 0x000ea40000101800 */
[----:B----4-:R1:W-:Y:S01]  /*140f0*/  STL [R27+0x640], R86 ;  /* 0x000640561b007387 */ /* 0x0103e20000100800 */
[----:B0-----:R-:W-:-:S05]  /*14100*/  DMUL R20, R14, R20 ;  /* 0x000000140e147228 */ /* 0x001fca0000000000 */
[----:B------:R-:W0:Y:S01]  /*14110*/  I2F.F64.U16 R16, R86 ;  /* 0x0000005600107312 */ /* 0x000e220000101800 */
[----:B------:R-:W-:Y:S02]  /*14120*/  IMAD.MOV.U32 R14, RZ, RZ, 0x39581062 ;  /* 0x39581062ff0e7424 */ /* 0x000fe400078e00ff */
[----:B------:R-:W-:-:S06]  /*14130*/  IMAD.MOV.U32 R15, RZ, RZ, 0x3fe2c8b4 ;  /* 0x3fe2c8b4ff0f7424 */ /* 0x000fcc00078e00ff */
[----:B--2---:R-:W-:Y:S01]  /*14140*/  DFMA R18, R18, R14, R20 ;  /* 0x0000000e1212722b */ /* 0x004fe20000000014 */
[----:B------:R-:W-:Y:S02]  /*14150*/  IMAD.MOV.U32 R14, RZ, RZ, -0x60418937 ;  /* 0x9fbe76c9ff0e7424 */ /* 0x000fe400078e00ff */
[----:B------:R-:W-:Y:S02]  /*14160*/  IMAD.MOV.U32 R15, RZ, RZ, 0x3fbd2f1a ;  /* 0x3fbd2f1aff0f7424 */ /* 0x000fe400078e00ff */
[----:B------:R-:W-:-:S04]  /*14170*/  IMAD.MOV.U32 R20, RZ, RZ, 0xc8 ;  /* 0x000000c8ff147424 */ /* 0x000fc800078e00ff */
[----:B0-----:R-:W-:Y:S01]  /*14180*/  DFMA R14, R16, R14, R18 ;  /* 0x0000000e100e722b */ /* 0x001fe20000000012 */
[----:B------:R-:W-:-:S05]  /*14190*/  IMAD.MOV.U32 R16, RZ, RZ, 0xc7 ;  /* 0x000000c7ff107424 */ /* 0x000fca00078e00ff */
[----:B------:R-:W-:-:S04]  /*141a0*/  VIADDMNMX.U32 R85, R85, R16, 0x7, PT ;  /* 0x0000000755557446 */ /* 0x000fc80003800010 */
[----:B------:R-:W0:Y:S02]  /*141b0*/  F2I.U32.F64.TRUNC R14, R14 ;  /* 0x0000000e000e7311 */ /* 0x000e24000030d000 */
[----:B0-----:R1:W-:Y:S01]  /*141c0*/  STL.U8 [R91+0x960], R14 ;  /* 0x0009600e5b007387 */ /* 0x0013e20000100000 */
[----:B------:R-:W-:Y:S05]  /*141d0*/  @!P5 BRA `(.L_x_137) ;  /* 0x0000000c0078d947 */ /* 0x000fea0003800000 */
[----:B------:R-:W-:Y:S01]  /*141e0*/  LEA R89, R84, R9, 0x2 ;  /* 0x0000000954597211 */ /* 0x000fe200078e10ff */
[----:B------:R-:W0:Y:S01]  /*141f0*/  LDC R93, c[0x0][0x390] ;  /* 0x0000e400ff5d7b82 */ /* 0x000e220000000800 */
[----:B------:R-:W-:-:S03]  /*14200*/  LOP3.LUT R84, RZ, R2, RZ, 0x33, !PT ;  /* 0x00000002ff547212 */ /* 0x000fc600078e33ff */
[----:B------:R-:W-:-:S04]  /*14210*/  IMAD.HI.U32 R17, R6, R89, RZ ;  /* 0x0000005906117227 */ /* 0x000fc800078e00ff */
[----:B------:R-:W-:-:S04]  /*14220*/  IMAD.MOV R15, RZ, RZ, -R17 ;  /* 0x000000ffff0f7224 */ /* 0x000fc800078e0a11 */
[----:B------:R-:W-:-:S05]  /*14230*/  IMAD R15, R2, R15, R89 ;  /* 0x0000000f020f7224 */ /* 0x000fca00078e0259 */
[----:B------:R-:W-:-:S13]  /*14240*/  ISETP.GE.U32.AND P5, PT, R15, R2, PT ;  /* 0x000000020f00720c */ /* 0x000fda0003fa6070 */
[----:B------:R-:W-:Y:S02]  /*14250*/  @P5 IMAD.IADD R15, R15, 0x1, -R2 ;  /* 0x000000010f0f5824 */ /* 0x000fe400078e0a02 */
[----:B------:R-:W-:-:S03]  /*14260*/  @P5 VIADD R17, R17, 0x1 ;  /* 0x0000000111115836 */ /* 0x000fc60000000000 */
[----:B------:R-:W-:Y:S02]  /*14270*/  ISETP.GE.U32.AND P5, PT, R15, R2, PT ;  /* 0x000000020f00720c */ /* 0x000fe40003fa6070 */
[----:B-1----:R-:W1:Y:S11]  /*14280*/  LDC.64 R14, c[0x0][0x380] ;  /* 0x0000e000ff0e7b82 */ /* 0x002e760000000a00 */
        /* <DEDUP_REMOVED lines=10> */
[----:B------:R-:W-:Y:S01]  /*14330*/  MOV R24, 0xe5604189 ;  /* 0xe560418900187802 */ /* 0x000fe20000000f00 */
[----:B------:R-:W-:-:S02]  /*14340*/  IMAD.MOV.U32 R25, RZ, RZ, 0x3fd322d0 ;  /* 0x3fd322d0ff197424 */ /* 0x000fc400078e00ff */
[----:B------:R-:W-:-:S05]  /*14350*/  VIADD R85, R85, 0x1 ;  /* 0x0000000155557836 */ /* 0x000fca0000000000 */
[----:B------:R-:W-:Y:S01]  /*14360*/  ISETP.NE.AND P5, PT, R85, 0x2, PT ;  /* 0x000000025500780c */ /* 0x000fe20003fa5270 */
[----:B--2---:R-:W0:Y:S01]  /*14370*/  I2F.F64.U16 R16, R92 ;  /* 0x0000005c00107312 */ /* 0x004e220000101800 */
[----:B------:R2:W-:Y:S04]  /*14380*/  STL [R27+0x4], R92 ;  /* 0x0000045c1b007387 */ /* 0x0005e80000100800 */
[----:B---3--:R2:W-:Y:S03]  /*14390*/  STL [R27+0x324], R90 ;  /* 0x0003245a1b007387 */ /* 0x0085e60000100800 */
[----:B------:R-:W1:Y:S01]  /*143a0*/  I2F.F64.U16 R20, R90 ;  /* 0x0000005a00147312 */ /* 0x000e620000101800 */
[----:B----4-:R2:W-:Y:S01]  /*143b0*/  STL [R27+0x644], R88 ;  /* 0x000644581b007387 */ /* 0x0105e20000100800 */
[----:B0-----:R-:W-:-:S06]  /*143c0*/  DMUL R24, R16, R24 ;  /* 0x0000001810187228 */ /* 0x001fcc0000000000 */
[----:B------:R-:W0:Y:S01]  /*143d0*/  I2F.F64.U16 R18, R88 ;  /* 0x0000005800127312 */ /* 0x000e220000101800 */
[----:B------:R-:W-:Y:S02]  /*143e0*/  IMAD.MOV.U32 R16, RZ, RZ, 0x39581062 ;  /* 0x39581062ff107424 */ /* 0x000fe400078e00ff */
[----:B------:R-:W-:-:S06]  /*143f0*/  IMAD.MOV.U32 R17, RZ, RZ, 0x3fe2c8b4 ;  /* 0x3fe2c8b4ff117424 */ /* 0x000fcc00078e00ff */
[----:B-1----:R-:W-:Y:S01]  /*14400*/  DFMA R20, R20, R16, R24 ;  /* 0x000000101414722b */ /* 0x002fe20000000018 */
[----:B------:R-:W-:Y:S01]  /*14410*/  IMAD.MOV.U32 R16, RZ, RZ, -0x60418937 ;  /* 0x9fbe76c9ff107424 */ /* 0x000fe200078e00ff */
[----:B------:R-:W-:-:S06]  /*14420*/  MOV R17, 0x3fbd2f1a ;  /* 0x3fbd2f1a00117802 */ /* 0x000fcc0000000f00 */
[----:B0-----:R-:W-:Y:S01]  /*14430*/  DFMA R16, R18, R16, R20 ;  /* 0x000000101210722b */ /* 0x001fe20000000014 */
[----:B------:R-:W-:-:S09]  /*14440*/  VIADD R20, R22, 0x2 ;  /* 0x0000000216147836 */ /* 0x000fd20000000000 */
[----:B------:R-:W0:Y:S02]  /*14450*/  F2I.U32.F64.TRUNC R16, R16 ;  /* 0x0000001000107311 */ /* 0x000e24000030d000 */
[----:B0-----:R2:W-:Y:S01]  /*14460*/  STL.U8 [R91+0x961], R16 ;  /* 0x000961105b007387 */ /* 0x0015e20000100000 */
[----:B------:R-:W-:Y:S05]  /*14470*/  @!P5 BRA `(.L_x_137) ;  /* 0x0000000800d0d947 */ /* 0x000fea0003800000 */
[----:B------:R-:W-:-:S04]  /*14480*/  IMAD.IADD R87, R89, 0x1, R9 ;  /* 0x0000000159577824 */ /* 0x000fc800078e0209 */
[----:B------:R-:W-:-:S04]  /*14490*/  IMAD.HI.U32 R17, R6, R87, RZ ;  /* 0x0000005706117227 */ /* 0x000fc800078e00ff */
        /* <DEDUP_REMOVED lines=8> */
[----:B--2---:R-:W-:-:S04]  /*14520*/  VIMNMX R16, PT, PT, RZ, R17, !PT ;  /* 0x00000011ff107248 */ /* 0x004fc80007fe0100 */
[----:B------:R-:W-:-:S05]  /*14530*/  VIMNMX R16, PT, PT, R7, R16, PT ;  /* 0x0000001007107248 */ /* 0x000fca0003fe0100 */
[----:B------:R-:W-:-:S05]  /*14540*/  IMAD R89, R16, R93, RZ ;  /* 0x0000005d10597224 */ /* 0x000fca00078e02ff */
        /* <DEDUP_REMOVED lines=9> */
[----:B------:R-:W-:-:S02]  /*145e0*/  IMAD.MOV.U32 R21, RZ, RZ, 0x3fe2c8b4 ;  /* 0x3fe2c8b4ff157424 */ /* 0x000fc400078e00ff */
        /* <DEDUP_REMOVED lines=10> */
[----:B------:R-:W-:Y:S01]  /*14690*/  IADD3 R20, PT, PT, R22, 0x3, RZ ;  /* 0x0000000316147810 */ /* 0x000fe20007ffe0ff */
[----:B------:R-:W-:-:S06]  /*146a0*/  IMAD.MOV.U32 R15, RZ, RZ, 0x3fbd2f1a ;  /* 0x3fbd2f1aff0f7424 */ /* 0x000fcc00078e00ff */
[----:B0-----:R-:W-:-:S10]  /*146b0*/  DFMA R14, R18, R14, R16 ;  /* 0x0000000e120e722b */ /* 0x001fd40000000010 */
[----:B------:R-:W0:Y:S02]  /*146c0*/  F2I.U32.F64.TRUNC R15, R14 ;  /* 0x0000000e000f7311 */ /* 0x000e24000030d000 */
[----:B0-----:R1:W-:Y:S01]  /*146d0*/  STL.U8 [R86+0x962], R15 ;  /* 0x0009620f56007387 */ /* 0x0013e20000100000 */
[----:B------:R-:W-:Y:S05]  /*146e0*/  @!P5 BRA `(.L_x_137) ;  /* 0x000000080034d947 */ /* 0x000fea0003800000 */
[----:B------:R-:W0:Y:S01]  /*146f0*/  LDC R10, c[0x0][0x360] ;  /* 0x0000d800ff0a7b82 */ /* 0x000e220000000800 */
[----:B------:R-:W-:Y:S02]  /*14700*/  IMAD.MOV R17, RZ, RZ, -R82 ;  /* 0x000000ffff117224 */ /* 0x000fe400078e0a52 */
[----:B0-----:R-:W-:-:S04]  /*14710*/  IMAD R10, R72, R10, R73 ;  /* 0x0000000a480a7224 */ /* 0x001fc800078e0249 */
[----:B-1----:R-:W-:Y:S02]  /*14720*/  IMAD.IADD R15, R5, 0x1, R10 ;  /* 0x00000001050f7824 */ /* 0x002fe400078e020a */
[----:B------:R-:W-:Y:S02]  /*14730*/  IMAD.MOV.U32 R10, RZ, RZ, RZ ;  /* 0x000000ffff0a7224 */ /* 0x000fe400078e00ff */
[----:B------:R-:W-:Y:S02]  /*14740*/  IMAD R15, R15, R8, RZ ;  /* 0x000000080f0f7224 */ /* 0x000fe400078e02ff */
[----:B------:R-:W-:-:S04]  /*14750*/  IMAD.HI.U32 R11, R11, R17, R10 ;  /* 0x000000110b0b7227 */ /* 0x000fc800078e000a */
[----:B------:R-:W-:-:S04]  /*14760*/  IMAD R10, R15, 0x2, R8 ;  /* 0x000000020f0a7824 */ /* 0x000fc800078e0208 */
[----:B------:R-:W-:-:S05]  /*14770*/  IMAD.HI.U32 R14, R11, R10, RZ ;  /* 0x0000000a0b0e7227 */ /* 0x000fca00078e00ff */
[----:B------:R-:W-:-:S05]  /*14780*/  IADD3 R11, PT, PT, -R14, RZ, RZ ;  /* 0x000000ff0e0b7210 */ /* 0x000fca0007ffe1ff */
[----:B------:R-:W-:-:S05]  /*14790*/  IMAD R10, R13, R11, R10 ;  /* 0x0000000b0d0a7224 */ /* 0x000fca00078e020a */
[----:B------:R-:W-:-:S13]  /*147a0*/  ISETP.GE.U32.AND P5, PT, R10, R13, PT ;  /* 0x0000000d0a00720c */ /* 0x000fda0003fa6070 */
[----:B------:R-:W-:Y:S02]  /*147b0*/  @P5 IMAD.IADD R10, R10, 0x1, -R13 ;  /* 0x000000010a0a5824 */ /* 0x000fe400078e0a0d */
[----:B------:R-:W-:-:S03]  /*147c0*/  @P5 VIADD R14, R14, 0x1 ;  /* 0x000000010e0e5836 */ /* 0x000fc60000000000 */
[-C--:B------:R-:W-:Y:S02]  /*147d0*/  ISETP.GE.U32.AND P5, PT, R10, R13.reuse, PT ;  /* 0x0000000d0a00720c */ /* 0x080fe40003fa6070 */
[----:B------:R-:W0:Y:S11]  /*147e0*/  LDC.64 R10, c[0x0][0x380] ;  /* 0x0000e000ff0a7b82 */ /* 0x000e360000000a00 */
[----:B------:R-:W-:Y:S01]  /*147f0*/  @P5 VIADD R14, R14, 0x1 ;  /* 0x000000010e0e5836 */ /* 0x000fe20000000000 */
[----:B------:R-:W-:-:S04]  /*14800*/  @!P3 LOP3.LUT R14, RZ, R13, RZ, 0x33, !PT ;  /* 0x0000000dff0eb212 */ /* 0x000fc800078e33ff */
[----:B------:R-:W-:-:S04]  /*14810*/  VIMNMX R13, PT, PT, RZ, R14, !PT ;  /* 0x0000000eff0d7248 */ /* 0x000fc80007fe0100 */
[----:B------:R-:W-:-:S05]  /*14820*/  VIADDMNMX R13, R8, 0xffffffff, R13, PT ;  /* 0xffffffff080d7846 */ /* 0x000fca000380010d */
[----:B------:R-:W-:-:S05]  /*14830*/  IMAD.SHL.U32 R91, R13, 0x4, RZ ;  /* 0x000000040d5b7824 */ /* 0x000fca00078e00ff */
[--C-:B------:R-:W-:Y:S02]  /*14840*/  SHF.R.S32.HI R8, RZ, 0x1f, R91.reuse ;  /* 0x0000001fff087819 */ /* 0x100fe4000001145b */
[----:B0-----:R-:W-:-:S04]  /*14850*/  IADD3 R24, P3, P5, R12, R10, R91 ;  /* 0x0000000a0c187210 */ /* 0x001fc80007d7e05b */
        /* <DEDUP_REMOVED lines=18> */
[----:B------:R-:W-:-:S06]  /*14980*/  MOV R17, 0x3fbd2f1a ;  /* 0x3fbd2f1a00117802 */ /* 0x000fcc0000000f00 */
[----:B0-----:R-:W-:Y:S01]  /*14990*/  DFMA R18, R18, R16, R20 ;  /* 0x000000101212722b */ /* 0x001fe20000000014 */
[----:B------:R-:W-:-:S09]  /*149a0*/  VIADD R20, R22, 0x4 ;  /* 0x0000000416147836 */ /* 0x000fd20000000000 */
        /* <DEDUP_REMOVED lines=42> */
[----:B-1----:R-:W-:-:S05]  /*14c50*/  IMAD.HI.U32 R13, R6, R9, RZ ;  /* 0x00000009060d7227 */ /* 0x002fca00078e00ff */
[----:B------:R-:W-:-:S05]  /*14c60*/  IADD3 R6, PT, PT, -R13, RZ, RZ ;  /* 0x000000ff0d067210 */ /* 0x000fca0007ffe1ff */
[----:B------:R-:W-:-:S05]  /*14c70*/  IMAD R9, R2, R6, R9 ;  /* 0x0000000602097224 */ /* 0x000fca00078e0209 */
[----:B------:R-:W-:-:S13]  /*14c80*/  ISETP.GE.U32.AND P3, PT, R9, R2, PT ;  /* 0x000000020900720c */ /* 0x000fda0003f66070 */
[----:B------:R-:W-:Y:S02]  /*14c90*/  @P3 IMAD.IADD R9, R9, 0x1, -R2 ;  /* 0x0000000109093824 */ /* 0x000fe400078e0a02 */
[----:B------:R-:W-:-:S03]  /*14ca0*/  @P3 VIADD R13, R13, 0x1 ;  /* 0x000000010d0d3836 */ /* 0x000fc60000000000 */
[----:B------:R-:W-:Y:S02]  /*14cb0*/  ISETP.GE.U32.AND P3, PT, R9, R2, PT ;  /* 0x000000020900720c */ /* 0x000fe40003f66070 */
[----:B------:R-:W0:Y:S11]  /*14cc0*/  LDC R9, c[0x0][0x390] ;  /* 0x0000e400ff097b82 */ /* 0x000e360000000800 */
[----:B------:R-:W-:-:S05]  /*14cd0*/  @P3 VIADD R13, R13, 0x1 ;  /* 0x000000010d0d3836 */ /* 0x000fca0000000000 */
[----:B------:R-:W-:-:S04]  /*14ce0*/  SEL R13, R84, R13, !P4 ;  /* 0x0000000d540d7207 */ /* 0x000fc80006000000 */
[----:B------:R-:W-:-:S04]  /*14cf0*/  VIMNMX R2, PT, PT, RZ, R13, !PT ;  /* 0x0000000dff027248 */ /* 0x000fc80007fe0100 */
[----:B------:R-:W-:-:S05]  /*14d00*/  VIMNMX R2, PT, PT, R7, R2, PT ;  /* 0x0000000207027248 */ /* 0x000fca0003fe0100 */
[----:B0-----:R-:W-:-:S05]  /*14d10*/  IMAD R2, R2, R9, RZ ;  /* 0x0000000902027224 */ /* 0x001fca00078e02ff */
[----:B------:R-:W-:-:S04]  /*14d20*/  IADD3 R20, P3, P4, R2, R10, R23 ;  /* 0x0000000a02147210 */ /* 0x000fc80007c7e017 */
[----:B------:R-:W-:Y:S02]  /*14d30*/  IADD3.X R21, PT, PT, RZ, R11, R26, P3, P4 ;  /* 0x0000000bff157210 */ /* 0x000fe40001fe841a */
[----:B------:R-:W-:-:S03]  /*14d40*/  ISETP.NE.AND P3, PT, R85, 0x7, PT ;  /* 0x000000075500780c */ /* 0x000fc60003f65270 */
[----:B------:R-:W2:Y:S04]  /*14d50*/  LDG.E.U8 R82, desc[UR8][R20.64+0x2] ;  /* 0x0000020814527981 */ /* 0x000ea8000c1e1100 */
[----:B------:R-:W3:Y:S06]  /*14d60*/  LDG.E.U8 R26, desc[UR8][R20.64+0x1] ;  /* 0x00000108141a7981 */ /* 0x000eec000c1e1100 */
[----:B------:R-:W-:-:S02]  /*14d70*/  @P3 IADD3 R24, P4, P5, R2, R10, R91 ;  /* 0x0000000a02183210 */ /* 0x000fc40007d9e05b */
[----:B------:R0:W4:Y:S02]  /*14d80*/  LDG.E.U8 R2, desc[UR8][R20.64] ;  /* 0x0000000814027981 */ /* 0x000124000c1e1100 */
[----:B------:R-:W-:-:S05]  /*14d90*/  @P3 IADD3.X R25, PT, PT, RZ, R11, R8, P4, P5 ;  /* 0x0000000bff193210 */ /* 0x000fca00027ea408 */
[----:B------:R-:W5:Y:S04]  /*14da0*/  @P3 LDG.E.U8 R88, desc[UR8][R24.64+0x2] ;  /* 0x0000020818583981 */ /* 0x000f68000c1e1100 */
[----:B------:R-:W4:Y:S04]  /*14db0*/  @P3 LDG.E.U8 R86, desc[UR8][R24.64+0x1] ;  /* 0x0000010818563981 */ /* 0x000f28000c1e1100 */
[----:B------:R-:W4:Y:S01]  /*14dc0*/  @P3 LDG.E.U8 R84, desc[UR8][R24.64] ;  /* 0x0000000818543981 */ /* 0x000f22000c1e1100 */
[----:B------:R-:W-:Y:S01]  /*14dd0*/  IMAD.MOV.U32 R14, RZ, RZ, -0x1a9fbe77 ;  /* 0xe5604189ff0e7424 */ /* 0x000fe200078e00ff */
[----:B------:R-:W-:Y:S01]  /*14de0*/  MOV R15, 0x3fd322d0 ;  /* 0x3fd322d0000f7802 */ /* 0x000fe20000000f00 */
[----:B------:R-:W-:-:S02]  /*14df0*/  IMAD.MOV.U32 R6, RZ, RZ, 0x39581062 ;  /* 0x39581062ff067424 */ /* 0x000fc400078e00ff */
[----:B------:R-:W-:Y:S02]  /*14e00*/  IMAD.MOV.U32 R7, RZ, RZ, 0x3fe2c8b4 ;  /* 0x3fe2c8b4ff077424 */ /* 0x000fe400078e00ff */
[C---:B0-----:R-:W-:Y:S02]  /*14e10*/  VIADD R20, R22.reuse, 0x7 ;  /* 0x0000000716147836 */ /* 0x041fe40000000000 */
        /* <DEDUP_REMOVED lines=17> */
[----:B------:R-:W-:Y:S01]  /*14f30*/  IADD3 R7, PT, PT, R1, R22, RZ ;  /* 0x0000001601077210 */ /* 0x000fe20007ffe0ff */
        /* <DEDUP_REMOVED lines=8> */
.L_x_137:
[----:B------:R-:W-:Y:S05]  /*14fc0*/  BSYNC.RECONVERGENT B1 ;  /* 0x0000000000017941 */ /* 0x000fea0003800200 */
.L_x_136:
[----:B------:R-:W-:Y:S01]  /*14fd0*/  ISETP.GT.U32.AND P3, PT, R20, 0xc7, PT ;  /* 0x000000c71400780c */ /* 0x000fe20003f64070 */
[----:B------:R-:W-:-:S03]  /*14fe0*/  IMAD.MOV.U32 R22, RZ, RZ, R20 ;  /* 0x000000ffff167224 */ /* 0x000fc600078e0014 */
[----:B------:R-:W-:-:S13]  /*14ff0*/  ISETP.GE.U32.OR P3, PT, R5, R76, P3 ;  /* 0x0000004c0500720c */ /* 0x000fda0001f66470 */
[----:B------:R-:W-:Y:S05]  /*15000*/  @P3 BRA `(.L_x_133) ;  /* 0x00000038008c3947 */ /* 0x000fea0003800000 */
[----:B------:R-:W-:Y:S01]  /*15010*/  VIADD R83, R79, 0x4 ;  /* 0x000000044f537836 */ /* 0x000fe20000000000 */
[----:B------:R-:W-:Y:S01]  /*15020*/  BSSY.RECONVERGENT B1, `(.L_x_138) ;  /* 0x0000133000017945 */ /* 0x000fe20003800200 */
[----:B------:R-:W-:-:S03]  /*15030*/  MOV R22, R20 ;  /* 0x0000001400167202 */ /* 0x000fc60000000f00 */
[----:B------:R-:W-:-:S04]  /*15040*/  ISETP.GE.AND P3, PT, R83, R75, PT ;  /* 0x0000004b5300720c */ /* 0x000fc80003f66270 */
[----:B------:R-:W-:-:S04]  /*15050*/  ISETP.LT.OR P3, PT, R83, RZ, P3 ;  /* 0x000000ff5300720c */ /* 0x000fc80001f61670 */
[----:B------:R-:W-:-:S13]  /*15060*/  PLOP3.LUT P3, PT, P3, P0, PT, 0xf8, 0x8f ;  /* 0x00000000008f781c */ /* 0x000fda0001f61f70 */
[----:B------:R-:W-:Y:S05]  /*15070*/  @P3 BRA `(.L_x_139) ;  /* 0x0000001000b43947 */ /* 0x000fea0003800000 */
[----:B-1----:R-:W0:Y:S01]  /*15080*/  LDC.64 R12, c[0x0][0x390] ;  /* 0x0000e400ff0c7b82 */ /* 0x002e220000000a00 */
[----:B--23--:R-:W-:-:S07]  /*15090*/  IMAD.MOV.U32 R88, RZ, RZ, RZ ;  /* 0x000000ffff587224 */ /* 0x00cfce00078e00ff */
[----:B------:R-:W1:Y:S08]  /*150a0*/  LDC R6, c[0x0][0x398] ;  /* 0x0000e600ff067b82 */ /* 0x000e700000000800 */
[----:B------:R-:W2:Y:S01]  /*150b0*/  LDC.64 R8, c[0x0][0x388] ;  /* 0x0000e200ff087b82 */ /* 0x000ea20000000a00 */
[----:B0-----:R-:W0:Y:S07]  /*150c0*/  I2F.U32.RP R2, R13 ;  /* 0x0000000d00027306 */ /* 0x001e2e0000209000 */
[----:B------:R-:W3:Y:S01]  /*150d0*/  LDC R5, c[0x0][0x364] ;  /* 0x0000d900ff057b82 */ /* 0x000ee20000000800 */
[----:B------:R-:W-:Y:S01]  /*150e0*/  ISETP.NE.U32.AND P4, PT, R13, RZ, PT ;  /* 0x000000ff0d00720c */ /* 0x000fe20003f85070 */
[----:B-1----:R-:W1:Y:S08]  /*150f0*/  I2F.U32.RP R14, R6 ;  /* 0x00000006000e7306 */ /* 0x002e700000209000 */
[----:B0-----:R-:W0:Y:S01]  /*15100*/  MUFU.RCP R2, R2 ;  /* 0x0000000200027308 */ /* 0x001e220000001000 */
[----:B--2---:R-:W-:-:S07]  /*15110*/  IMAD R83, R83, R8, RZ ;  /* 0x0000000853537224 */ /* 0x004fce00078e02ff */
[----:B-1----:R-:W-:Y:S01]  /*15120*/  MUFU.RCP R14, R14 ;  /* 0x0000000e000e7308 */ /* 0x002fe20000001000 */
[----:B---3--:R-:W-:Y:S02]  /*15130*/  IMAD R5, R70, R5, R71 ;  /* 0x0000000546057224 */ /* 0x008fe400078e0247 */
[----:B0-----:R-:W-:Y:S01]  /*15140*/  VIADD R89, R2, 0xffffffe ;  /* 0x0ffffffe02597836 */ /* 0x001fe20000000000 */
[----:B------:R-:W-:-:S05]  /*15150*/  SHF.L.U32 R2, R83, 0x1, RZ ;  /* 0x0000000153027819 */ /* 0x000fca00000006ff */
[----:B------:R-:W0:Y:S02]  /*15160*/  F2I.FTZ.U32.TRUNC.NTZ R89, R89 ;  /* 0x0000005900597305 */ /* 0x000e24000021f000 */
[----:B0-----:R-:W-:-:S04]  /*15170*/  IMAD.MOV R10, RZ, RZ, -R89 ;  /* 0x000000ffff0a7224 */ /* 0x001fc800078e0a59 */
[----:B------:R-:W-:Y:S02]  /*15180*/  IMAD R7, R10, R13, RZ ;  /* 0x0000000d0a077224 */ /* 0x000fe400078e02ff */
[----:B------:R-:W-:Y:S02]  /*15190*/  VIADD R10, R14, 0xffffffe ;  /* 0x0ffffffe0e0a7836 */ /* 0x000fe40000000000 */
[----:B------:R-:W-:Y:S01]  /*151a0*/  IMAD.HI.U32 R88, R89, R7, R88 ;  /* 0x0000000759587227 */ /* 0x000fe200078e0058 */
[----:B------:R-:W-:Y:S01]  /*151b0*/  LOP3.LUT R89, RZ, R13, RZ, 0x33, !PT ;  /* 0x0000000dff597212 */ /* 0x000fe200078e33ff */
[----:B------:R0:W1:Y:S04]  /*151c0*/  F2I.FTZ.U32.TRUNC.NTZ R11, R10 ;  /* 0x0000000a000b7305 */ /* 0x000068000021f000 */
[----:B------:R-:W-:-:S04]  /*151d0*/  IMAD.HI.U32 R14, R88, R2, RZ ;  /* 0x00000002580e7227 */ /* 0x000fc800078e00ff */
[----:B------:R-:W-:Y:S02]  /*151e0*/  IMAD.MOV R7, RZ, RZ, -R14 ;  /* 0x000000ffff077224 */ /* 0x000fe400078e0a0e */
[----:B0-----:R-:W-:Y:S02]  /*151f0*/  HFMA2 R10, -RZ, RZ, 0, 0 ;  /* 0x00000000ff0a7431 */ /* 0x001fe400000001ff */
[----:B------:R-:W-:Y:S02]  /*15200*/  IMAD R16, R13, R7, R2 ;  /* 0x000000070d107224 */ /* 0x000fe400078e0202 */
[----:B------:R-:W-:Y:S02]  /*15210*/  IMAD.IADD R2, R5, 0x1, -R76 ;  /* 0x0000000105027824 */ /* 0x000fe400078e0a4c */
[----:B-1----:R-:W-:Y:S01]  /*15220*/  IMAD.MOV R7, RZ, RZ, -R11 ;  /* 0x000000ffff077224 */ /* 0x002fe200078e0a0b */
[----:B------:R-:W-:Y:S01]  /*15230*/  ISETP.GE.U32.AND P3, PT, R16, R13, PT ;  /* 0x0000000d1000720c */ /* 0x000fe20003f66070 */
[----:B------:R-:W-:-:S02]  /*15240*/  IMAD R24, R2, R9, R9 ;  /* 0x0000000902187224 */ /* 0x000fc400078e0209 */
[----:B------:R-:W-:Y:S02]  /*15250*/  IMAD.MOV.U32 R5, RZ, RZ, R7 ;  /* 0x000000ffff057224 */ /* 0x000fe400078e0007 */
[----:B------:R-:W-:Y:S02]  /*15260*/  IMAD.SHL.U32 R2, R24, 0x4, RZ ;  /* 0x0000000418027824 */ /* 0x000fe400078e00ff */
[----:B------:R-:W-:-:S04]  /*15270*/  IMAD R5, R5, R6, RZ ;  /* 0x0000000605057224 */ /* 0x000fc800078e02ff */
[----:B------:R-:W-:-:S04]  /*15280*/  IMAD.HI.U32 R5, R11, R5, R10 ;  /* 0x000000050b057227 */ /* 0x000fc800078e000a */
[----:B------:R-:W-:Y:S02]  /*15290*/  @P3 IMAD.IADD R16, R16, 0x1, -R13 ;  /* 0x0000000110103824 */ /* 0x000fe400078e0a0d */
[----:B------:R-:W-:Y:S02]  /*152a0*/  @P3 VIADD R14, R14, 0x1 ;  /* 0x000000010e0e3836 */ /* 0x000fe40000000000 */
[----:B------:R-:W-:Y:S01]  /*152b0*/  IMAD.HI.U32 R7, R5, R2, RZ ;  /* 0x0000000205077227 */ /* 0x000fe200078e00ff */
[----:B------:R-:W-:-:S03]  /*152c0*/  ISETP.GE.U32.AND P3, PT, R16, R13, PT ;  /* 0x0000000d1000720c */ /* 0x000fc60003f66070 */
[----:B------:R-:W-:-:S04]  /*152d0*/  IMAD.MOV R11, RZ, RZ, -R7 ;  /* 0x000000ffff0b7224 */ /* 0x000fc800078e0a07 */
[----:B------:R-:W-:Y:S02]  /*152e0*/  IMAD R11, R6, R11, R2 ;  /* 0x0000000b060b7224 */ /* 0x000fe400078e0202 */
[----:B------:R-:W-:-:S04]  /*152f0*/  VIADD R2, R9, 0xffffffff ;  /* 0xffffffff09027836 */ /* 0x000fc80000000000 */
        /* <DEDUP_REMOVED lines=90> */
[----:B------:R-:W-:-:S04]  /*158a0*/  IMAD.HI.U32 R15, R5, R86, RZ ;  /* 0x00000056050f7227 */ /* 0x000fc800078e00ff */
        /* <DEDUP_REMOVED lines=9> */
[----:B-1----:R-:W-:-:S05]  /*15940*/  VIMNMX R14, PT, PT, R2, R15, PT ;  /* 0x0000000f020e7248 */ /* 0x002fca0003fe0100 */
        /* <DEDUP_REMOVED lines=36> */
[----:B------:R-:W-:Y:S02]  /*15b90*/  SEL R88, R89, R88, !P4 ;  /* 0x0000005859587207 */ /* 0x000fe40006000000 */
[----:B------:R-:W0:Y:S02]  /*15ba0*/  LDC R89, c[0x0][0x384] ;  /* 0x0000e100ff597b82 */ /* 0x000e240000000800 */
[----:B------:R-:W-:-:S04]  /*15bb0*/  VIMNMX R13, PT, PT, RZ, R88, !PT ;  /* 0x00000058ff0d7248 */ /* 0x000fc80007fe0100 */
[----:B------:R-:W-:-:S05]  /*15bc0*/  VIADDMNMX R13, R8, 0xffffffff, R13, PT ;  /* 0xffffffff080d7846 */ /* 0x000fca000380010d */
[----:B------:R-:W-:-:S05]  /*15bd0*/  IMAD.SHL.U32 R91, R13, 0x4, RZ ;  /* 0x000000040d5b7824 */ /* 0x000fca00078e00ff */
[--C-:B------:R-:W-:Y:S02]  /*15be0*/  SHF.R.S32.HI R8, RZ, 0x1f, R91.reuse ;  /* 0x0000001fff087819 */ /* 0x100fe4000001145b */
[----:B------:R-:W-:-:S04]  /*15bf0*/  IADD3 R24, P4, P5, R12, R10, R91 ;  /* 0x0000000a0c187210 */ /* 0x000fc80007d9e05b */
[----:B0-----:R-:W-:-:S05]  /*15c00*/  IADD3.X R25, PT, PT, RZ, R89, R8, P4, P5 ;  /* 0x00000059ff197210 */ /* 0x001fca00027ea408 */
        /* <DEDUP_REMOVED lines=85> */
[----:B------:R-:W-:Y:S02]  /*16160*/  IMAD.MOV.U32 R14, RZ, RZ, -0x1a9fbe77 ;  /* 0xe5604189ff0e7424 */ /* 0x000fe400078e00ff */
[----:B------:R-:W-:Y:S01]  /*16170*/  IMAD.MOV.U32 R15, RZ, RZ, 0x3fd322d0 ;  /* 0x3fd322d0ff0f7424 */ /* 0x000fe200078e00ff */
[----:B------:R-:W-:Y:S01]  /*16180*/  MOV R8, 0x39581062 ;  /* 0x3958106200087802 */ /* 0x000fe20000000f00 */
[----:B------:R-:W-:-:S02]  /*16190*/  IMAD.MOV.U32 R9, RZ, RZ, 0x3fe2c8b4 ;  /* 0x3fe2c8b4ff097424 */ /* 0x000fc400078e00ff */
[----:B------:R-:W-:Y:S01]  /*161a0*/  IMAD.IADD R5, R1, 0x1, R20 ;  /* 0x0000000101057824 */ /* 0x000fe200078e0214 */
        /* <DEDUP_REMOVED lines=26> */
.L_x_139:
[----:B------:R-:W-:Y:S05]  /*16350*/  BSYNC.RECONVERGENT B1 ;  /* 0x0000000000017941 */ /* 0x000fea0003800200 */
.L_x_138:
[----:B------:R-:W-:Y:S02]  /*16360*/  ISETP.GT.U32.AND P3, PT, R22, 0xc7, PT ;  /* 0x000000c71600780c */ /* 0x000fe40003f64070 */
[----:B----4-:R-:W-:-:S04]  /*16370*/  IADD3 R5, PT, PT, -R76, 0x4, RZ ;  /* 0x000000044c057810 */ /* 0x010fc80007ffe1ff */
[----:B------:R-:W-:-:S13]  /*16380*/  ISETP.GE.U32.OR P3, PT, R5, R76, P3 ;  /* 0x0000004c0500720c */ /* 0x000fda0001f66470 */
[----:B------:R-:W-:Y:S05]  /*16390*/  @P3 BRA `(.L_x_133) ;  /* 0x0000002400a83947 */ /* 0x000fea0003800000 */
[----:B------:R-:W-:Y:S01]  /*163a0*/  VIADD R83, R79, 0x5 ;  /* 0x000000054f537836 */ /* 0x000fe20000000000 */
[----:B------:R-:W-:Y:S01]  /*163b0*/  BSSY.RECONVERGENT B1, `(.L_x_140) ;  /* 0x0000131000017945 */ /* 0x000fe20003800200 */
[----:B---3--:R-:W-:-:S03]  /*163c0*/  IMAD.MOV.U32 R2, RZ, RZ, R22 ;  /* 0x000000ffff027224 */ /* 0x008fc600078e0016 */
[----:B------:R-:W-:-:S04]  /*163d0*/  ISETP.GE.AND P3, PT, R83, R75, PT ;  /* 0x0000004b5300720c */ /* 0x000fc80003f66270 */
[----:B------:R-:W-:-:S04]  /*163e0*/  ISETP.LT.OR P3, PT, R83, RZ, P3 ;  /* 0x000000ff5300720c */ /* 0x000fc80001f61670 */
[----:B------:R-:W-:-:S13]  /*163f0*/  PLOP3.LUT P3, PT, P3, P0, PT, 0xf8, 0x8f ;  /* 0x00000000008f781c */ /* 0x000fda0001f61f70 */
[----:B------:R-:W-:Y:S05]  /*16400*/  @P3 BRA `(.L_x_141) ;  /* 0x0000001000ac3947 */ /* 0x000fea0003800000 */
[----:B-1----:R-:W0:Y:S08]  /*16410*/  LDC.64 R14, c[0x0][0x390] ;  /* 0x0000e400ff0e7b82 */ /* 0x002e300000000a00 */
[----:B------:R-:W1:Y:S08]  /*16420*/  LDC R7, c[0x0][0x398] ;  /* 0x0000e600ff077b82 */ /* 0x000e700000000800 */
[----:B------:R-:W3:Y:S01]  /*16430*/  LDC.64 R10, c[0x0][0x388] ;  /* 0x0000e200ff0a7b82 */ /* 0x000ee20000000a00 */
[----:B0-----:R-:W0:Y:S07]  /*16440*/  I2F.U32.RP R2, R15 ;  /* 0x0000000f00027306 */ /* 0x001e2e0000209000 */
[----:B------:R-:W4:Y:S01]  /*16450*/  LDC R5, c[0x0][0x364] ;  /* 0x0000d900ff057b82 */ /* 0x000f220000000800 */
[----:B--2---:R-:W-:-:S02]  /*16460*/  LOP3.LUT R90, RZ, R15, RZ, 0x33, !PT ;  /* 0x0000000fff5a7212 */ /* 0x004fc400078e33ff */
[----:B------:R-:W-:Y:S01]  /*16470*/  ISETP.NE.U32.AND P4, PT, R15, RZ, PT ;  /* 0x000000ff0f00720c */ /* 0x000fe20003f85070 */
[----:B-1----:R-:W1:Y:S08]  /*16480*/  I2F.U32.RP R6, R7 ;  /* 0x0000000700067306 */ /* 0x002e700000209000 */
[----:B0-----:R-:W0:Y:S01]  /*16490*/  MUFU.RCP R2, R2 ;  /* 0x0000000200027308 */ /* 0x001e220000001000 */
[----:B---3--:R-:W-:-:S07]  /*164a0*/  IMAD R83, R83, R10, RZ ;  /* 0x0000000a53537224 */ /* 0x008fce00078e02ff */
[----:B-1----:R-:W-:Y:S01]  /*164b0*/  MUFU.RCP R6, R6 ;  /* 0x0000000600067308 */ /* 0x002fe20000001000 */
[----:B----4-:R-:W-:Y:S02]  /*164c0*/  IMAD R5, R70, R5, R71 ;  /* 0x0000000546057224 */ /* 0x010fe400078e0247 */
[----:B0-----:R-:W-:Y:S02]  /*164d0*/  VIADD R8, R2, 0xffffffe ;  /* 0x0ffffffe02087836 */ /* 0x001fe40000000000 */
[----:B------:R-:W-:-:S03]  /*164e0*/  IMAD.SHL.U32 R2, R83, 0x2, RZ ;  /* 0x0000000253027824 */ /* 0x000fc600078e00ff */
[----:B------:R0:W1:Y:S02]  /*164f0*/  F2I.FTZ.U32.TRUNC.NTZ R9, R8 ;  /* 0x0000000800097305 */ /* 0x000064000021f000 */
[----:B0-----:R-:W-:Y:S01]  /*16500*/  IMAD.MOV.U32 R8, RZ, RZ, RZ ;  /* 0x000000ffff087224 */ /* 0x001fe200078e00ff */
[----:B-1----:R-:W-:-:S05]  /*16510*/  IADD3 R12, PT, PT, RZ, -R9, RZ ;  /* 0x80000009ff0c7210 */ /* 0x002fca0007ffe0ff */
        /* <DEDUP_REMOVED lines=9> */
[----:B------:R-:W-:Y:S01]  /*165b0*/  IMAD R26, R2, R11, R11 ;  /* 0x0000000b021a7224 */ /* 0x000fe200078e020b */
[----:B0-----:R-:W-:-:S03]  /*165c0*/  IADD3 R6, PT, PT, RZ, -R9, RZ ;  /* 0x80000009ff067210 */ /* 0x001fc60007ffe0ff */
[----:B------:R-:W-:Y:S02]  /*165d0*/  IMAD.SHL.U32 R2, R26, 0x4, RZ ;  /* 0x000000041a027824 */ /* 0x000fe400078e00ff */
[----:B------:R-:W-:-:S06]  /*165e0*/  IMAD R5, R6, R7, RZ ;  /* 0x0000000706057224 */ /* 0x000fcc00078e02ff */
[----:B------:R-:W-:Y:S02]  /*165f0*/  @P3 IMAD.IADD R12, R12, 0x1, -R15 ;  /* 0x000000010c0c3824 */ /* 0x000fe400078e0a0f */
[----:B------:R-:W-:-:S04]  /*16600*/  IMAD.HI.U32 R6, R9, R5, R8 ;  /* 0x0000000509067227 */ /* 0x000fc800078e0008 */
[----:B------:R-:W-:Y:S01]  /*16610*/  @P3 VIADD R17, R17, 0x1 ;  /* 0x0000000111113836 */ /* 0x000fe20000000000 */
[----:B------:R-:W-:Y:S01]  /*16620*/  ISETP.GE.U32.AND P3, PT, R12, R15, PT ;  /* 0x0000000f0c00720c */ /* 0x000fe20003f66070 */
[----:B------:R-:W-:Y:S01]  /*16630*/  IMAD.HI.U32 R8, R6, R2, RZ ;  /* 0x0000000206087227 */ /* 0x000fe200078e00ff */
[----:B------:R-:W0:Y:S04]  /*16640*/  LDC.64 R12, c[0x0][0x380] ;  /* 0x0000e000ff0c7b82 */ /* 0x000e280000000a00 */
[----:B------:R-:W-:-:S05]  /*16650*/  IADD3 R5, PT, PT, -R8, RZ, RZ ;  /* 0x000000ff08057210 */ /* 0x000fca0007ffe1ff */
[----:B------:R-:W-:Y:S01]  /*16660*/  IMAD R2, R7, R5, R2 ;  /* 0x0000000507027224 */ /* 0x000fe200078e0202 */
[----:B------:R-:W-:Y:S01]  /*16670*/  IADD3 R5, PT, PT, R11, -0x1, RZ ;  /* 0xffffffff0b057810 */ /* 0x000fe20007ffe0ff */
[----:B------:R-:W-:-:S03]  /*16680*/  @P3 VIADD R17, R17, 0x1 ;  /* 0x0000000111113836 */ /* 0x000fc60000000000 */
[----:B------:R-:W-:Y:S02]  /*16690*/  ISETP.GE.U32.AND P3, PT, R2, R7, PT ;  /* 0x000000070200720c */ /* 0x000fe40003f66070 */
[----:B------:R-:W-:-:S04]  /*166a0*/  SEL R17, R90, R17, !P4 ;  /* 0x000000115a117207 */ /* 0x000fc80006000000 */
[----:B------:R-:W-:-:S04]  /*166b0*/  VIMNMX R9, PT, PT, RZ, R17, !PT ;  /* 0x00000011ff097248 */ /* 0x000fc80007fe0100 */
[----:B------:R-:W-:-:S03]  /*166c0*/  VIADDMNMX R9, R10, 0xffffffff, R9, PT ;  /* 0xffffffff0a097846 */ /* 0x000fc60003800109 */
[----:B------:R-:W-:Y:S02]  /*166d0*/  @P3 IMAD.IADD R2, R2, 0x1, -R7 ;  /* 0x0000000102023824 */ /* 0x000fe400078e0a07 */
[----:B------:R-:W-:Y:S02]  /*166e0*/  @P3 VIADD R8, R8, 0x1 ;  /* 0x0000000108083836 */ /* 0x000fe40000000000 */
[----:B------:R-:W-:Y:S01]  /*166f0*/  IMAD.SHL.U32 R9, R9, 0x4, RZ ;  /* 0x0000000409097824 */ /* 0x000fe200078e00ff */
[----:B------:R-:W-:-:S13]  /*16700*/  ISETP.GE.U32.AND P3, PT, R2, R7, PT ;  /* 0x000000070200720c */ /* 0x000fda0003f66070 */
[----:B------:R-:W-:Y:S01]  /*16710*/  @P3 VIADD R8, R8, 0x1 ;  /* 0x0000000108083836 */ /* 0x000fe20000000000 */
[----:B------:R-:W-:-:S13]  /*16720*/  ISETP.NE.U32.AND P3, PT, R7, RZ, PT ;  /* 0x000000ff0700720c */ /* 0x000fda0003f65070 */
[----:B------:R-:W-:-:S04]  /*16730*/  @!P3 LOP3.LUT R8, RZ, R7, RZ, 0x33, !PT ;  /* 0x00000007ff08b212 */ /* 0x000fc800078e33ff */
[----:B------:R-:W-:-:S04]  /*16740*/  VIMNMX R8, PT, PT, RZ, R8, !PT ;  /* 0x00000008ff087248 */ /* 0x000fc80007fe0100 */
[----:B------:R-:W-:Y:S02]  /*16750*/  VIMNMX R17, PT, PT, R5, R8, PT ;  /* 0x0000000805117248 */ /* 0x000fe40003fe0100 */
[----:B------:R-:W-:-:S03]  /*16760*/  SHF.R.S32.HI R8, RZ, 0x1f, R9 ;  /* 0x0000001fff087819 */ /* 0x000fc60000011409 */
[----:B------:R-:W-:-:S05]  /*16770*/  IMAD R14, R17, R14, RZ ;  /* 0x0000000e110e7224 */ /* 0x000fca00078e02ff */
[----:B0-----:R-:W-:-:S04]  /*16780*/  IADD3 R24, P5, P6, R14, R12, R9 ;  /* 0x0000000c0e187210 */ /* 0x001fc80007ebe009 */
[----:B------:R-:W-:-:S05]  /*16790*/  IADD3.X R25, PT, PT, RZ, R13, R8, P5, P6 ;  /* 0x0000000dff197210 */ /* 0x000fca0002fec408 */
[----:B------:R-:W2:Y:S04]  /*167a0*/  LDG.E.U8 R86, desc[UR8][R24.64+0x2] ;  /* 0x0000020818567981 */ /* 0x000ea8000c1e1100 */
[----:B------:R-:W3:Y:S04]  /*167b0*/  LDG.E.U8 R84, desc[UR8][R24.64+0x1] ;  /* 0x0000010818547981 */ /* 0x000ee8000c1e1100 */
[----:B------:R-:W4:Y:S01]  /*167c0*/  LDG.E.U8 R82, desc[UR8][R24.64] ;  /* 0x0000000818527981 */ /* 0x000f22000c1e1100 */
[----:B------:R-:W-:Y:S01]  /*167d0*/  IMAD.MOV.U32 R20, RZ, RZ, -0x1a9fbe77 ;  /* 0xe5604189ff147424 */ /* 0x000fe200078e00ff */
[----:B------:R-:W-:Y:S01]  /*167e0*/  ISETP.NE.AND P5, PT, R22, 0xc7, PT ;  /* 0x000000c71600780c */ /* 0x000fe20003fa5270 */
[----:B------:R-:W-:-:S02]  /*167f0*/  IMAD.MOV.U32 R21, RZ, RZ, 0x3fd322d0 ;  /* 0x3fd322d0ff157424 */ /* 0x000fc400078e00ff */
[----:B------:R-:W-:Y:S02]  /*16800*/  IMAD R23, R22, 0x4, R1 ;  /* 0x0000000416177824 */ /* 0x000fe400078e0201 */
[----:B------:R-:W-:Y:S02]  /*16810*/  IMAD.IADD R91, R1, 0x1, R22 ;  /* 0x00000001015b7824 */ /* 0x000fe400078e0216 */
[----:B------:R-:W-:Y:S01]  /*16820*/  IMAD.MOV.U32 R2, RZ, RZ, 0xc8 ;  /* 0x000000c8ff027424 */ /* 0x000fe200078e00ff */
[----:B--2---:R-:W0:Y:S01]  /*16830*/  I2F.F64.U16 R12, R86 ;  /* 0x00000056000c7312 */ /* 0x004e220000101800 */
[----:B------:R1:W-:Y:S04]  /*16840*/  STL [R23], R86 ;  /* 0x0000005617007387 */ /* 0x0003e80000100800 */
        /* <DEDUP_REMOVED lines=9> */
[----:B------:R-:W-:-:S06]  /*168e0*/  IMAD.MOV.U32 R13, RZ, RZ, 0x3fbd2f1a ;  /* 0x3fbd2f1aff0d7424 */ /* 0x000fcc00078e00ff */
[----:B0-----:R-:W-:Y:S01]  /*168f0*/  DFMA R12, R16, R12, R18 ;  /* 0x0000000c100c722b */ /* 0x001fe20000000012 */
[----:B------:R-:W-:Y:S01]  /*16900*/  IMAD.MOV.U32 R17, RZ, RZ, 0xc7 ;  /* 0x000000c7ff117424 */ /* 0x000fe200078e00ff */
[----:B------:R-:W-:-:S04]  /*16910*/  IADD3 R16, PT, PT, -R22, RZ, RZ ;  /* 0x000000ff16107210 */ /* 0x000fc80007ffe1ff */
[----:B------:R-:W-:-:S04]  /*16920*/  VIADDMNMX.U32 R87, R16, R17, 0x7, PT ;  /* 0x0000000710577446 */ /* 0x000fc80003800011 */
[----:B------:R-:W0:Y:S02]  /*16930*/  F2I.U32.F64.TRUNC R12, R12 ;  /* 0x0000000c000c7311 */ /* 0x000e24000030d000 */
[----:B0-----:R1:W-:Y:S01]  /*16940*/  STL.U8 [R91+0x960], R12 ;  /* 0x0009600c5b007387 */ /* 0x0013e20000100000 */
[----:B------:R-:W-:Y:S05]  /*16950*/  @!P5 BRA `(.L_x_141) ;  /* 0x0000000c0058d947 */ /* 0x000fea0003800000 */
[----:B------:R-:W-:Y:S01]  /*16960*/  IMAD R88, R26, 0x4, R11 ;  /* 0x000000041a587824 */ /* 0x000fe200078e020b */
[----:B-1----:R-:W0:Y:S01]  /*16970*/  LDC R84, c[0x0][0x390] ;  /* 0x0000e400ff547b82 */ /* 0x002e220000000800 */
[----:B------:R-:W-:Y:S02]  /*16980*/  LOP3.LUT R85, RZ, R7, RZ, 0x33, !PT ;  /* 0x00000007ff557212 */ /* 0x000fe400078e33ff */
[----:B------:R-:W-:-:S04]  /*16990*/  IMAD.HI.U32 R2, R6, R88, RZ ;  /* 0x0000005806027227 */ /* 0x000fc800078e00ff */
[----:B------:R-:W-:-:S04]  /*169a0*/  IMAD.MOV R12, RZ, RZ, -R2 ;  /* 0x000000ffff0c7224 */ /* 0x000fc800078e0a02 */
[----:B------:R-:W-:-:S05]  /*169b0*/  IMAD R12, R7, R12, R88 ;  /* 0x0000000c070c7224 */ /* 0x000fca00078e0258 */
[----:B------:R-:W-:-:S13]  /*169c0*/  ISETP.GE.U32.AND P5, PT, R12, R7, PT ;  /* 0x000000070c00720c */ /* 0x000fda0003fa6070 */
[----:B------:R-:W-:Y:S01]  /*169d0*/  @P5 IADD3 R12, PT, PT, R12, -R7, RZ ;  /* 0x800000070c0c5210 */ /* 0x000fe20007ffe0ff */
[----:B------:R-:W-:-:S03]  /*169e0*/  @P5 VIADD R2, R2, 0x1 ;  /* 0x0000000102025836 */ /* 0x000fc60000000000 */
        /* <DEDUP_REMOVED lines=12> */
[----:B------:R-:W-:Y:S01]  /*16ab0*/  IMAD.MOV.U32 R24, RZ, RZ, -0x1a9fbe77 ;  /* 0xe5604189ff187424 */ /* 0x000fe200078e00ff */
[----:B------:R-:W-:Y:S01]  /*16ac0*/  IADD3 R2, PT, PT, R22, 0x2, RZ ;  /* 0x0000000216027810 */ /* 0x000fe20007ffe0ff */
        /* <DEDUP_REMOVED lines=10> */
[----:B------:R-:W-:Y:S01]  /*16b70*/  MOV R16, 0x39581062 ;  /* 0x3958106200107802 */ /* 0x000fe20000000f00 */
[----:B------:R-:W-:-:S06]  /*16b80*/  IMAD.MOV.U32 R17, RZ, RZ, 0x3fe2c8b4 ;  /* 0x3fe2c8b4ff117424 */ /* 0x000fcc00078e00ff */
[----:B--2---:R-:W-:Y:S01]  /*16b90*/  DFMA R20, R20, R16, R24 ;  /* 0x000000101414722b */ /* 0x004fe20000000018 */
[----:B------:R-:W-:Y:S02]  /*16ba0*/  IMAD.MOV.U32 R16, RZ, RZ, -0x60418937 ;  /* 0x9fbe76c9ff107424 */ /* 0x000fe400078e00ff */
[----:B------:R-:W-:-:S06]  /*16bb0*/  IMAD.MOV.U32 R17, RZ, RZ, 0x3fbd2f1a ;  /* 0x3fbd2f1aff117424 */ /* 0x000fcc00078e00ff */
        /* <DEDUP_REMOVED lines=9> */
[----:B------:R-:W-:Y:S02]  /*16c50*/  @P5 IMAD.IADD R16, R16, 0x1, -R7 ;  /* 0x0000000110105824 */ /* 0x000fe400078e0a07 */
[----:B------:R-:W-:-:S03]  /*16c60*/  @P5 VIADD R2, R2, 0x1 ;  /* 0x0000000102025836 */ /* 0x000fc60000000000 */
[----:B------:R-:W-:-:S13]  /*16c70*/  ISETP.GE.U32.AND P5, PT, R16, R7, PT ;  /* 0x000000071000720c */ /* 0x000fda0003fa6070 */
[----:B------:R-:W-:-:S04]  /*16c80*/  @P5 IADD3 R2, PT, PT, R2, 0x1, RZ ;  /* 0x0000000102025810 */ /* 0x000fc80007ffe0ff */
        /* <DEDUP_REMOVED lines=10> */
[----:B------:R-:W-:Y:S01]  /*16d30*/  ISETP.NE.AND P5, PT, R86, 0x3, PT ;  /* 0x000000035600780c */ /* 0x000fe20003fa5270 */
[----:B------:R-:W-:-:S02]  /*16d40*/  IMAD.MOV.U32 R19, RZ, RZ, 0x3fd322d0 ;  /* 0x3fd322d0ff137424 */ /* 0x000fc400078e00ff */
[----:B------:R-:W-:Y:S02]  /*16d50*/  IMAD.MOV.U32 R24, RZ, RZ, 0x39581062 ;  /* 0x39581062ff187424 */ /* 0x000fe400078e00ff */
[----:B------:R-:W-:Y:S02]  /*16d60*/  IMAD.MOV.U32 R25, RZ, RZ, 0x3fe2c8b4 ;  /* 0x3fe2c8b4ff197424 */ /* 0x000fe400078e00ff */
[----:B------:R-:W-:Y:S02]  /*16d70*/  IMAD.IADD R13, R1, 0x1, R22 ;  /* 0x00000001010d7824 */ /* 0x000fe400078e0216 */
[----:B------:R-:W-:Y:S01]  /*16d80*/  VIADD R2, R22, 0x3 ;  /* 0x0000000316027836 */ /* 0x000fe20000000000 */
        /* <DEDUP_REMOVED lines=8> */
[----:B------:R-:W-:Y:S01]  /*16e10*/  MOV R16, 0x9fbe76c9 ;  /* 0x9fbe76c900107802 */ /* 0x000fe20000000f00 */
[----:B------:R-:W-:-:S06]  /*16e20*/  IMAD.MOV.U32 R17, RZ, RZ, 0x3fbd2f1a ;  /* 0x3fbd2f1aff117424 */ /* 0x000fcc00078e00ff */
[----:B0-----:R-:W-:-:S10]  /*16e30*/  DFMA R16, R20, R16, R18 ;  /* 0x000000101410722b */ /* 0x001fd40000000012 */
[----:B------:R-:W0:Y:S02]  /*16e40*/  F2I.U32.F64.TRUNC R16, R16 ;  /* 0x0000001000107311 */ /* 0x000e24000030d000 */
[----:B0-----:R1:W-:Y:S01]  /*16e50*/  STL.U8 [R13+0x962], R16 ;  /* 0x000962100d007387 */ /* 0x0013e20000100000 */
[----:B------:R-:W-:Y:S05]  /*16e60*/  @!P5 BRA `(.L_x_141) ;  /* 0x000000080014d947 */ /* 0x000fea0003800000 */
[----:B------:R-:W-:-:S04]  /*16e70*/  IMAD R2, R83, 0x2, R10 ;  /* 0x0000000253027824 */ /* 0x000fc800078e020a */
[----:B------:R-:W-:-:S05]  /*16e80*/  IMAD.HI.U32 R89, R89, R2, RZ ;  /* 0x0000000259597227 */ /* 0x000fca00078e00ff */
[----:B-1----:R-:W-:-:S05]  /*16e90*/  IADD3 R16, PT, PT, -R89, RZ, RZ ;  /* 0x000000ff59107210 */ /* 0x002fca0007ffe1ff */
[----:B------:R-:W-:-:S05]  /*16ea0*/  IMAD R2, R15, R16, R2 ;  /* 0x000000100f027224 */ /* 0x000fca00078e0202 */
[----:B------:R-:W-:-:S13]  /*16eb0*/  ISETP.GE.U32.AND P5, PT, R2, R15, PT ;  /* 0x0000000f0200720c */ /* 0x000fda0003fa6070 */
[----:B------:R-:W-:Y:S02]  /*16ec0*/  @P5 IMAD.IADD R2, R2, 0x1, -R15 ;  /* 0x0000000102025824 */ /* 0x000fe400078e0a0f */
        /* <DEDUP_REMOVED lines=48> */
[----:B--2---:R-:W-:-:S08]  /*171d0*/  DFMA R20, R20, R16, R24 ;  /* 0x000000101414722b */ /* 0x004fd00000000018 */
        /* <DEDUP_REMOVED lines=23> */
[----:B------:R-:W-:-:S04]  /*17350*/  IMAD.IADD R11, R88, 0x1, R11 ;  /* 0x00000001580b7824 */ /* 0x000fc800078e020b */
[----:B------:R-:W-:-:S05]  /*17360*/  IMAD.HI.U32 R6, R6, R11, RZ ;  /* 0x0000000b06067227 */ /* 0x000fca00078e00ff */
[----:B------:R-:W-:-:S05]  /*17370*/  IADD3 R2, PT, PT, -R6, RZ, RZ ;  /* 0x000000ff06027210 */ /* 0x000fca0007ffe1ff */
        /* <DEDUP_REMOVED lines=14> */
[----:B-1----:R-:W3:Y:S04]  /*17460*/  LDG.E.U8 R82, desc[UR8][R20.64+0x1] ;  /* 0x0000010814527981 */ /* 0x002ee8000c1e1100 */
[----:B------:R-:W4:Y:S02]  /*17470*/  LDG.E.U8 R26, desc[UR8][R20.64] ;  /* 0x00000008141a7981 */ /* 0x000f24000c1e1100 */
[----:B------:R-:W-:-:S04]  /*17480*/  @P3 IADD3 R24, P4, P5, R5, R12, R91 ;  /* 0x0000000c05183210 */ /* 0x000fc80007d9e05b */
[----:B------:R-:W-:-:S05]  /*17490*/  @P3 IADD3.X R25, PT, PT, RZ, R89, R10, P4, P5 ;  /* 0x00000059ff193210 */ /* 0x000fca00027ea40a */
[----:B------:R-:W5:Y:S04]  /*174a0*/  @P3 LDG.E.U8 R90, desc[UR8][R24.64+0x2] ;  /* 0x00000208185a3981 */ /* 0x000f68000c1e1100 */
[----:B------:R-:W4:Y:S04]  /*174b0*/  @P3 LDG.E.U8 R88, desc[UR8][R24.64+0x1] ;  /* 0x0000010818583981 */ /* 0x000f28000c1e1100 */
[----:B------:R-:W4:Y:S01]  /*174c0*/  @P3 LDG.E.U8 R86, desc[UR8][R24.64] ;  /* 0x0000000818563981 */ /* 0x000f22000c1e1100 */
[----:B------:R-:W-:Y:S01]  /*174d0*/  IMAD.MOV.U32 R14, RZ, RZ, -0x1a9fbe77 ;  /* 0xe5604189ff0e7424 */ /* 0x000fe200078e00ff */
[----:B------:R-:W-:Y:S01]  /*174e0*/  MOV R15, 0x3fd322d0 ;  /* 0x3fd322d0000f7802 */ /* 0x000fe20000000f00 */
[----:B------:R-:W-:-:S02]  /*174f0*/  IMAD.MOV.U32 R8, RZ, RZ, 0x39581062 ;  /* 0x39581062ff087424 */ /* 0x000fc400078e00ff */
[----:B------:R-:W-:Y:S01]  /*17500*/  IMAD.MOV.U32 R9, RZ, RZ, 0x3fe2c8b4 ;  /* 0x3fe2c8b4ff097424 */ /* 0x000fe200078e00ff */
[----:B------:R-:W-:Y:S01]  /*17510*/  IADD3 R5, PT, PT, R1, R22, RZ ;  /* 0x0000001601057210 */ /* 0x000fe20007ffe0ff */
[C---:B------:R-:W-:Y:S02]  /*17520*/  VIADD R2, R22.reuse, 0x7 ;  /* 0x0000000716027836 */ /* 0x040fe40000000000 */
        /* <DEDUP_REMOVED lines=25> */
.L_x_141:
[----:B------:R-:W-:Y:S05]  /*176c0*/  BSYNC.RECONVERGENT B1 ;  /* 0x0000000000017941 */ /* 0x000fea0003800200 */
.L_x_140:
[----:B------:R-:W-:Y:S01]  /*176d0*/  ISETP.GT.U32.AND P3, PT, R2, 0xc7, PT ;  /* 0x000000c70200780c */ /* 0x000fe20003f64070 */
[----:B------:R-:W-:Y:S01]  /*176e0*/  IMAD.MOV.U32 R22, RZ, RZ, R2 ;  /* 0x000000ffff167224 */ /* 0x000fe200078e0002 */
[----:B---3--:R-:W-:-:S04]  /*176f0*/  IADD3 R5, PT, PT, -R76, 0x5, RZ ;  /* 0x000000054c057810 */ /* 0x008fc80007ffe1ff */
[----:B------:R-:W-:-:S13]  /*17700*/  ISETP.GE.U32.OR P3, PT, R5, R76, P3 ;  /* 0x0000004c0500720c */ /* 0x000fda0001f66470 */
[----:B------:R-:W-:Y:S05]  /*17710*/  @P3 BRA `(.L_x_133) ;  /* 0x0000001000c83947 */ /* 0x000fea0003800000 */
[----:B------:R-:W-:Y:S01]  /*17720*/  VIADD R89, R77, 0x6 ;  /* 0x000000064d597836 */ /* 0x000fe20000000000 */
[----:B------:R-:W-:-:S04]  /*17730*/  MOV R22, R2 ;  /* 0x0000000200167202 */ /* 0x000fc80000000f00 */
[----:B------:R-:W-:-:S04]  /*17740*/  ISETP.GE.AND P3, PT, R89, R75, PT ;  /* 0x0000004b5900720c */ /* 0x000fc80003f66270 */
[----:B------:R-:W-:-:S04]  /*17750*/  ISETP.LT.OR P3, PT, R89, RZ, P3 ;  /* 0x000000ff5900720c */ /* 0x000fc80001f61670 */
[----:B------:R-:W-:-:S13]  /*17760*/  PLOP3.LUT P0, PT, P3, P0, PT, 0xf8, 0x8f ;  /* 0x00000000008f781c */ /* 0x000fda0001f01f70 */
[----:B------:R-:W-:Y:S05]  /*17770*/  @P0 BRA `(.L_x_133) ;  /* 0x0000001000b00947 */ /* 0x000fea0003800000 */
[----:B-1----:R-:W0:Y:S08]  /*17780*/  LDC.64 R14, c[0x0][0x390] ;  /* 0x0000e400ff0e7b82 */ /* 0x002e300000000a00 */
[----:B------:R-:W2:Y:S08]  /*17790*/  LDC R7, c[0x0][0x398] ;  /* 0x0000e600ff077b82 */ /* 0x000eb00000000800 */
[----:B------:R-:W1:Y:S01]  /*177a0*/  LDC.64 R10, c[0x0][0x388] ;  /* 0x0000e200ff0a7b82 */ /* 0x000e620000000a00 */
[----:B0-----:R-:W0:Y:S07]  /*177b0*/  I2F.U32.RP R6, R15 ;  /* 0x0000000f00067306 */ /* 0x001e2e0000209000 */
[----:B------:R-:W3:Y:S01]  /*177c0*/  LDC R5, c[0x0][0x364] ;  /* 0x0000d900ff057b82 */ /* 0x000ee20000000800 */
[----:B------:R-:W-:Y:S01]  /*177d0*/  LOP3.LUT R83, RZ, R15, RZ, 0x33, !PT ;  /* 0x0000000fff537212 */ /* 0x000fe200078e33ff */
[----:B--2---:R-:W2:Y:S08]  /*177e0*/  I2F.U32.RP R16, R7 ;  /* 0x0000000700107306 */ /* 0x004eb00000209000 */
[----:B0-----:R-:W0:Y:S01]  /*177f0*/  MUFU.RCP R6, R6 ;  /* 0x0000000600067308 */ /* 0x001e220000001000 */
[----:B-1----:R-:W-:-:S07]  /*17800*/  IMAD R89, R89, R10, RZ ;  /* 0x0000000a59597224 */ /* 0x002fce00078e02ff */
[----:B--2---:R-:W1:Y:S01]  /*17810*/  MUFU.RCP R16, R16 ;  /* 0x0000001000107308 */ /* 0x004e620000001000 */
[----:B---3--:R-:W-:Y:S02]  /*17820*/  IMAD R5, R70, R5, R71 ;  /* 0x0000000546057224 */ /* 0x008fe400078e0247 */
[----:B0-----:R-:W-:Y:S02]  /*17830*/  VIADD R12, R6, 0xffffffe ;  /* 0x0ffffffe060c7836 */ /* 0x001fe40000000000 */
[----:B------:R-:W-:-:S03]  /*17840*/  IMAD.IADD R6, R5, 0x1, -R76 ;  /* 0x0000000105067824 */ /* 0x000fc600078e0a4c */
[----:B------:R0:W2:Y:S01]  /*17850*/  F2I.FTZ.U32.TRUNC.NTZ R13, R12 ;  /* 0x0000000c000d7305 */ /* 0x0000a2000021f000 */
[----:B------:R-:W-:Y:S02]  /*17860*/  IMAD R24, R6, R11, R11 ;  /* 0x0000000b06187224 */ /* 0x000fe400078e020b */
[----:B-1----:R-:W-:-:S05]  /*17870*/  VIADD R8, R16, 0xffffffe ;  /* 0x0ffffffe10087836 */ /* 0x002fca0000000000 */
[----:B------:R1:W3:Y:S01]  /*17880*/  F2I.FTZ.U32.TRUNC.NTZ R9, R8 ;  /* 0x0000000800097305 */ /* 0x0002e2000021f000 */
[----:B0-----:R-:W-:Y:S02]  /*17890*/  IMAD.MOV.U32 R12, RZ, RZ, RZ ;  /* 0x000000ffff0c7224 */ /* 0x001fe400078e00ff */
[----:B--2---:R-:W-:Y:S02]  /*178a0*/  IMAD.MOV R18, RZ, RZ, -R13 ;  /* 0x000000ffff127224 */ /* 0x004fe400078e0a0d */
[----:B-1----:R-:W-:Y:S02]  /*178b0*/  IMAD.MOV.U32 R8, RZ, RZ, RZ ;  /* 0x000000ffff087224 */ /* 0x002fe400078e00ff */
[----:B------:R-:W-:-:S04]  /*178c0*/  IMAD R17, R18, R15, RZ ;  /* 0x0000000f12117224 */ /* 0x000fc800078e02ff */
[----:B------:R-:W-:Y:S01]  /*178d0*/  IMAD.HI.U32 R88, R13, R17, R12 ;  /* 0x000000110d587227 */ /* 0x000fe200078e000c */
[----:B------:R-:W-:-:S03]  /*178e0*/  SHF.L.U32 R12, R89, 0x1, RZ ;  /* 0x00000001590c7819 */ /* 0x000fc600000006ff */
[----:B---3--:R-:W-:Y:S02]  /*178f0*/  IMAD.MOV R18, RZ, RZ, -R9 ;  /* 0x000000ffff127224 */ /* 0x008fe400078e0a09 */
[----:B------:R-:W-:-:S04]  /*17900*/  IMAD.HI.U32 R16, R88, R12, RZ ;  /* 0x0000000c58107227 */ /* 0x000fc800078e00ff */
[----:B------:R-:W-:Y:S02]  /*17910*/  IMAD R5, R18, R7, RZ ;  /* 0x0000000712057224 */ /* 0x000fe400078e02ff */
[----:B------:R-:W-:Y:S02]  /*17920*/  IMAD.MOV R13, RZ, RZ, -R16 ;  /* 0x000000ffff0d7224 */ /* 0x000fe400078e0a10 */
[----:B------:R-:W-:Y:S01]  /*17930*/  IMAD.HI.U32 R6, R9, R5, R8 ;  /* 0x0000000509067227 */ /* 0x000fe200078e0008 */
[----:B------:R-:W-:-:S03]  /*17940*/  SHF.L.U32 R5, R24, 0x2, RZ ;  /* 0x0000000218057819 */ /* 0x000fc600000006ff */
[----:B------:R-:W-:Y:S02]  /*17950*/  IMAD R18, R15, R13, R12 ;  /* 0x0000000d0f127224 */ /* 0x000fe400078e020c */
[----:B------:R-:W-:-:S03]  /*17960*/  IMAD.HI.U32 R8, R6, R5, RZ ;  /* 0x0000000506087227 */ /* 0x000fc600078e00ff */
[----:B------:R-:W-:Y:S01]  /*17970*/  ISETP.GE.U32.AND P0, PT, R18, R15, PT ;  /* 0x0000000f1200720c */ /* 0x000fe20003f06070 */
[----:B------:R-:W-:-:S04]  /*17980*/  IMAD.MOV R12, RZ, RZ, -R8 ;  /* 0x000000ffff0c7224 */ /* 0x000fc800078e0a08 */
[----:B------:R-:W-:Y:S02]  /*17990*/  IMAD R12, R7, R12, R5 ;  /* 0x0000000c070c7224 */ /* 0x000fe400078e0205 */
[----:B------:R-:W-:-:S06]  /*179a0*/  VIADD R5, R11, 0xffffffff ;  /* 0xffffffff0b057836 */ /* 0x000fcc0000000000 */
[----:B------:R-:W-:Y:S02]  /*179b0*/  @P0 VIADD R16, R16, 0x1 ;  /* 0x0000000110100836 */ /* 0x000fe40000000000 */
[----:B------:R-:W-:Y:S01]  /*179c0*/  @P0 IMAD.IADD R18, R18, 0x1, -R15 ;  /* 0x0000000112120824 */ /* 0x000fe200078e0a0f */
[----:B------:R-:W-:-:S04]  /*179d0*/  ISETP.GE.U32.AND P0, PT, R12, R7, PT ;  /* 0x000000070c00720c */ /* 0x000fc80003f06070 */
[----:B------:R-:W-:-:S09]  /*179e0*/  ISETP.GE.U32.AND P3, PT, R18, R15, PT ;  /* 0x0000000f1200720c */ /* 0x000fd20003f66070 */
[----:B------:R-:W-:Y:S02]  /*179f0*/  @P0 IMAD.IADD R12, R12, 0x1, -R7 ;  /* 0x000000010c0c0824 */ /* 0x000fe400078e0a07 */
[----:B------:R-:W-:Y:S01]  /*17a00*/  @P0 VIADD R8, R8, 0x1 ;  /* 0x0000000108080836 */ /* 0x000fe20000000000 */
[----:B------:R-:W-:Y:S02]  /*17a10*/  ISETP.NE.U32.AND P0, PT, R7, RZ, PT ;  /* 0x000000ff0700720c */ /* 0x000fe40003f05070 */
[----:B------:R-:W-:Y:S02]  /*17a20*/  @P3 IADD3 R16, PT, PT, R16, 0x1, RZ ;  /* 0x0000000110103810 */ /* 0x000fe40007ffe0ff */
[----:B------:R-:W-:Y:S02]  /*17a30*/  ISETP.GE.U32.AND P3, PT, R12, R7, PT ;  /* 0x000000070c00720c */ /* 0x000fe40003f66070 */
[----:B------:R-:W0:Y:S11]  /*17a40*/  LDC.64 R12, c[0x0][0x380] ;  /* 0x0000e000ff0c7b82 */ /* 0x000e360000000a00 */
[----:B------:R-:W-:Y:S01]  /*17a50*/  @P3 VIADD R8, R8, 0x1 ;  /* 0x0000000108083836 */ /* 0x000fe20000000000 */
[----:B------:R-:W-:-:S02]  /*17a60*/  ISETP.NE.U32.AND P3, PT, R15, RZ, PT ;  /* 0x000000ff0f00720c */ /* 0x000fc40003f65070 */
[----:B------:R-:W-:Y:S02]  /*17a70*/  @!P0 LOP3.LUT R8, RZ, R7, RZ, 0x33, !PT ;  /* 0x00000007ff088212 */ /* 0x000fe400078e33ff */
[----:B------:R-:W-:Y:S02]  /*17a80*/  SEL R16, R83, R16, !P3 ;  /* 0x0000001053107207 */ /* 0x000fe40005800000 */
[----:B------:R-:W-:Y:S02]  /*17a90*/  VIMNMX R8, PT, PT, RZ, R8, !PT ;  /* 0x00000008ff087248 */ /* 0x000fe40007fe0100 */
[----:B------:R-:W-:Y:S02]  /*17aa0*/  VIMNMX R9, PT, PT, RZ, R16, !PT ;  /* 0x00000010ff097248 */ /* 0x000fe40007fe0100 */
[----:B------:R-:W-:Y:S02]  /*17ab0*/  VIMNMX R17, PT, PT, R5, R8, PT ;  /* 0x0000000805117248 */ /* 0x000fe40003fe0100 */
[----:B------:R-:W-:-:S03]  /*17ac0*/  VIADDMNMX R9, R10, 0xffffffff, R9, PT ;  /* 0xffffffff0a097846 */ /* 0x000fc60003800109 */
[----:B------:R-:W-:Y:S02]  /*17ad0*/  IMAD R14, R17, R14, RZ ;  /* 0x0000000e110e7224 */ /* 0x000fe400078e02ff */
[----:B------:R-:W-:-:S05]  /*17ae0*/  IMAD.SHL.U32 R9, R9, 0x4, RZ ;  /* 0x0000000409097824 */ /* 0x000fca00078e00ff */
[--C-:B------:R-:W-:Y:S02]  /*17af0*/  SHF.R.S32.HI R8, RZ, 0x1f, R9.reuse ;  /* 0x0000001fff087819 */ /* 0x100fe40000011409 */
[----:B0-----:R-:W-:-:S04]  /*17b00*/  IADD3 R22, P4, P5, R14, R12, R9 ;  /* 0x0000000c0e167210 */ /* 0x001fc80007d9e009 */
[----:B------:R-:W-:-:S05]  /*17b10*/  IADD3.X R23, PT, PT, RZ, R13, R8, P4, P5 ;  /* 0x0000000dff177210 */ /* 0x000fca00027ea408 */
[----:B------:R-:W2:Y:S04]  /*17b20*/  LDG.E.U8 R87, desc[UR8][R22.64+0x2] ;  /* 0x0000020816577981 */ /* 0x000ea8000c1e1100 */
[----:B------:R-:W3:Y:S04]  /*17b30*/  LDG.E.U8 R27, desc[UR8][R22.64+0x1] ;  /* 0x00000108161b7981 */ /* 0x000ee8000c1e1100 */
[----:B------:R0:W4:Y:S01]  /*17b40*/  LDG.E.U8 R25, desc[UR8][R22.64] ;  /* 0x0000000816197981 */ /* 0x000122000c1e1100 */
[----:B------:R-:W-:Y:S02]  /*17b50*/  HFMA2 R20, -RZ, RZ, -1376, 2.767578125 ;  /* 0xe5604189ff147431 */ /* 0x000fe400000001ff */
[----:B------:R-:W-:Y:S01]  /*17b60*/  IMAD.MOV.U32 R21, RZ, RZ, 0x3fd322d0 ;  /* 0x3fd322d0ff157424 */ /* 0x000fe200078e00ff */
[C---:B------:R-:W-:Y:S01]  /*17b70*/  ISETP.NE.AND P4, PT, R2.reuse, 0xc7, PT ;  /* 0x000000c70200780c */ /* 0x040fe20003f85270 */
[----:B------:R-:W-:-:S02]  /*17b80*/  IMAD R26, R2, 0x4, R1 ;  /* 0x00000004021a7824 */ /* 0x000fc400078e0201 */
[--C-:B------:R-:W-:Y:S02]  /*17b90*/  IMAD.IADD R95, R1, 0x1, R2.reuse ;  /* 0x00000001015f7824 */ /* 0x100fe400078e0202 */
[----:B------:R-:W-:Y:S01]  /*17ba0*/  IMAD.MOV R85, RZ, RZ, -R2 ;  /* 0x000000ffff557224 */ /* 0x000fe200078e0a02 */
[----:B0-----:R-:W-:Y:S01]  /*17bb0*/  MOV R22, 0xc8 ;  /* 0x000000c800167802 */ /* 0x001fe20000000f00 */
        /* <DEDUP_REMOVED lines=10> */
[----:B------:R-:W-:Y:S01]  /*17c60*/  IMAD.MOV.U32 R12, RZ, RZ, -0x60418937 ;  /* 0x9fbe76c9ff0c7424 */ /* 0x000fe200078e00ff */
[----:B------:R-:W-:-:S06]  /*17c70*/  MOV R13, 0x3fbd2f1a ;  /* 0x3fbd2f1a000d7802 */ /* 0x000fcc0000000f00 */
[----:B0-----:R-:W-:Y:S01]  /*17c80*/  DFMA R12, R16, R12, R18 ;  /* 0x0000000c100c722b */ /* 0x001fe20000000012 */
[----:B------:R-:W-:-:S05]  /*17c90*/  IMAD.MOV.U32 R16, RZ, RZ, 0xc7 ;  /* 0x000000c7ff107424 */ /* 0x000fca00078e00ff */
        /* <DEDUP_REMOVED lines=11> */
[----:B------:R-:W-:Y:S02]  /*17d50*/  @P4 IMAD.IADD R12, R12, 0x1, -R7 ;  /* 0x000000010c0c4824 */ /* 0x000fe400078e0a07 */
[----:B------:R-:W-:-:S03]  /*17d60*/  @P4 VIADD R17, R17, 0x1 ;  /* 0x0000000111114836 */ /* 0x000fc60000000000 */
[----:B------:R-:W-:Y:S02]  /*17d70*/  ISETP.GE.U32.AND P4, PT, R12, R7, PT ;  /* 0x000000070c00720c */ /* 0x000fe40003f86070 */
[----:B------:R-:W1:Y:S11]  /*17d80*/  LDC.64 R12, c[0x0][0x380] ;  /* 0x0000e000ff0c7b82 */ /* 0x000e760000000a00 */
[----:B------:R-:W-:-:S04]  /*17d90*/  @P4 IADD3 R17, PT, PT, R17, 0x1, RZ ;  /* 0x0000000111114810 */ /* 0x000fc80007ffe0ff */
        /* <DEDUP_REMOVED lines=24> */
[----:B------:R-:W-:Y:S02]  /*17f20*/  IMAD.MOV.U32 R17, RZ, RZ, 0x3fbd2f1a ;  /* 0x3fbd2f1aff117424 */ /* 0x000fe400078e00ff */
[----:B------:R-:W-:-:S04]  /*17f30*/  VIADD R22, R2, 0x2 ;  /* 0x0000000202167836 */ /* 0x000fc80000000000 */
[----:B0-----:R-:W-:-:S10]  /*17f40*/  DFMA R16, R18, R16, R20 ;  /* 0x000000101210722b */ /* 0x001fd40000000014 */
[----:B------:R-:W0:Y:S02]  /*17f50*/  F2I.U32.F64.TRUNC R16, R16 ;  /* 0x0000001000107311 */ /* 0x000e24000030d000 */
[----:B0-----:R1:W-:Y:S01]  /*17f60*/  STL.U8 [R95+0x961], R16 ;  /* 0x000961105f007387 */ /* 0x0013e20000100000 */
[----:B------:R-:W-:Y:S05]  /*17f70*/  @!P4 BRA `(.L_x_133) ;  /* 0x0000000800b0c947 */ /* 0x000fea0003800000 */
[----:B------:R-:W-:-:S04]  /*17f80*/  IMAD.IADD R86, R86, 0x1, R11 ;  /* 0x0000000156567824 */ /* 0x000fc800078e020b */
        /* <DEDUP_REMOVED lines=20> */
[----:B------:R-:W-:Y:S01]  /*180d0*/  IADD3 R13, PT, PT, R1, R2, RZ ;  /* 0x00000002010d7210 */ /* 0x000fe20007ffe0ff */
[----:B------:R-:W-:Y:S01]  /*180e0*/  IMAD.MOV.U32 R23, RZ, RZ, 0x3fe2c8b4 ;  /* 0x3fe2c8b4ff177424 */ /* 0x000fe200078e00ff */
[----:B------:R-:W-:Y:S01]  /*180f0*/  ISETP.NE.AND P4, PT, R85, 0x3, PT ;  /* 0x000000035500780c */ /* 0x000fe20003f85270 */
        /* <DEDUP_REMOVED lines=15> */
[----:B------:R-:W-:-:S04]  /*181f0*/  IMAD R89, R89, 0x2, R10 ;  /* 0x0000000259597824 */ /* 0x000fc800078e020a */
[----:B------:R-:W-:-:S04]  /*18200*/  IMAD.HI.U32 R88, R88, R89, RZ ;  /* 0x0000005958587227 */ /* 0x000fc800078e00ff */
[----:B-1----:R-:W-:-:S04]  /*18210*/  IMAD.MOV R16, RZ, RZ, -R88 ;  /* 0x000000ffff107224 */ /* 0x002fc800078e0a58 */
[----:B------:R-:W-:Y:S02]  /*18220*/  IMAD R16, R15, R16, R89 ;  /* 0x000000100f107224 */ /* 0x000fe400078e0259 */
[----:B------:R-:W0:Y:S03]  /*18230*/  LDC R89, c[0x0][0x384] ;  /* 0x0000e100ff597b82 */ /* 0x000e260000000800 */
[----:B------:R-:W-:-:S13]  /*18240*/  ISETP.GE.U32.AND P4, PT, R16, R15, PT ;  /* 0x0000000f1000720c */ /* 0x000fda0003f86070 */
[----:B------:R-:W-:Y:S01]  /*18250*/  @P4 IMAD.IADD R16, R16, 0x1, -R15 ;  /* 0x0000000110104824 */ /* 0x000fe200078e0a0f */
[----:B------:R-:W-:-:S04]  /*18260*/  @P4 IADD3 R88, PT, PT, R88, 0x1, RZ ;  /* 0x0000000158584810 */ /* 0x000fc80007ffe0ff */
        /* <DEDUP_REMOVED lines=28> */
[----:B------:R-:W-:-:S09]  /*18430*/  VIADD R22, R2, 0x4 ;  /* 0x0000000402167836 */ /* 0x000fd20000000000 */
[----:B------:R-:W0:Y:S02]  /*18440*/  F2I.U32.F64.TRUNC R20, R20 ;  /* 0x0000001400147311 */ /* 0x000e24000030d000 */
[----:B0-----:R1:W-:Y:S01]  /*18450*/  STL.U8 [R13+0x963], R20 ;  /* 0x000963140d007387 */ /* 0x0013e20000100000 */
[----:B------:R-:W-:Y:S05]  /*18460*/  @!P3 BRA `(.L_x_133) ;  /* 0x000000040074b947 */ /* 0x000fea0003800000 */
[----:B------:R-:W-:-:S04]  /*18470*/  IADD3 R82, P3, P4, R82, R12, R91 ;  /* 0x0000000c52527210 */ /* 0x000fc80007c7e05b */
[----:B-1----:R-:W-:-:S05]  /*18480*/  IADD3.X R83, PT, PT, RZ, R89, R10, P3, P4 ;  /* 0x00000059ff537210 */ /* 0x002fca0001fe840a */
        /* <DEDUP_REMOVED lines=12> */
[----:B------:R-:W-:-:S07]  /*18550*/  IADD3 R22, PT, PT, R2, 0x5, RZ ;  /* 0x0000000502167810 */ /* 0x000fce0007ffe0ff */
        /* <DEDUP_REMOVED lines=50> */
[----:B------:R-:W-:-:S02]  /*18880*/  IMAD.MOV.U32 R8, RZ, RZ, 0x39581062 ;  /* 0x39581062ff087424 */ /* 0x000fc400078e00ff */
[C---:B0-----:R-:W-:Y:S01]  /*18890*/  VIADD R22, R2.reuse, 0x7 ;  /* 0x0000000702167836 */ /* 0x041fe20000000000 */
[----:B------:R-:W-:Y:S01]  /*188a0*/  @P0 IADD3 R22, PT, PT, R2, 0x8, RZ ;  /* 0x0000000802160810 */ /* 0x000fe20007ffe0ff */
        /* <DEDUP_REMOVED lines=25> */
.L_x_133:
[----:B------:R-:W-:Y:S05]  /*18a40*/  BSYNC.RECONVERGENT B0 ;  /* 0x0000000000007941 */ /* 0x000fea0003800200 */
.L_x_132:
[----:B------:R-:W-:Y:S01]  /*18a50*/  ISETP.GT.U32.AND P0, PT, R22, 0xc7, PT ;  /* 0x000000c71600780c */ /* 0x000fe20003f04070 */
[----:B------:R-:W-:-:S12]  /*18a60*/  BSSY.RECONVERGENT B0, `(.L_x_142) ;  /* 0x0002a04000007945 */ /* 0x000fd80003800200 */
[----:B------:R-:W-:Y:S05]  /*18a70*/  @P0 BRA `(.L_x_143) ;  /* 0x000002a000080947 */ /* 0x000fea0003800000 */
[----:B--2---:R-:W0:Y:S01]  /*18a80*/  LDC R5, c[0x0][0x364] ;  /* 0x0000d900ff057b82 */ /* 0x004e220000000800 */
[----:B------:R-:W-:Y:S01]  /*18a90*/  ISETP.NE.AND P3, PT, R80, RZ, PT ;  /* 0x000000ff5000720c */ /* 0x000fe20003f65270 */
[----:B------:R-:W-:Y:S01]  /*18aa0*/  BSSY.RECONVERGENT B1, `(.L_x_144) ;  /* 0x000012f000017945 */ /* 0x000fe20003800200 */
[----:B0-----:R-:W-:-:S04]  /*18ab0*/  IMAD R5, R70, R5, R71 ;  /* 0x0000000546057224 */ /* 0x001fc800078e0247 */
[----:B---34-:R-:W-:-:S04]  /*18ac0*/  IMAD.IADD R6, R5, 0x1, -R76 ;  /* 0x0000000105067824 */ /* 0x018fc800078e0a4c */
[C---:B------:R-:W-:Y:S02]  /*18ad0*/  VIADD R5, R6.reuse, 0x2 ;  /* 0x0000000206057836 */ /* 0x040fe40000000000 */
[----:B------:R-:W-:-:S03]  /*18ae0*/  VIADD R2, R6, 0x1 ;  /* 0x0000000106027836 */ /* 0x000fc60000000000 */
[----:B------:R-:W-:-:S04]  /*18af0*/  ISETP.GE.AND P0, PT, R5, R74, PT ;  /* 0x0000004a0500720c */ /* 0x000fc80003f06270 */
[----:B------:R-:W-:Y:S01]  /*18b00*/  ISETP.LT.OR P0, PT, R2, -0x1, P0 ;  /* 0xffffffff0200780c */ /* 0x000fe20000701670 */
[----:B------:R-:W-:-:S03]  /*18b10*/  IMAD.MOV.U32 R2, RZ, RZ, R22 ;  /* 0x000000ffff027224 */ /* 0x000fc600078e0016 */
[----:B------:R-:W-:-:S13]  /*18b20*/  PLOP3.LUT P3, PT, P3, P0, PT, 0xf8, 0x8f ;  /* 0x00000000008f781c */ /* 0x000fda0001f61f70 */
[----:B------:R-:W-:Y:S05]  /*18b30*/  @P3 BRA `(.L_x_145) ;  /* 0x0000001000943947 */ /* 0x000fea0003800000 */
[----:B------:R-:W0:Y:S01]  /*18b40*/  LDC.64 R8, c[0x0][0x390] ;  /* 0x0000e400ff087b82 */ /* 0x000e220000000a00 */
[----:B-1----:R-:W-:-:S07]  /*18b50*/  IMAD.MOV.U32 R84, RZ, RZ, RZ ;  /* 0x000000ffff547224 */ /* 0x002fce00078e00ff */
[----:B------:R-:W1:Y:S08]  /*18b60*/  LDC R5, c[0x0][0x398] ;  /* 0x0000e600ff057b82 */ /* 0x000e700000000800 */
[----:B------:R-:W2:Y:S01]  /*18b70*/  LDC.64 R10, c[0x0][0x388] ;  /* 0x0000e200ff0a7b82 */ /* 0x000ea20000000a00 */
[----:B0-----:R-:W0:Y:S01]  /*18b80*/  I2F.U32.RP R2, R9 ;  /* 0x0000000900027306 */ /* 0x001e220000209000 */
[----:B------:R-:W-:-:S07]  /*18b90*/  LOP3.LUT R26, RZ, R9, RZ, 0x33, !PT ;  /* 0x00000009ff1a7212 */ /* 0x000fce00078e33ff */
[----:B-1----:R-:W1:Y:S01]  /*18ba0*/  I2F.U32.RP R12, R5 ;  /* 0x00000005000c7306 */ /* 0x002e620000209000 */
[----:B------:R-:W-:-:S07]  /*18bb0*/  ISETP.NE.U32.AND P4, PT, R5, RZ, PT ;  /* 0x000000ff0500720c */ /* 0x000fce0003f85070 */
[----:B0-----:R-:W0:Y:S01]  /*18bc0*/  MUFU.RCP R2, R2 ;  /* 0x0000000200027308 */ /* 0x001e220000001000 */
[----:B--2---:R-:W-:Y:S02]  /*18bd0*/  IMAD R91, R77, R10, RZ ;  /* 0x0000000a4d5b7224 */ /* 0x004fe400078e02ff */
[----:B------:R-:W-:-:S05]  /*18be0*/  IMAD R6, R6, R11, R11 ;  /* 0x0000000b06067224 */ /* 0x000fca00078e020b */
[----:B-1----:R-:W1:Y:S01]  /*18bf0*/  MUFU.RCP R12, R12 ;  /* 0x0000000c000c7308 */ /* 0x002e620000001000 */
[----:B0-----:R-:W-:Y:S01]  /*18c00*/  IADD3 R85, PT, PT, R2, 0xffffffe, RZ ;  /* 0x0ffffffe02557810 */ /* 0x001fe20007ffe0ff */
[----:B------:R-:W-:-:S06]  /*18c10*/  IMAD.SHL.U32 R2, R91, 0x2, RZ ;  /* 0x000000025b027824 */ /* 0x000fcc00078e00ff */
[----:B------:R-:W0:Y:S01]  /*18c20*/  F2I.FTZ.U32.TRUNC.NTZ R85, R85 ;  /* 0x0000005500557305 */ /* 0x000e22000021f000 */
[----:B-1----:R-:W-:Y:S02]  /*18c30*/  VIADD R13, R12, 0xffffffe ;  /* 0x0ffffffe0c0d7836 */ /* 0x002fe40000000000 */
[----:B0-----:R-:W-:-:S04]  /*18c40*/  IMAD.MOV R14, RZ, RZ, -R85 ;  /* 0x000000ffff0e7224 */ /* 0x001fc800078e0a55 */
[----:B------:R-:W-:-:S04]  /*18c50*/  IMAD R7, R14, R9, RZ ;  /* 0x000000090e077224 */ /* 0x000fc800078e02ff */
[----:B------:R-:W-:Y:S02]  /*18c60*/  IMAD.HI.U32 R84, R85, R7, R84 ;  /* 0x0000000755547227 */ /* 0x000fe400078e0054 */
[----:B------:R-:W0:Y:S04]  /*18c70*/  F2I.FTZ.U32.TRUNC.NTZ R7, R13 ;  /* 0x0000000d00077305 */ /* 0x000e28000021f000 */
[----:B------:R-:W-:-:S05]  /*18c80*/  IMAD.HI.U32 R15, R84, R2, RZ ;  /* 0x00000002540f7227 */ /* 0x000fca00078e00ff */
[----:B------:R-:W-:-:S05]  /*18c90*/  IADD3 R12, PT, PT, -R15, RZ, RZ ;  /* 0x000000ff0f0c7210 */ /* 0x000fca0007ffe1ff */
[----:B------:R-:W-:Y:S02]  /*18ca0*/  IMAD R12, R9, R12, R2 ;  /* 0x0000000c090c7224 */ /* 0x000fe400078e0202 */
[----:B0-----:R-:W-:-:S03]  /*18cb0*/  IMAD.MOV R2, RZ, RZ, -R7 ;  /* 0x000000ffff027224 */ /* 0x001fc600078e0a07 */
[----:B------:R-:W-:Y:S01]  /*18cc0*/  ISETP.GE.U32.AND P3, PT, R12, R9, PT ;  /* 0x000000090c00720c */ /* 0x000fe20003f66070 */
[----:B------:R-:W-:Y:S02]  /*18cd0*/  IMAD R17, R2, R5, RZ ;  /* 0x0000000502117224 */ /* 0x000fe400078e02ff */
[----:B------:R-:W-:Y:S02]  /*18ce0*/  IMAD.IADD R2, R6, 0x1, R11 ;  /* 0x0000000106027824 */ /* 0x000fe400078e020b */
[----:B------:R-:W-:Y:S02]  /*18cf0*/  IMAD.MOV.U32 R6, RZ, RZ, RZ ;  /* 0x000000ffff067224 */ /* 0x000fe400078e00ff */
[----:B------:R-:W-:Y:S02]  /*18d00*/  IMAD.SHL.U32 R88, R2, 0x4, RZ ;  /* 0x0000000402587824 */ /* 0x000fe400078e00ff */
[----:B------:R-:W-:Y:S01]  /*18d10*/  IMAD.HI.U32 R6, R7, R17, R6 ;  /* 0x0000001107067227 */ /* 0x000fe200078e0006 */
[----:B------:R-:W-:-:S03]  /*18d20*/  LOP3.LUT R7, RZ, R5, RZ, 0x33, !PT ;  /* 0x00000005ff077212 */ /* 0x000fc600078e33ff */
[----:B------:R-:W-:Y:S01]  /*18d30*/  @P3 IMAD.IADD R12, R12, 0x1, -R9 ;  /* 0x000000010c0c3824 */ /* 0x000fe200078e0a09 */
[----:B------:R-:W-:Y:S01]  /*18d40*/  @P3 IADD3 R15, PT, PT, R15, 0x1, RZ ;  /* 0x000000010f0f3810 */ /* 0x000fe20007ffe0ff */
[----:B------:R-:W-:-:S03]  /*18d50*/  IMAD.HI.U32 R2, R6, R88, RZ ;  /* 0x0000005806027227 */ /* 0x000fc600078e00ff */
[----:B------:R-:W-:Y:S01]  /*18d60*/  ISETP.GE.U32.AND P3, PT, R12, R9, PT ;  /* 0x000000090c00720c */ /* 0x000fe20003f66070 */
[----:B------:R-:W-:-:S04]  /*18d70*/  IMAD.MOV R12, RZ, RZ, -R2 ;  /* 0x000000ffff0c7224 */ /* 0x000fc800078e0a02 */
[----:B------:R-:W-:-:S08]  /*18d80*/  IMAD R12, R5, R12, R88 ;  /* 0x0000000c050c7224 */ /* 0x000fd000078e0258 */
[----:B------:R-:W-:Y:S01]  /*18d90*/  @P3 VIADD R15, R15, 0x1 ;  /* 0x000000010f0f3836 */ /* 0x000fe20000000000 */
[----:B------:R-:W-:-:S13]  /*18da0*/  ISETP.GE.U32.AND P3, PT, R12, R5, PT ;  /* 0x000000050c00720c */ /* 0x000fda0003f66070 */
[----:B------:R-:W-:Y:S01]  /*18db0*/  @P3 IADD3 R12, PT, PT, R12, -R5, RZ ;  /* 0x800000050c0c3210 */ /* 0x000fe20007ffe0ff */
        /* <DEDUP_REMOVED lines=9> */
[----:B------:R-:W-:Y:S02]  /*18e50*/  VIADDMNMX R23, R10, 0xffffffff, R15, PT ;  /* 0xffffffff0a177846 */ /* 0x000fe4000380010f */
[----:B------:R-:W-:-:S03]  /*18e60*/  VIADDMNMX R27, R11, 0xffffffff, R2, PT ;  /* 0xffffffff0b1b7846 */ /* 0x000fc60003800102 */
[----:B------:R-:W-:Y:S02]  /*18e70*/  IMAD.SHL.U32 R23, R23, 0x4, RZ ;  /* 0x0000000417177824 */ /* 0x000fe400078e00ff */
[----:B------:R-:W-:-:S03]  /*18e80*/  IMAD R27, R27, R8, RZ ;  /* 0x000000081b1b7224 */ /* 0x000fc600078e02ff */
[--C-:B------:R-:W-:Y:S02]  /*18e90*/  SHF.R.S32.HI R82, RZ, 0x1f, R23.reuse ;  /* 0x0000001fff527819 */ /* 0x100fe40000011417 */
[----:B0-----:R-:W-:-:S04]  /*18ea0*/  IADD3 R86, P5, P6, R27, R12, R23 ;  /* 0x0000000c1b567210 */ /* 0x001fc80007ebe017 */
[----:B------:R-:W-:-:S05]  /*18eb0*/  IADD3.X R87, PT, PT, RZ, R13, R82, P5, P6 ;  /* 0x0000000dff577210 */ /* 0x000fca0002fec452 */
[----:B------:R-:W2:Y:S04]  /*18ec0*/  LDG.E.U8 R94, desc[UR8][R86.64+0x2] ;  /* 0x00000208565e7981 */ /* 0x000ea8000c1e1100 */
[----:B------:R-:W3:Y:S04]  /*18ed0*/  LDG.E.U8 R92, desc[UR8][R86.64+0x1] ;  /* 0x00000108565c7981 */ /* 0x000ee8000c1e1100 */
[----:B------:R0:W4:Y:S01]  /*18ee0*/  LDG.E.U8 R90, desc[UR8][R86.64] ;  /* 0x00000008565a7981 */ /* 0x000122000c1e1100 */
[----:B------:R-:W-:Y:S01]  /*18ef0*/  IMAD.MOV.U32 R20, RZ, RZ, -0x1a9fbe77 ;  /* 0xe5604189ff147424 */ /* 0x000fe200078e00ff */
[----:B------:R-:W-:Y:S01]  /*18f00*/  MOV R18, 0x39581062 ;  /* 0x3958106200127802 */ /* 0x000fe20000000f00 */
[----:B------:R-:W-:Y:S01]  /*18f10*/  IMAD.MOV.U32 R21, RZ, RZ, 0x3fd322d0 ;  /* 0x3fd322d0ff157424 */ /* 0x000fe200078e00ff */
[----:B------:R-:W-:Y:S01]  /*18f20*/  ISETP.NE.AND P5, PT, R22, 0xc7, PT ;  /* 0x000000c71600780c */ /* 0x000fe20003fa5270 */
[----:B------:R-:W-:-:S02]  /*18f30*/  IMAD.MOV.U32 R19, RZ, RZ, 0x3fe2c8b4 ;  /* 0x3fe2c8b4ff137424 */ /* 0x000fc400078e00ff */
[----:B------:R-:W-:Y:S02]  /*18f40*/  IMAD R83, R22, 0x4, R1 ;  /* 0x0000000416537824 */ /* 0x000fe400078e0201 */
[----:B------:R-:W-:Y:S01]  /*18f50*/  IMAD.MOV.U32 R2, RZ, RZ, 0xc8 ;  /* 0x000000c8ff027424 */ /* 0x000fe200078e00ff */
[----:B0-----:R-:W-:Y:S01]  /*18f60*/  IADD3 R87, PT, PT, R1, R22, RZ ;  /* 0x0000001601577210 */ /* 0x001fe20007ffe0ff */
[----:B--2---:R-:W0:Y:S01]  /*18f70*/  I2F.F64.U16 R24, R94 ;  /* 0x0000005e00187312 */ /* 0x004e220000101800 */
[----:B------:R2:W-:Y:S04]  /*18f80*/  STL [R83], R94 ;  /* 0x0000005e53007387 */ /* 0x0005e80000100800 */
[----:B---3--:R2:W-:Y:S03]  /*18f90*/  STL [R83+0x320], R92 ;  /* 0x0003205c53007387 */ /* 0x0085e60000100800 */
[----:B------:R-:W1:Y:S01]  /*18fa0*/  I2F.F64.U16 R14, R92 ;  /* 0x0000005c000e7312 */ /* 0x000e620000101800 */
[----:B----4-:R2:W-:Y:S01]  /*18fb0*/  STL [R83+0x640], R90 ;  /* 0x0006405a53007387 */ /* 0x0105e20000100800 */
[----:B0-----:R-:W-:-:S06]  /*18fc0*/  DMUL R24, R24, R20 ;  /* 0x0000001418187228 */ /* 0x001fcc0000000000 */
[----:B------:R-:W0:Y:S02]  /*18fd0*/  I2F.F64.U16 R16, R90 ;  /* 0x0000005a00107312 */ /* 0x000e240000101800 */
[----:B-1----:R-:W-:Y:S01]  /*18fe0*/  DFMA R18, R14, R18, R24 ;  /* 0x000000120e12722b */ /* 0x002fe20000000018 */
[----:B------:R-:W-:Y:S02]  /*18ff0*/  IMAD.MOV.U32 R14, RZ, RZ, -0x60418937 ;  /* 0x9fbe76c9ff0e7424 */ /* 0x000fe400078e00ff */
[----:B------:R-:W-:-:S06]  /*19000*/  IMAD.MOV.U32 R15, RZ, RZ, 0x3fbd2f1a ;  /* 0x3fbd2f1aff0f7424 */ /* 0x000fcc00078e00ff */
[----:B0-----:R-:W-:Y:S01]  /*19010*/  DFMA R14, R16, R14, R18 ;  /* 0x0000000e100e722b */ /* 0x001fe20000000012 */
[----:B------:R-:W-:Y:S02]  /*19020*/  IMAD.MOV R16, RZ, RZ, -R22 ;  /* 0x000000ffff107224 */ /* 0x000fe400078e0a16 */
[----:B------:R-:W-:-:S05]  /*19030*/  IMAD.MOV.U32 R17, RZ, RZ, 0xc7 ;  /* 0x000000c7ff117424 */ /* 0x000fca00078e00ff */
[----:B------:R-:W-:Y:S02]  /*19040*/  VIADDMNMX.U32 R86, R16, R17, 0x7, PT ;  /* 0x0000000710567446 */ /* 0x000fe40003800011 */
[----:B------:R-:W0:Y:S02]  /*19050*/  F2I.U32.F64.TRUNC R14, R14 ;  /* 0x0000000e000e7311 */ /* 0x000e24000030d000 */
[----:B0-----:R2:W-:Y:S01]  /*19060*/  STL.U8 [R87+0x960], R14 ;  /* 0x0009600e57007387 */ /* 0x0015e20000100000 */
[----:B------:R-:W-:Y:S05]  /*19070*/  @!P5 BRA `(.L_x_145) ;  /* 0x0000000c0044d947 */ /* 0x000fea0003800000 */
[----:B------:R-:W-:-:S04]  /*19080*/  IMAD.IADD R88, R88, 0x1, R11 ;  /* 0x0000000158587824 */ /* 0x000fc800078e020b */
[----:B------:R-:W-:-:S05]  /*19090*/  IMAD.HI.U32 R2, R6, R88, RZ ;  /* 0x0000005806027227 */ /* 0x000fca00078e00ff */
[----:B--2---:R-:W-:-:S05]  /*190a0*/  IADD3 R14, PT, PT, -R2, RZ, RZ ;  /* 0x000000ff020e7210 */ /* 0x004fca0007ffe1ff */
        /* <DEDUP_REMOVED lines=8> */
[----:B------:R-:W-:-:S05]  /*19130*/  VIADDMNMX R85, R11, 0xffffffff, R2, PT ;  /* 0xffffffff0b557846 */ /* 0x000fca0003800102 */
[----:B------:R-:W-:-:S05]  /*19140*/  IMAD R85, R85, R8, RZ ;  /* 0x0000000855557224 */ /* 0x000fca00078e02ff */
[----:B------:R-:W-:-:S04]  /*19150*/  IADD3 R24, P5, P6, R85, R12, R23 ;  /* 0x0000000c55187210 */ /* 0x000fc80007ebe017 */
[----:B------:R-:W-:-:S05]  /*19160*/  IADD3.X R25, PT, PT, RZ, R13, R82, P5, P6 ;  /* 0x0000000dff197210 */ /* 0x000fca0002fec452 */
[----:B------:R-:W2:Y:S04]  /*19170*/  LDG.E.U8 R94, desc[UR8][R24.64+0x2] ;  /* 0x00000208185e7981 */ /* 0x000ea8000c1e1100 */
[----:B------:R-:W3:Y:S04]  /*19180*/  LDG.E.U8 R92, desc[UR8][R24.64+0x1] ;  /* 0x00000108185c7981 */ /* 0x000ee8000c1e1100 */
[----:B------:R-:W4:Y:S01]  /*19190*/  LDG.E.U8 R90, desc[UR8][R24.64] ;  /* 0x00000008185a7981 */ /* 0x000f22000c1e1100 */
[----:B------:R-:W-:Y:S01]  /*191a0*/  IMAD.MOV.U32 R18, RZ, RZ, 0x39581062 ;  /* 0x39581062ff127424 */ /* 0x000fe200078e00ff */
[----:B------:R-:W-:Y:S01]  /*191b0*/  MOV R19, 0x3fe2c8b4 ;  /* 0x3fe2c8b400137802 */ /* 0x000fe20000000f00 */
[----:B------:R-:W-:-:S02]  /*191c0*/  VIADD R86, R86, 0x1 ;  /* 0x0000000156567836 */ /* 0x000fc40000000000 */
[----:B------:R-:W-:-:S03]  /*191d0*/  VIADD R2, R22, 0x2 ;  /* 0x0000000216027836 */ /* 0x000fc60000000000 */
        /* <DEDUP_REMOVED lines=11> */
[----:B0-----:R-:W-:-:S10]  /*19290*/  DFMA R14, R16, R14, R18 ;  /* 0x0000000e100e722b */ /* 0x001fd40000000012 */
[----:B------:R-:W0:Y:S02]  /*192a0*/  F2I.U32.F64.TRUNC R14, R14 ;  /* 0x0000000e000e7311 */ /* 0x000e24000030d000 */
[----:B0-----:R1:W-:Y:S01]  /*192b0*/  STL.U8 [R87+0x961], R14 ;  /* 0x0009610e57007387 */ /* 0x0013e20000100000 */
[----:B------:R-:W-:Y:S05]  /*192c0*/  @!P5 BRA `(.L_x_145) ;  /* 0x0000000800b0d947 */ /* 0x000fea0003800000 */
[----:B------:R-:W-:Y:S02]  /*192d0*/  IADD3 R88, PT, PT, R88, R11, RZ ;  /* 0x0000000b58587210 */ /* 0x000fe40007ffe0ff */
[----:B-1----:R-:W-:-:S03]  /*192e0*/  IADD3 R87, PT, PT, R11, -0x1, RZ ;  /* 0xffffffff0b577810 */ /* 0x002fc60007ffe0ff */
        /* <DEDUP_REMOVED lines=39> */
[----:B-1----:R-:W-:-:S05]  /*19560*/  IMAD.HI.U32 R15, R84, R91, RZ ;  /* 0x0000005b540f7227 */ /* 0x002fca00078e00ff */
        /* <DEDUP_REMOVED lines=91> */
[----:B-1----:R-:W2:Y:S04]  /*19b20*/  LDG.E.U8 R84, desc[UR8][R20.64+0x2] ;  /* 0x0000020814547981 */ /* 0x002ea8000c1e1100 */
[----:B------:R-:W3:Y:S04]  /*19b30*/  LDG.E.U8 R82, desc[UR8][R20.64+0x1] ;  /* 0x0000010814527981 */ /* 0x000ee8000c1e1100 */
        /* <DEDUP_REMOVED lines=37> */
.L_x_145:
[----:B------:R-:W-:Y:S05]  /*19d90*/  BSYNC.RECONVERGENT B1 ;  /* 0x0000000000017941 */ /* 0x000fea0003800200 */
.L_x_144:
[----:B------:R-:W-:Y:S01]  /*19da0*/  ISETP.GT.U32.AND P3, PT, R2, 0xc7, PT ;  /* 0x000000c70200780c */ /* 0x000fe20003f64070 */
[----:B------:R-:W-:Y:S01]  /*19db0*/  BSSY.RECONVERGENT B1, `(.L_x_146) ;  /* 0x0000743000017945 */ /* 0x000fe20003800200 */
[----:B------:R-:W-:-:S11]  /*19dc0*/  IMAD.MOV.U32 R22, RZ, RZ, R2 ;  /* 0x000000ffff167224 */ /* 0x000fd600078e0002 */
[----:B------:R-:W-:Y:S05]  /*19dd0*/  @P3 BRA `(.L_x_147) ;  /* 0x0000007400003947 */ /* 0x000fea0003800000 */
[----:B------:R-:W-:Y:S01]  /*19de0*/  PLOP3.LUT P3, PT, P1, P0, PT, 0xf8, 0x8f ;  /* 0x00000000008f781c */ /* 0x000fe20000f61f70 */
[----:B------:R-:W-:Y:S01]  /*19df0*/  BSSY.RECONVERGENT B2, `(.L_x_148) ;  /* 0x000012b000027945 */ /* 0x000fe20003800200 */
[----:B------:R-:W-:-:S11]  /*19e00*/  IMAD.MOV.U32 R22, RZ, RZ, R2 ;  /* 0x000000ffff167224 */ /* 0x000fd600078e0002 */
[----:B------:R-:W-:Y:S05]  /*19e10*/  @P3 BRA `(.L_x_149) ;  /* 0x0000001000a03947 */ /* 0x000fea0003800000 */
[----:B------:R-:W0:Y:S01]  /*19e20*/  LDC.64 R8, c[0x0][0x390] ;  /* 0x0000e400ff087b82 */ /* 0x000e220000000a00 */
[----:B-1-3--:R-:W-:-:S07]  /*19e30*/  IMAD.MOV.U32 R82, RZ, RZ, RZ ;  /* 0x000000ffff527224 */ /* 0x00afce00078e00ff */
[----:B------:R-:W1:Y:S08]  /*19e40*/  LDC R5, c[0x0][0x398] ;  /* 0x0000e600ff057b82 */ /* 0x000e700000000800 */
[----:B------:R-:W3:Y:S01]  /*19e50*/  LDC.64 R10, c[0x0][0x388] ;  /* 0x0000e200ff0a7b82 */ /* 0x000ee20000000a00 */
[----:B0-----:R-:W0:Y:S07]  /*19e60*/  I2F.U32.RP R6, R9 ;  /* 0x0000000900067306 */ /* 0x001e2e0000209000 */
[----:B------:R-:W4:Y:S01]  /*19e70*/  LDC R13, c[0x0][0x364] ;  /* 0x0000d900ff0d7b82 */ /* 0x000f220000000800 */
[----:B------:R-:W-:Y:S01]  /*19e80*/  LOP3.LUT R24, RZ, R9, RZ, 0x33, !PT ;  /* 0x00000009ff187212 */ /* 0x000fe200078e33ff */
[----:B-1----:R-:W1:Y:S01]  /*19e90*/  I2F.U32.RP R12, R5 ;  /* 0x00000005000c7306 */ /* 0x002e620000209000 */
[----:B------:R-:W-:-:S07]  /*19ea0*/  ISETP.NE.U32.AND P4, PT, R5, RZ, PT ;  /* 0x000000ff0500720c */ /* 0x000fce0003f85070 */
[----:B0-----:R-:W2:Y:S01]  /*19eb0*/  MUFU.RCP R6, R6 ;  /* 0x0000000600067308 */ /* 0x001ea20000001000 */
[----:B---3--:R-:W-:-:S07]  /*19ec0*/  IMAD R91, R81, R10, RZ ;  /* 0x0000000a515b7224 */ /* 0x008fce00078e02ff */
[----:B-1----:R-:W-:Y:S01]  /*19ed0*/  MUFU.RCP R12, R12 ;  /* 0x0000000c000c7308 */ /* 0x002fe20000001000 */
[----:B----4-:R-:W-:Y:S01]  /*19ee0*/  IMAD R13, R70, R13, R71 ;  /* 0x0000000d460d7224 */ /* 0x010fe200078e0247 */
[----:B--2---:R-:W-:Y:S01]  /*19ef0*/  IADD3 R83, PT, PT, R6, 0xffffffe, RZ ;  /* 0x0ffffffe06537810 */ /* 0x004fe20007ffe0ff */
[----:B------:R-:W-:-:S05]  /*19f00*/  IMAD.SHL.U32 R6, R91, 0x2, RZ ;  /* 0x000000025b067824 */ /* 0x000fca00078e00ff */
[----:B------:R-:W0:Y:S02]  /*19f10*/  F2I.FTZ.U32.TRUNC.NTZ R83, R83 ;  /* 0x0000005300537305 */ /* 0x000e24000021f000 */
[----:B0-----:R-:W-:-:S04]  /*19f20*/  IMAD.MOV R14, RZ, RZ, -R83 ;  /* 0x000000ffff0e7224 */ /* 0x001fc800078e0a53 */
[----:B------:R-:W-:-:S04]  /*19f30*/  IMAD R7, R14, R9, RZ ;  /* 0x000000090e077224 */ /* 0x000fc800078e02ff */
[----:B------:R-:W-:-:S04]  /*19f40*/  IMAD.HI.U32 R82, R83, R7, R82 ;  /* 0x0000000753527227 */ /* 0x000fc800078e0052 */
[----:B------:R-:W-:Y:S02]  /*19f50*/  VIADD R7, R12, 0xffffffe ;  /* 0x0ffffffe0c077836 */ /* 0x000fe40000000000 */
[----:B------:R-:W-:-:S04]  /*19f60*/  IMAD.HI.U32 R15, R82, R6, RZ ;  /* 0x00000006520f7227 */ /* 0x000fc800078e00ff */
[----:B------:R-:W0:Y:S01]  /*19f70*/  F2I.FTZ.U32.TRUNC.NTZ R7, R7 ;  /* 0x0000000700077305 */ /* 0x000e22000021f000 */
[----:B------:R-:W-:-:S05]  /*19f80*/  IADD3 R12, PT, PT, -R15, RZ, RZ ;  /* 0x000000ff0f0c7210 */ /* 0x000fca0007ffe1ff */
[----:B------:R-:W-:Y:S02]  /*19f90*/  IMAD R16, R9, R12, R6 ;  /* 0x0000000c09107224 */ /* 0x000fe400078e0206 */
[----:B------:R-:W-:-:S03]  /*19fa0*/  IMAD.IADD R6, R13, 0x1, -R76 ;  /* 0x000000010d067824 */ /* 0x000fc600078e0a4c */
[----:B------:R-:W-:Y:S01]  /*19fb0*/  ISETP.GE.U32.AND P3, PT, R16, R9, PT ;  /* 0x000000091000720c */ /* 0x000fe20003f66070 */
[----:B------:R-:W-:Y:S02]  /*19fc0*/  IMAD R6, R6, R11, R11 ;  /* 0x0000000b06067224 */ /* 0x000fe400078e020b */
[----:B0-----:R-:W-:-:S04]  /*19fd0*/  IMAD.MOV R12, RZ, RZ, -R7 ;  /* 0x000000ffff0c7224 */ /* 0x001fc800078e0a07 */
[----:B------:R-:W-:Y:S02]  /*19fe0*/  IMAD R13, R12, R5, RZ ;  /* 0x000000050c0d7224 */ /* 0x000fe400078e02ff */
[----:B------:R-:W-:Y:S02]  /*19ff0*/  IMAD.IADD R12, R6, 0x1, R11 ;  /* 0x00000001060c7824 */ /* 0x000fe400078e020b */
[----:B------:R-:W-:Y:S02]  /*1a000*/  IMAD.MOV.U32 R6, RZ, RZ, RZ ;  /* 0x000000ffff067224 */ /* 0x000fe400078e00ff */
[----:B------:R-:W-:Y:S01]  /*1a010*/  @P3 IMAD.IADD R16, R16, 0x1, -R9 ;  /* 0x0000000110103824 */ /* 0x000fe200078e0a09 */
[----:B------:R-:W-:Y:S01]  /*1a020*/  SHF.L.U32 R86, R12, 0x2, RZ ;  /* 0x000000020c567819 */ /* 0x000fe200000006ff */
[----:B------:R-:W-:Y:S01]  /*1a030*/  IMAD.HI.U32 R6, R7, R13, R6 ;  /* 0x0000000d07067227 */ /* 0x000fe200078e0006 */
[----:B------:R-:W-:-:S03]  /*1a040*/  LOP3.LUT R7, RZ, R5, RZ, 0x33, !PT ;  /* 0x00000005ff077212 */ /* 0x000fc600078e33ff */
[----:B------:R-:W-:Y:S01]  /*1a050*/  @P3 VIADD R15, R15, 0x1 ;  /* 0x000000010f0f3836 */ /* 0x000fe20000000000 */
[----:B------:R-:W-:Y:S01]  /*1a060*/  ISETP.GE.U32.AND P3, PT, R16, R9, PT ;  /* 0x000000091000720c */ /* 0x000fe20003f66070 */
[----:B------:R-:W-:-:S04]  /*1a070*/  IMAD.HI.U32 R14, R6, R86, RZ ;  /* 0x00000056060e7227 */ /* 0x000fc800078e00ff */
[----:B------:R-:W-:-:S04]  /*1a080*/  IMAD.MOV R12, RZ, RZ, -R14 ;  /* 0x000000ffff0c7224 */ /* 0x000fc800078e0a0e */
[----:B------:R-:W-:-:S04]  /*1a090*/  IMAD R12, R5, R12, R86 ;  /* 0x0000000c050c7224 */ /* 0x000fc800078e0256 */
[----:B------:R-:W-:Y:S01]  /*1a0a0*/  @P3 VIADD R15, R15, 0x1 ;  /* 0x000000010f0f3836 */ /* 0x000fe20000000000 */
[----:B------:R-:W-:-:S13]  /*1a0b0*/  ISETP.GE.U32.AND P3, PT, R12, R5, PT ;  /* 0x000000050c00720c */ /* 0x000fda0003f66070 */
[----:B------:R-:W-:Y:S01]  /*1a0c0*/  @P3 IMAD.IADD R12, R12, 0x1, -R5 ;  /* 0x000000010c0c3824 */ /* 0x000fe200078e0a05 */
[----:B------:R-:W-:-:S04]  /*1a0d0*/  @P3 IADD3 R14, PT, PT, R14, 0x1, RZ ;  /* 0x000000010e0e3810 */ /* 0x000fc80007ffe0ff */
        /* <DEDUP_REMOVED lines=23> */
[--C-:B------:R-:W-:Y:S01]  /*1a250*/  IMAD.IADD R95, R1, 0x1, R2.reuse ;  /* 0x00000001015f7824 */ /* 0x100fe200078e0202 */
[----:B0-----:R-:W-:Y:S01]  /*1a260*/  LEA R84, R2, R1, 0x2 ;  /* 0x0000000102547211 */ /* 0x001fe200078e10ff */
[----:B------:R-:W-:Y:S01]  /*1a270*/  IMAD.MOV R85, RZ, RZ, -R2 ;  /* 0x000000ffff557224 */ /* 0x000fe200078e0a02 */
[----:B--2---:R-:W0:Y:S03]  /*1a280*/  I2F.F64.U16 R22, R89 ;  /* 0x0000005900167312 */ /* 0x004e260000101800 */
[----:B------:R1:W-:Y:S04]  /*1a290*/  STL [R84], R89 ;  /* 0x0000005954007387 */ /* 0x0003e80000100800 */
[----:B---3--:R1:W-:Y:S01]  /*1a2a0*/  STL [R84+0x320], R87 ;  /* 0x0003205754007387 */ /* 0x0083e20000100800 */
[----:B------:R-:W2:Y:S03]  /*1a2b0*/  I2F.F64.U16 R14, R87 ;  /* 0x00000057000e7312 */ /* 0x000ea60000101800 */
[----:B----4-:R1:W-:Y:S01]  /*1a2c0*/  STL [R84+0x640], R83 ;  /* 0x0006405354007387 */ /* 0x0103e20000100800 */
[----:B0-----:R-:W-:-:S04]  /*1a2d0*/  DMUL R22, R22, R20 ;  /* 0x0000001416167228 */ /* 0x001fc80000000000 */
[----:B------:R-:W0:Y:S04]  /*1a2e0*/  I2F.F64.U16 R16, R83 ;  /* 0x0000005300107312 */ /* 0x000e280000101800 */
        /* <DEDUP_REMOVED lines=27> */
[----:B------:R0:W4:Y:S01]  /*1a4a0*/  LDG.E.U8 R87, desc[UR8][R22.64] ;  /* 0x0000000816577981 */ /* 0x000122000c1e1100 */
[----:B------:R-:W-:Y:S01]  /*1a4b0*/  MOV R18, 0x39581062 ;  /* 0x3958106200127802 */ /* 0x000fe20000000f00 */
[----:B------:R-:W-:-:S02]  /*1a4c0*/  IMAD.MOV.U32 R19, RZ, RZ, 0x3fe2c8b4 ;  /* 0x3fe2c8b4ff137424 */ /* 0x000fc400078e00ff */
[----:B------:R-:W-:-:S05]  /*1a4d0*/  VIADD R85, R85, 0x1 ;  /* 0x0000000155557836 */ /* 0x000fca0000000000 */
[----:B------:R-:W-:Y:S02]  /*1a4e0*/  ISETP.NE.AND P5, PT, R85, 0x2, PT ;  /* 0x000000025500780c */ /* 0x000fe40003fa5270 */
[----:B0-----:R-:W-:Y:S01]  /*1a4f0*/  IADD3 R22, PT, PT, R2, 0x2, RZ ;  /* 0x0000000202167810 */ /* 0x001fe20007ffe0ff */
        /* <DEDUP_REMOVED lines=14> */
[----:B------:R-:W-:Y:S02]  /*1a5e0*/  IMAD.IADD R86, R86, 0x1, R11 ;  /* 0x0000000156567824 */ /* 0x000fe400078e020b */
[----:B-1----:R-:W-:Y:S02]  /*1a5f0*/  VIADD R87, R11, 0xffffffff ;  /* 0xffffffff0b577836 */ /* 0x002fe40000000000 */
[----:B------:R-:W-:-:S04]  /*1a600*/  IMAD.HI.U32 R14, R6, R86, RZ ;  /* 0x00000056060e7227 */ /* 0x000fc800078e00ff */
[----:B------:R-:W-:-:S04]  /*1a610*/  IMAD.MOV R16, RZ, RZ, -R14 ;  /* 0x000000ffff107224 */ /* 0x000fc800078e0a0e */
        /* <DEDUP_REMOVED lines=20> */
[----:B------:R-:W-:Y:S02]  /*1a760*/  IMAD.IADD R88, R1, 0x1, R2 ;  /* 0x0000000101587824 */ /* 0x000fe400078e0202 */
[----:B0-----:R-:W-:Y:S01]  /*1a770*/  VIADD R22, R2, 0x3 ;  /* 0x0000000302167836 */ /* 0x001fe20000000000 */
        /* <DEDUP_REMOVED lines=14> */
[----:B------:R-:W-:-:S05]  /*1a860*/  LEA R91, R91, R10, 0x1 ;  /* 0x0000000a5b5b7211 */ /* 0x000fca00078e08ff */
        /* <DEDUP_REMOVED lines=10> */
[----:B------:R-:W-:-:S04]  /*1a910*/  VIADDMNMX R9, R10, 0xffffffff, R15, PT ;  /* 0xffffffff0a097846 */ /* 0x000fc8000380010f */
[----:B------:R-:W-:-:S04]  /*1a920*/  SHF.L.U32 R9, R9, 0x2, RZ ;  /* 0x0000000209097819 */ /* 0x000fc800000006ff */
[--C-:B------:R-:W-:Y:S02]  /*1a930*/  SHF.R.S32.HI R10, RZ, 0x1f, R9.reuse ;  /* 0x0000001fff0a7819 */ /* 0x100fe40000011409 */
        /* <DEDUP_REMOVED lines=20> */
[----:B0-----:R-:W-:Y:S01]  /*1aa80*/  DFMA R20, R20, R18, R22 ;  /* 0x000000121414722b */ /* 0x001fe20000000016 */
[----:B------:R-:W-:-:S09]  /*1aa90*/  VIADD R22, R2, 0x4 ;  /* 0x0000000402167836 */ /* 0x000fd20000000000 */
        /* <DEDUP_REMOVED lines=64> */
[----:B-1----:R0:W4:Y:S01]  /*1aea0*/  @P3 LDG.E.U8 R83, desc[UR8][R22.64] ;  /* 0x0000000816533981 */ /* 0x002122000c1e1100 */
[----:B------:R-:W-:Y:S01]  /*1aeb0*/  MOV R14, 0xe5604189 ;  /* 0xe5604189000e7802 */ /* 0x000fe20000000f00 */
[----:B------:R-:W-:-:S02]  /*1aec0*/  IMAD.MOV.U32 R15, RZ, RZ, 0x3fd322d0 ;  /* 0x3fd322d0ff0f7424 */ /* 0x000fc400078e00ff */
[----:B------:R-:W-:Y:S02]  /*1aed0*/  IMAD.MOV.U32 R8, RZ, RZ, 0x39581062 ;  /* 0x39581062ff087424 */ /* 0x000fe400078e00ff */
        /* <DEDUP_REMOVED lines=13> */
[----:B------:R-:W-:Y:S01]  /*1afb0*/  MOV R17, 0x3fbd2f1a ;  /* 0x3fbd2f1a00117802 */ /* 0x000fe20000000f00 */
        /* <DEDUP_REMOVED lines=14> */
.L_x_149:
[----:B------:R-:W-:Y:S05]  /*1b0a0*/  BSYNC.RECONVERGENT B2 ;  /* 0x0000000000027941 */ /* 0x000fea0003800200 */
.L_x_148:
[----:B------:R-:W-:-:S13]  /*1b0b0*/  ISETP.GT.U32.AND P3, PT, R22, 0xc7, PT ;  /* 0x000000c71600780c */ /* 0x000fda0003f64070 */
[----:B------:R-:W-:Y:S05]  /*1b0c0*/  @P3 BRA `(.L_x_147) ;  /* 0x0000006000443947 */ /* 0x000fea0003800000 */
[----:B------:R-:W-:Y:S01]  /*1b0d0*/  PLOP3.LUT P3, PT, P2, P0, PT, 0xf8, 0x8f ;  /* 0x00000000008f781c */ /* 0x000fe20001761f70 */
[----:B------:R-:W-:Y:S01]  /*1b0e0*/  BSSY.RECONVERGENT B2, `(.L_x_150) ;  /* 0x000012b000027945 */ /* 0x000fe20003800200 */
[----:B------:R-:W-:-:S11]  /*1b0f0*/  IMAD.MOV.U32 R2, RZ, RZ, R22 ;  /* 0x000000ffff027224 */ /* 0x000fd600078e0016 */
[----:B------:R-:W-:Y:S05]  /*1b100*/  @P3 BRA `(.L_x_151) ;  /* 0x0000001000a03947 */ /* 0x000fea0003800000 */
[----:B----4-:R-:W0:Y:S01]  /*1b110*/  LDC.64 R8, c[0x0][0x390] ;  /* 0x0000e400ff087b82 */ /* 0x010e220000000a00 */
        /* <DEDUP_REMOVED lines=8> */
[----:B0-----:R-:W0:Y:S01]  /*1b1a0*/  MUFU.RCP R2, R2 ;  /* 0x0000000200027308 */ /* 0x001e220000001000 */
[----:B---3--:R-:W-:-:S07]  /*1b1b0*/  IMAD R91, R81, R10, R10 ;  /* 0x0000000a515b7224 */ /* 0x008fce00078e020a */
[----:B-1----:R-:W-:Y:S01]  /*1b1c0*/  MUFU.RCP R12, R12 ;  /* 0x0000000c000c7308 */ /* 0x002fe20000001000 */
[----:B----4-:R-:W-:Y:S01]  /*1b1d0*/  IMAD R13, R70, R13, R71 ;  /* 0x0000000d460d7224 */ /* 0x010fe200078e0247 */
[----:B0-----:R-:W-:Y:S01]  /*1b1e0*/  IADD3 R85, PT, PT, R2, 0xffffffe, RZ ;  /* 0x0ffffffe02557810 */ /* 0x001fe20007ffe0ff */
        /* <DEDUP_REMOVED lines=13> */
[----:B0-----:R-:W-:Y:S02]  /*1b2c0*/  IMAD.MOV R6, RZ, RZ, -R7 ;  /* 0x000000ffff067224 */ /* 0x001fe400078e0a07 */
[----:B------:R-:W-:Y:S02]  /*1b2d0*/  IMAD.IADD R2, R2, 0x1, R11 ;  /* 0x0000000102027824 */ /* 0x000fe400078e020b */
[----:B------:R-:W-:Y:S02]  /*1b2e0*/  IMAD R13, R6, R5, RZ ;  /* 0x00000005060d7224 */ /* 0x000fe400078e02ff */
[----:B------:R-:W-:Y:S01]  /*1b2f0*/  IMAD.MOV.U32 R6, RZ, RZ, RZ ;  /* 0x000000ffff067224 */ /* 0x000fe200078e00ff */
[----:B------:R-:W-:-:S03]  /*1b300*/  SHF.L.U32 R88, R2, 0x2, RZ ;  /* 0x0000000202587819 */ /* 0x000fc600000006ff */
[----:B------:R-:W-:Y:S02]  /*1b310*/  @P3 IMAD.IADD R12, R12, 0x1, -R9 ;  /* 0x000000010c0c3824 */ /* 0x000fe400078e0a09 */
        /* <DEDUP_REMOVED lines=25> */
[----:B--2---:R-:W-:-:S05]  /*1b4b0*/  IADD3.X R87, PT, PT, RZ, R13, R82, P5, P6 ;  /* 0x0000000dff577210 */ /* 0x004fca0002fec452 */
[----:B------:R-:W2:Y:S04]  /*1b4c0*/  LDG.E.U8 R94, desc[UR8][R86.64+0x2] ;  /* 0x00000208565e7981 */ /* 0x000ea8000c1e1100 */
[----:B------:R-:W3:Y:S04]  /*1b4d0*/  LDG.E.U8 R92, desc[UR8][R86.64+0x1] ;  /* 0x00000108565c7981 */ /* 0x000ee8000c1e1100 */
[----:B------:R0:W4:Y:S01]  /*1b4e0*/  LDG.E.U8 R90, desc[UR8][R86.64] ;  /* 0x00000008565a7981 */ /* 0x000122000c1e1100 */
[----:B------:R-:W-:Y:S01]  /*1b4f0*/  IMAD.MOV.U32 R20, RZ, RZ, -0x1a9fbe77 ;  /* 0xe5604189ff147424 */ /* 0x000fe200078e00ff */
[----:B------:R-:W-:Y:S01]  /*1b500*/  MOV R21, 0x3fd322d0 ;  /* 0x3fd322d000157802 */ /* 0x000fe20000000f00 */
[----:B------:R-:W-:Y:S01]  /*1b510*/  IMAD.MOV.U32 R18, RZ, RZ, 0x39581062 ;  /* 0x39581062ff127424 */ /* 0x000fe200078e00ff */
[C---:B------:R-:W-:Y:S01]  /*1b520*/  LEA R83, R22.reuse, R1, 0x2 ;  /* 0x0000000116537211 */ /* 0x040fe200078e10ff */
[----:B------:R-:W-:Y:S01]  /*1b530*/  IMAD.MOV.U32 R19, RZ, RZ, 0x3fe2c8b4 ;  /* 0x3fe2c8b4ff137424 */ /* 0x000fe200078e00ff */
[----:B------:R-:W-:Y:S01]  /*1b540*/  ISETP.NE.AND P5, PT, R22, 0xc7, PT ;  /* 0x000000c71600780c */ /* 0x000fe20003fa5270 */
[----:B------:R-:W-:-:S02]  /*1b550*/  IMAD.MOV.U32 R2, RZ, RZ, 0xc8 ;  /* 0x000000c8ff027424 */ /* 0x000fc400078e00ff */
[----:B0-----:R-:W-:Y:S01]  /*1b560*/  IMAD.IADD R87, R1, 0x1, R22 ;  /* 0x0000000101577824 */ /* 0x001fe200078e0216 */
[----:B--2---:R-:W0:Y:S01]  /*1b570*/  I2F.F64.U16 R24, R94 ;  /* 0x0000005e00187312 */ /* 0x004e220000101800 */
[----:B------:R1:W-:Y:S04]  /*1b580*/  STL [R83], R94 ;  /* 0x0000005e53007387 */ /* 0x0003e80000100800 */
        /* <DEDUP_REMOVED lines=15> */
[----:B------:R-:W-:-:S05]  /*1b680*/  IADD3 R88, PT, PT, R88, R11, RZ ;  /* 0x0000000b58587210 */ /* 0x000fca0007ffe0ff */
[----:B------:R-:W-:-:S04]  /*1b690*/  IMAD.HI.U32 R2, R6, R88, RZ ;  /* 0x0000005806027227 */ /* 0x000fc800078e00ff */
[----:B-1----:R-:W-:-:S04]  /*1b6a0*/  IMAD.MOV R14, RZ, RZ, -R2 ;  /* 0x000000ffff0e7224 */ /* 0x002fc800078e0a02 */
        /* <DEDUP_REMOVED lines=17> */
[----:B------:R-:W-:Y:S01]  /*1b7c0*/  IADD3 R2, PT, PT, R22, 0x2, RZ ;  /* 0x0000000216027810 */ /* 0x000fe20007ffe0ff */
        /* <DEDUP_REMOVED lines=157> */
[----:B------:R-:W-:Y:S01]  /*1c1a0*/  MOV R14, 0xe5604189 ;  /* 0xe5604189000e7802 */ /* 0x000fe20000000f00 */
[----:B------:R-:W-:-:S02]  /*1c1b0*/  IMAD.MOV.U32 R15, RZ, RZ, 0x3fd322d0 ;  /* 0x3fd322d0ff0f7424 */ /* 0x000fc400078e00ff */
[----:B------:R-:W-:Y:S02]  /*1c1c0*/  IMAD.MOV.U32 R8, RZ, RZ, 0x39581062 ;  /* 0x39581062ff087424 */ /* 0x000fe400078e00ff */
[----:B------:R-:W-:Y:S02]  /*1c1d0*/  IMAD.MOV.U32 R9, RZ, RZ, 0x3fe2c8b4 ;  /* 0x3fe2c8b4ff097424 */ /* 0x000fe400078e00ff */
[----:B------:R-:W-:Y:S02]  /*1c1e0*/  IMAD.IADD R5, R1, 0x1, R22 ;  /* 0x0000000101057824 */ /* 0x000fe400078e0216 */
        /* <DEDUP_REMOVED lines=26> */
.L_x_151:
[----:B------:R-:W-:Y:S05]  /*1c390*/  BSYNC.RECONVERGENT B2 ;  /* 0x0000000000027941 */ /* 0x000fea0003800200 */
.L_x_150:
[----:B--234-:R-:W-:Y:S01]  /*1c3a0*/  IMAD.MOV.U32 R5, RZ, RZ, 0x2 ;  /* 0x00000002ff057424 */ /* 0x01cfe200078e00ff */
[C---:B------:R-:W-:Y:S02]  /*1c3b0*/  ISETP.GE.U32.AND P4, PT, R3.reuse, 0x32, PT ;  /* 0x000000320300780c */ /* 0x040fe40003f86070 */
[----:B------:R-:W-:Y:S02]  /*1c3c0*/  ISETP.GT.U32.AND P3, PT, R3, 0x59, PT ;  /* 0x000000590300780c */ /* 0x000fe40003f64070 */
[----:B------:R-:W-:Y:S02]  /*1c3d0*/  SEL R5, R5, 0x3, P4 ;  /* 0x0000000305057807 */ /* 0x000fe40002000000 */
[----:B------:R-:W-:Y:S02]  /*1c3e0*/  MOV R22, R2 ;  /* 0x0000000200167202 */ /* 0x000fe40000000f00 */
[----:B------:R-:W-:Y:S02]  /*1c3f0*/  SEL R6, R5, 0x1, !P3 ;  /* 0x0000000105067807 */ /* 0x000fe40005800000 */
[----:B------:R-:W-:-:S02]  /*1c400*/  ISETP.GT.U32.AND P3, PT, R2, 0xc7, PT ;  /* 0x000000c70200780c */ /* 0x000fc40003f64070 */
[----:B------:R-:W-:-:S04]  /*1c410*/  IADD3 R5, PT, PT, -R6, 0x2, RZ ;  /* 0x0000000206057810 */ /* 0x000fc80007ffe1ff */
[----:B------:R-:W-:-:S13]  /*1c420*/  ISETP.GE.OR P3, PT, R5, R6, P3 ;  /* 0x000000060500720c */ /* 0x000fda0001f66670 */
[----:B------:R-:W-:Y:S05]  /*1c430*/  @P3 BRA `(.L_x_147) ;  /* 0x0000004c00683947 */ /* 0x000fea0003800000 */
[----:B------:R-:W0:Y:S01]  /*1c440*/  LDC R8, c[0x0][0x360] ;  /* 0x0000d800ff087b82 */ /* 0x000e220000000800 */
[----:B------:R-:W-:Y:S01]  /*1c450*/  LOP3.LUT R5, R6, 0x3, RZ, 0x3c, !PT ;  /* 0x0000000306057812 */ /* 0x000fe200078e3cff */
[----:B------:R-:W-:Y:S01]  /*1c460*/  BSSY.RECONVERGENT B2, `(.L_x_152) ;  /* 0x0000138000027945 */ /* 0x000fe20003800200 */
[----:B------:R-:W-:Y:S02]  /*1c470*/  IMAD.MOV.U32 R22, RZ, RZ, R2 ;  /* 0x000000ffff167224 */ /* 0x000fe400078e0002 */
[----:B0-----:R-:W-:-:S04]  /*1c480*/  IMAD R8, R72, R8, R73 ;  /* 0x0000000848087224 */ /* 0x001fc800078e0249 */
[----:B------:R-:W-:-:S05]  /*1c490*/  IMAD.IADD R8, R5, 0x1, R8 ;  /* 0x0000000105087824 */ /* 0x000fca00078e0208 */
[----:B------:R-:W-:-:S04]  /*1c4a0*/  ISETP.GE.AND P3, PT, R8, R75, PT ;  /* 0x0000004b0800720c */ /* 0x000fc80003f66270 */
[----:B------:R-:W-:-:S04]  /*1c4b0*/  ISETP.LT.OR P3, PT, R8, RZ, P3 ;  /* 0x000000ff0800720c */ /* 0x000fc80001f61670 */
[----:B------:R-:W-:-:S13]  /*1c4c0*/  PLOP3.LUT P3, PT, P3, P0, PT, 0xf8, 0x8f ;  /* 0x00000000008f781c */ /* 0x000fda0001f61f70 */
[----:B------:R-:W-:Y:S05]  /*1c4d0*/  @P3 BRA `(.L_x_153) ;  /* 0x0000001000c03947 */ /* 0x000fea0003800000 */
[----:B-1----:R-:W0:Y:S08]  /*1c4e0*/  LDC.64 R10, c[0x0][0x390] ;  /* 0x0000e400ff0a7b82 */ /* 0x002e300000000a00 */
        /* <DEDUP_REMOVED lines=10> */
[----:B---3--:R-:W-:-:S04]  /*1c590*/  IMAD R17, R70, R17, R71 ;  /* 0x0000001146117224 */ /* 0x008fc800078e0247 */
[----:B------:R-:W-:Y:S02]  /*1c5a0*/  IMAD.IADD R6, R17, 0x1, -R6 ;  /* 0x0000000111067824 */ /* 0x000fe400078e0a06 */
[----:B0-----:R-:W-:Y:S02]  /*1c5b0*/  VIADD R14, R7, 0xffffffe ;  /* 0x0ffffffe070e7836 */ /* 0x001fe40000000000 */
[----:B------:R-:W-:Y:S02]  /*1c5c0*/  IMAD R6, R6, R13, R13 ;  /* 0x0000000d06067224 */ /* 0x000fe400078e020d */
[----:B------:R0:W2:Y:S01]  /*1c5d0*/  F2I.FTZ.U32.TRUNC.NTZ R15, R14 ;  /* 0x0000000e000f7305 */ /* 0x0000a2000021f000 */
[----:B-1----:R-:W-:Y:S02]  /*1c5e0*/  VIADD R7, R16, 0xffffffe ;  /* 0x0ffffffe10077836 */ /* 0x002fe40000000000 */
[----:B0-----:R-:W-:-:S05]  /*1c5f0*/  HFMA2 R14, -RZ, RZ, 0, 0 ;  /* 0x00000000ff0e7431 */ /* 0x001fca00000001ff */
[----:B------:R-:W0:Y:S01]  /*1c600*/  F2I.FTZ.U32.TRUNC.NTZ R7, R7 ;  /* 0x0000000700077305 */ /* 0x000e22000021f000 */
[----:B--2---:R-:W-:-:S04]  /*1c610*/  IMAD.MOV R18, RZ, RZ, -R15 ;  /* 0x000000ffff127224 */ /* 0x004fc800078e0a0f */
[----:B------:R-:W-:-:S04]  /*1c620*/  IMAD R91, R18, R11, RZ ;  /* 0x0000000b125b7224 */ /* 0x000fc800078e02ff */
[----:B------:R-:W-:-:S06]  /*1c630*/  IMAD.HI.U32 R9, R15, R91, R14 ;  /* 0x0000005b0f097227 */ /* 0x000fcc00078e000e */
[----:B------:R-:W-:-:S04]  /*1c640*/  IMAD.HI.U32 R9, R9, R8, RZ ;  /* 0x0000000809097227 */ /* 0x000fc800078e00ff */
[----:B------:R-:W-:-:S04]  /*1c650*/  IMAD.MOV R16, RZ, RZ, -R9 ;  /* 0x000000ffff107224 */ /* 0x000fc800078e0a09 */
[----:B------:R-:W-:Y:S01]  /*1c660*/  IMAD R8, R11, R16, R8 ;  /* 0x000000100b087224 */ /* 0x000fe200078e0208 */
[----:B0-----:R-:W-:-:S04]  /*1c670*/  IADD3 R16, PT, PT, RZ, -R7, RZ ;  /* 0x80000007ff107210 */ /* 0x001fc80007ffe0ff */
[----:B------:R-:W-:Y:S01]  /*1c680*/  ISETP.GE.U32.AND P3, PT, R8, R11, PT ;  /* 0x0000000b0800720c */ /* 0x000fe20003f66070 */
[----:B------:R-:W-:Y:S02]  /*1c690*/  IMAD R17, R16, R5, RZ ;  /* 0x0000000510117224 */ /* 0x000fe400078e02ff */
[----:B------:R-:W-:Y:S02]  /*1c6a0*/  IMAD.IADD R16, R6, 0x1, R13 ;  /* 0x0000000106107824 */ /* 0x000fe400078e020d */
[----:B------:R-:W-:Y:S02]  /*1c6b0*/  IMAD.MOV.U32 R6, RZ, RZ, RZ ;  /* 0x000000ffff067224 */ /* 0x000fe400078e00ff */
[----:B------:R-:W-:Y:S02]  /*1c6c0*/  IMAD.SHL.U32 R84, R16, 0x4, RZ ;  /* 0x0000000410547824 */ /* 0x000fe400078e00ff */
[----:B------:R-:W-:Y:S01]  /*1c6d0*/  IMAD.HI.U32 R6, R7, R17, R6 ;  /* 0x0000001107067227 */ /* 0x000fe200078e0006 */
[----:B------:R-:W-:Y:S01]  /*1c6e0*/  LOP3.LUT R7, RZ, R5, RZ, 0x33, !PT ;  /* 0x00000005ff077212 */ /* 0x000fe200078e33ff */
[----:B------:R-:W0:Y:S02]  /*1c6f0*/  LDC.64 R16, c[0x0][0x380] ;  /* 0x0000e000ff107b82 */ /* 0x000e240000000a00 */
[----:B------:R-:W-:Y:S01]  /*1c700*/  @P3 IADD3 R8, PT, PT, R8, -R11, RZ ;  /* 0x8000000b08083210 */ /* 0x000fe20007ffe0ff */
[----:B------:R-:W-:-:S02]  /*1c710*/  @P3 VIADD R9, R9, 0x1 ;  /* 0x0000000109093836 */ /* 0x000fc40000000000 */
[----:B------:R-:W-:Y:S01]  /*1c720*/  IMAD.HI.U32 R18, R6, R84, RZ ;  /* 0x0000005406127227 */ /* 0x000fe200078e00ff */
[----:B------:R-:W-:-:S03]  /*1c730*/  ISETP.GE.U32.AND P3, PT, R8, R11, PT ;  /* 0x0000000b0800720c */ /* 0x000fc60003f66070 */
[----:B------:R-:W-:-:S04]  /*1c740*/  IMAD.MOV R8, RZ, RZ, -R18 ;  /* 0x000000ffff087224 */ /* 0x000fc800078e0a12 */
[----:B------:R-:W-:-:S06]  /*1c750*/  IMAD R8, R5, R8, R84 ;  /* 0x0000000805087224 */ /* 0x000fcc00078e0254 */
[----:B------:R-:W-:Y:S01]  /*1c760*/  @P3 VIADD R9, R9, 0x1 ;  /* 0x0000000109093836 */ /* 0x000fe20000000000 */
[----:B------:R-:W-:-:S13]  /*1c770*/  ISETP.GE.U32.AND P3, PT, R8, R5, PT ;  /* 0x000000050800720c */ /* 0x000fda0003f66070 */
[----:B------:R-:W-:Y:S02]  /*1c780*/  @P3 IMAD.IADD R8, R8, 0x1, -R5 ;  /* 0x0000000108083824 */ /* 0x000fe400078e0a05 */
[----:B------:R-:W-:-:S03]  /*1c790*/  @P3 VIADD R18, R18, 0x1 ;  /* 0x0000000112123836 */ /* 0x000fc60000000000 */
[----:B------:R-:W-:-:S13]  /*1c7a0*/  ISETP.GE.U32.AND P3, PT, R8, R5, PT ;  /* 0x000000050800720c */ /* 0x000fda0003f66070 */
[----:B------:R-:W-:Y:S02]  /*1c7b0*/  @P3 IADD3 R18, PT, PT, R18, 0x1, RZ ;  /* 0x0000000112123810 */ /* 0x000fe40007ffe0ff */
[----:B------:R-:W-:Y:S02]  /*1c7c0*/  ISETP.NE.U32.AND P3, PT, R11, RZ, PT ;  /* 0x000000ff0b00720c */ /* 0x000fe40003f65070 */
[----:B------:R-:W-:-:S04]  /*1c7d0*/  SEL R18, R7, R18, !P4 ;  /* 0x0000001207127207 */ /* 0x000fc80006000000 */
[----:B------:R-:W-:-:S04]  /*1c7e0*/  VIMNMX R18, PT, PT, RZ, R18, !PT ;  /* 0x00000012ff127248 */ /* 0x000fc80007fe0100 */
[----:B------:R-:W-:-:S03]  /*1c7f0*/  VIADDMNMX R89, R13, 0xffffffff, R18, PT ;  /* 0xffffffff0d597846 */ /* 0x000fc60003800112 */
[----:B------:R-:W-:Y:S02]  /*1c800*/  @!P3 LOP3.LUT R9, RZ, R11, RZ, 0x33, !PT ;  /* 0x0000000bff09b212 */ /* 0x000fe400078e33ff */
[----:B------:R-:W-:Y:S02]  /*1c810*/  IMAD R89, R89, R10, RZ ;  /* 0x0000000a59597224 */ /* 0x000fe400078e02ff */
        /* <DEDUP_REMOVED lines=15> */
[----:B--2---:R-:W0:Y:S08]  /*1c910*/  I2F.F64.U16 R26, R93 ;  /* 0x0000005d001a7312 */ /* 0x004e300000101800 */
[----:B---3--:R-:W1:Y:S01]  /*1c920*/  I2F.F64.U16 R22, R87 ;  /* 0x0000005700167312 */ /* 0x008e620000101800 */
[----:B0-----:R-:W-:-:S07]  /*1c930*/  DMUL R26, R26, R24 ;  /* 0x000000181a1a7228 */ /* 0x001fce0000000000 */
[----:B----4-:R-:W0:Y:S01]  /*1c940*/  I2F.F64.U16 R18, R85 ;  /* 0x0000005500127312 */ /* 0x010e220000101800 */
[----:B-1----:R-:W-:Y:S01]  /*1c950*/  DFMA R22, R22, R20, R26 ;  /* 0x000000141616722b */ /* 0x002fe2000000001a */
[----:B------:R-:W-:Y:S01]  /*1c960*/  IMAD.MOV.U32 R20, RZ, RZ, -0x60418937 ;  /* 0x9fbe76c9ff147424 */ /* 0x000fe200078e00ff */
[C---:B------:R-:W-:Y:S01]  /*1c970*/  IADD3 R27, PT, PT, -R2.reuse, RZ, RZ ;  /* 0x000000ff021b7210 */ /* 0x040fe20007ffe1ff */
[----:B------:R-:W-:Y:S02]  /*1c980*/  IMAD.MOV.U32 R21, RZ, RZ, 0x3fbd2f1a ;  /* 0x3fbd2f1aff157424 */ /* 0x000fe400078e00ff */
[----:B------:R-:W-:-:S04]  /*1c990*/  IMAD R26, R2, 0x4, R1 ;  /* 0x00000004021a7824 */ /* 0x000fc800078e0201 */
[----:B0-----:R-:W-:Y:S01]  /*1c9a0*/  DFMA R18, R18, R20, R22 ;  /* 0x000000141212722b */ /* 0x001fe20000000016 */
[----:B------:R0:W-:Y:S01]  /*1c9b0*/  STL [R26+0x640], R85 ;  /* 0x000640551a007387 */ /* 0x0001e20000100800 */
[----:B------:R-:W-:Y:S02]  /*1c9c0*/  IMAD.MOV.U32 R20, RZ, RZ, 0xc7 ;  /* 0x000000c7ff147424 */ /* 0x000fe400078e00ff */
[----:B------:R-:W-:Y:S01]  /*1c9d0*/  IMAD.MOV.U32 R22, RZ, RZ, 0xc8 ;  /* 0x000000c8ff167424 */ /* 0x000fe200078e00ff */
[----:B------:R0:W-:Y:S02]  /*1c9e0*/  STL [R26+0x320], R87 ;  /* 0x000320571a007387 */ /* 0x0001e40000100800 */
[----:B------:R-:W-:Y:S02]  /*1c9f0*/  VIADDMNMX.U32 R27, R27, R20, 0x7, PT ;  /* 0x000000071b1b7446 */ /* 0x000fe40003800014 */
[----:B------:R0:W-:Y:S01]  /*1ca00*/  STL [R26], R93 ;  /* 0x0000005d1a007387 */ /* 0x0001e20000100800 */
[----:B------:R-:W1:Y:S03]  /*1ca10*/  F2I.U32.F64.TRUNC R18, R18 ;  /* 0x0000001200127311 */ /* 0x000e66000030d000 */
[----:B-1----:R0:W-:Y:S01]  /*1ca20*/  STL.U8 [R97+0x960], R18 ;  /* 0x0009601261007387 */ /* 0x0021e20000100000 */
[----:B------:R-:W-:Y:S05]  /*1ca30*/  @!P5 BRA `(.L_x_153) ;  /* 0x0000000c0068d947 */ /* 0x000fea0003800000 */
[----:B------:R-:W-:-:S04]  /*1ca40*/  IMAD.IADD R82, R84, 0x1, R13 ;  /* 0x0000000154527824 */ /* 0x000fc800078e020d */
[----:B0-----:R-:W-:-:S04]  /*1ca50*/  IMAD.HI.U32 R18, R6, R82, RZ ;  /* 0x0000005206127227 */ /* 0x001fc800078e00ff */
        /* <DEDUP_REMOVED lines=16> */
[----:B------:R-:W-:Y:S02]  /*1cb60*/  IMAD.MOV.U32 R20, RZ, RZ, 0x39581062 ;  /* 0x39581062ff147424 */ /* 0x000fe400078e00ff */
        /* <DEDUP_REMOVED lines=9> */
[----:B------:R-:W0:Y:S02]  /*1cc00*/  I2F.F64.U16 R18, R87 ;  /* 0x0000005700127312 */ /* 0x000e240000101800 */
[----:B-1----:R-:W-:Y:S01]  /*1cc10*/  DFMA R22, R22, R20, R24 ;  /* 0x000000141616722b */ /* 0x002fe20000000018 */
[----:B------:R-:W-:Y:S01]  /*1cc20*/  MOV R20, 0x9fbe76c9 ;  /* 0x9fbe76c900147802 */ /* 0x000fe20000000f00 */
[----:B------:R-:W-:-:S06]  /*1cc30*/  IMAD.MOV.U32 R21, RZ, RZ, 0x3fbd2f1a ;  /* 0x3fbd2f1aff157424 */ /* 0x000fcc00078e00ff */
[----:B0-----:R-:W-:Y:S01]  /*1cc40*/  DFMA R18, R18, R20, R22 ;  /* 0x000000141212722b */ /* 0x001fe20000000016 */
[----:B------:R-:W-:-:S09]  /*1cc50*/  VIADD R22, R2, 0x2 ;  /* 0x0000000202167836 */ /* 0x000fd20000000000 */
[----:B------:R-:W0:Y:S02]  /*1cc60*/  F2I.U32.F64.TRUNC R18, R18 ;  /* 0x0000001200127311 */ /* 0x000e24000030d000 */
[----:B0-----:R2:W-:Y:S01]  /*1cc70*/  STL.U8 [R97+0x961], R18 ;  /* 0x0009611261007387 */ /* 0x0015e20000100000 */
[----:B------:R-:W-:Y:S05]  /*1cc80*/  @!P5 BRA `(.L_x_153) ;  /* 0x0000000800d4d947 */ /* 0x000fea0003800000 */
[----:B------:R-:W-:Y:S02]  /*1cc90*/  IMAD.IADD R84, R82, 0x1, R13 ;  /* 0x0000000152547824 */ /* 0x000fe400078e020d */
[----:B------:R-:W-:Y:S02]  /*1cca0*/  VIADD R85, R13, 0xffffffff ;  /* 0xffffffff0d557836 */ /* 0x000fe40000000000 */
[----:B--2---:R-:W-:-:S05]  /*1ccb0*/  IMAD.HI.U32 R18, R6, R84, RZ ;  /* 0x0000005406127227 */ /* 0x004fca00078e00ff */
        /* <DEDUP_REMOVED lines=37> */
[----:B------:R-:W0:Y:S01]  /*1cf10*/  LDC R10, c[0x0][0x360] ;  /* 0x0000d800ff0a7b82 */ /* 0x000e220000000800 */
[----:B-1----:R-:W-:Y:S01]  /*1cf20*/  LOP3.LUT R17, R76, 0x3, RZ, 0x3c, !PT ;  /* 0x000000034c117812 */ /* 0x002fe200078e3cff */
[----:B------:R-:W-:-:S04]  /*1cf30*/  IMAD.MOV.U32 R14, RZ, RZ, RZ ;  /* 0x000000ffff0e7224 */ /* 0x000fc800078e00ff */
[----:B------:R-:W-:-:S04]  /*1cf40*/  IMAD.HI.U32 R15, R15, R91, R14 ;  /* 0x0000005b0f0f7227 */ /* 0x000fc800078e000e */
[----:B0-----:R-:W-:-:S04]  /*1cf50*/  IMAD R10, R72, R10, R73 ;  /* 0x0000000a480a7224 */ /* 0x001fc800078e0249 */
[----:B------:R-:W-:-:S04]  /*1cf60*/  IMAD.IADD R17, R17, 0x1, R10 ;  /* 0x0000000111117824 */ /* 0x000fc800078e020a */
[----:B------:R-:W-:-:S05]  /*1cf70*/  IMAD R17, R17, R12, RZ ;  /* 0x0000000c11117224 */ /* 0x000fca00078e02ff */
[----:B------:R-:W-:-:S05]  /*1cf80*/  LEA R10, R17, R12, 0x1 ;  /* 0x0000000c110a7211 */ /* 0x000fca00078e08ff */
[----:B------:R-:W-:-:S04]  /*1cf90*/  IMAD.HI.U32 R16, R15, R10, RZ ;  /* 0x0000000a0f107227 */ /* 0x000fc800078e00ff */
[----:B------:R-:W-:-:S04]  /*1cfa0*/  IMAD.MOV R14, RZ, RZ, -R16 ;  /* 0x000000ffff0e7224 */ /* 0x000fc800078e0a10 */
[----:B------:R-:W-:Y:S02]  /*1cfb0*/  IMAD R10, R11, R14, R10 ;  /* 0x0000000e0b0a7224 */ /* 0x000fe400078e020a */
[----:B------:R-:W0:Y:S03]  /*1cfc0*/  LDC.64 R14, c[0x0][0x380] ;  /* 0x0000e000ff0e7b82 */ /* 0x000e260000000a00 */
[----:B------:R-:W-:-:S13]  /*1cfd0*/  ISETP.GE.U32.AND P5, PT, R10, R11, PT ;  /* 0x0000000b0a00720c */ /* 0x000fda0003fa6070 */
[----:B------:R-:W-:Y:S02]  /*1cfe0*/  @P5 IMAD.IADD R10, R10, 0x1, -R11 ;  /* 0x000000010a0a5824 */ /* 0x000fe400078e0a0b */
[----:B------:R-:W-:-:S03]  /*1cff0*/  @P5 VIADD R16, R16, 0x1 ;  /* 0x0000000110105836 */ /* 0x000fc60000000000 */
[----:B------:R-:W-:-:S13]  /*1d000*/  ISETP.GE.U32.AND P5, PT, R10, R11, PT ;  /* 0x0000000b0a00720c */ /* 0x000fda0003fa6070 */
[----:B------:R-:W-:Y:S01]  /*1d010*/  @P5 VIADD R16, R16, 0x1 ;  /* 0x0000000110105836 */ /* 0x000fe20000000000 */
[----:B------:R-:W-:-:S04]  /*1d020*/  @!P3 LOP3.LUT R16, RZ, R11, RZ, 0x33, !PT ;  /* 0x0000000bff10b212 */ /* 0x000fc800078e33ff */
[----:B------:R-:W-:-:S04]  /*1d030*/  VIMNMX R11, PT, PT, RZ, R16, !PT ;  /* 0x00000010ff0b7248 */ /* 0x000fc80007fe0100 */
[----:B------:R-:W-:-:S04]  /*1d040*/  VIADDMNMX R11, R12, 0xffffffff, R11, PT ;  /* 0xffffffff0c0b7846 */ /* 0x000fc8000380010b */
[----:B------:R-:W-:-:S04]  /*1d050*/  SHF.L.U32 R91, R11, 0x2, RZ ;  /* 0x000000020b5b7819 */ /* 0x000fc800000006ff */
[--C-:B------:R-:W-:Y:S02]  /*1d060*/  SHF.R.S32.HI R12, RZ, 0x1f, R91.reuse ;  /* 0x0000001fff0c7819 */ /* 0x100fe4000001145b */
        /* <DEDUP_REMOVED lines=81> */
[----:B------:R-:W3:Y:S04]  /*1d580*/  LDG.E.U8 R23, desc[UR8][R10.64+0x1] ;  /* 0x000001080a177981 */ /* 0x000ee8000c1e1100 */
[----:B------:R0:W4:Y:S02]  /*1d590*/  LDG.E.U8 R5, desc[UR8][R10.64] ;  /* 0x000000080a057981 */ /* 0x000124000c1e1100 */
[----:B------:R-:W-:-:S04]  /*1d5a0*/  @P3 IADD3 R20, P4, P5, R6, R14, R91 ;  /* 0x0000000e06143210 */ /* 0x000fc80007d9e05b */
[----:B------:R-:W-:-:S05]  /*1d5b0*/  @P3 IADD3.X R21, PT, PT, RZ, R15, R12, P4, P5 ;  /* 0x0000000fff153210 */ /* 0x000fca00027ea40c */
[----:B------:R-:W5:Y:S04]  /*1d5c0*/  @P3 LDG.E.U8 R85, desc[UR8][R20.64+0x2] ;  /* 0x0000020814553981 */ /* 0x000f68000c1e1100 */
[----:B-1----:R-:W0:Y:S04]  /*1d5d0*/  @P3 LDG.E.U8 R83, desc[UR8][R20.64+0x1] ;  /* 0x0000010814533981 */ /* 0x002e28000c1e1100 */
[----:B------:R-:W4:Y:S01]  /*1d5e0*/  @P3 LDG.E.U8 R27, desc[UR8][R20.64] ;  /* 0x00000008141b3981 */ /* 0x000f22000c1e1100 */
[----:B------:R-:W-:Y:S01]  /*1d5f0*/  MOV R14, 0xe5604189 ;  /* 0xe5604189000e7802 */ /* 0x000fe20000000f00 */
[----:B------:R-:W-:-:S02]  /*1d600*/  IMAD.MOV.U32 R15, RZ, RZ, 0x3fd322d0 ;  /* 0x3fd322d0ff0f7424 */ /* 0x000fc400078e00ff */
[----:B------:R-:W-:Y:S02]  /*1d610*/  IMAD.MOV.U32 R8, RZ, RZ, 0x39581062 ;  /* 0x39581062ff087424 */ /* 0x000fe400078e00ff */
[----:B------:R-:W-:Y:S02]  /*1d620*/  IMAD.MOV.U32 R9, RZ, RZ, 0x3fe2c8b4 ;  /* 0x3fe2c8b4ff097424 */ /* 0x000fe400078e00ff */
[C---:B------:R-:W-:Y:S02]  /*1d630*/  VIADD R22, R2.reuse, 0x7 ;  /* 0x0000000702167836 */ /* 0x040fe40000000000 */
[----:B------:R-:W-:Y:S01]  /*1d640*/  @P3 VIADD R22, R2, 0x8 ;  /* 0x0000000802163836 */ /* 0x000fe20000000000 */
[----:B--2---:R-:W1:Y:S08]  /*1d650*/  I2F.F64.U16 R18, R25 ;  /* 0x0000001900127312 */ /* 0x004e700000101800 */
[----:B---3--:R-:W2:Y:S08]  /*1d660*/  I2F.F64.U16 R12, R23 ;  /* 0x00000017000c7312 */ /* 0x008eb00000101800 */
[----:B-----5:R-:W3:Y:S01]  /*1d670*/  @P3 I2F.F64.U16 R16, R85 ;  /* 0x0000005500103312 */ /* 0x020ee20000101800 */
[----:B-1----:R-:W-:-:S07]  /*1d680*/  DMUL R18, R18, R14 ;  /* 0x0000000e12127228 */ /* 0x002fce0000000000 */
[----:B0-----:R-:W0:Y:S01]  /*1d690*/  @P3 I2F.F64.U16 R10, R83 ;  /* 0x00000053000a3312 */ /* 0x001e220000101800 */
[----:B--2---:R-:W-:Y:S02]  /*1d6a0*/  DFMA R12, R12, R8, R18 ;  /* 0x000000080c0c722b */ /* 0x004fe40000000012 */
[----:B---3--:R-:W-:-:S05]  /*1d6b0*/  @P3 DMUL R18, R16, R14 ;  /* 0x0000000e10123228 */ /* 0x008fca0000000000 */
[----:B----4-:R-:W1:Y:S01]  /*1d6c0*/  I2F.F64.U16 R6, R5 ;  /* 0x0000000500067312 */ /* 0x010e620000101800 */
        /* <DEDUP_REMOVED lines=17> */
.L_x_153:
[----:B------:R-:W-:Y:S05]  /*1d7e0*/  BSYNC.RECONVERGENT B2 ;  /* 0x0000000000027941 */ /* 0x000fea0003800200 */
.L_x_152:
[----:B------:R-:W-:Y:S02]  /*1d7f0*/  ISETP.GT.U32.AND P3, PT, R22, 0xc7, PT ;  /* 0x000000c71600780c */ /* 0x000fe40003f64070 */
[----:B---3--:R-:W-:-:S04]  /*1d800*/  LOP3.LUT R5, R76, 0x3, RZ, 0x3c, !PT ;  /* 0x000000034c057812 */ /* 0x008fc800078e3cff */
[----:B------:R-:W-:-:S13]  /*1d810*/  ISETP.GE.U32.OR P3, PT, R5, R76, P3 ;  /* 0x0000004c0500720c */ /* 0x000fda0001f66470 */
[----:B------:R-:W-:Y:S05]  /*1d820*/  @P3 BRA `(.L_x_147) ;  /* 0x00000038006c3947 */ /* 0x000fea0003800000 */
[----:B-1----:R-:W-:Y:S01]  /*1d830*/  VIADD R27, R79, 0x4 ;  /* 0x000000044f1b7836 */ /* 0x002fe20000000000 */
[----:B------:R-:W-:Y:S01]  /*1d840*/  BSSY.RECONVERGENT B2, `(.L_x_154) ;  /* 0x000012f000027945 */ /* 0x000fe20003800200 */
[----:B------:R-:W-:-:S03]  /*1d850*/  MOV R6, R22 ;  /* 0x0000001600067202 */ /* 0x000fc60000000f00 */
[----:B------:R-:W-:-:S04]  /*1d860*/  ISETP.GE.AND P3, PT, R27, R75, PT ;  /* 0x0000004b1b00720c */ /* 0x000fc80003f66270 */
[----:B------:R-:W-:-:S04]  /*1d870*/  ISETP.LT.OR P3, PT, R27, RZ, P3 ;  /* 0x000000ff1b00720c */ /* 0x000fc80001f61670 */
[----:B------:R-:W-:-:S13]  /*1d880*/  PLOP3.LUT P3, PT, P3, P0, PT, 0xf8, 0x8f ;  /* 0x00000000008f781c */ /* 0x000fda0001f61f70 */
[----:B------:R-:W-:Y:S05]  /*1d890*/  @P3 BRA `(.L_x_155) ;  /* 0x0000001000a43947 */ /* 0x000fea0003800000 */
[----:B------:R-:W1:Y:S08]  /*1d8a0*/  LDC.64 R10, c[0x0][0x390] ;  /* 0x0000e400ff0a7b82 */ /* 0x000e700000000a00 */
[----:B------:R-:W3:Y:S08]  /*1d8b0*/  LDC R2, c[0x0][0x398] ;  /* 0x0000e600ff027b82 */ /* 0x000ef00000000800 */
[----:B------:R-:W4:Y:S01]  /*1d8c0*/  LDC.64 R12, c[0x0][0x388] ;  /* 0x0000e200ff0c7b82 */ /* 0x000f220000000a00 */
[----:B-1----:R-:W1:Y:S07]  /*1d8d0*/  I2F.U32.RP R8, R11 ;  /* 0x0000000b00087306 */ /* 0x002e6e0000209000 */
[----:B------:R-:W5:Y:S01]  /*1d8e0*/  LDC R5, c[0x0][0x364] ;  /* 0x0000d900ff057b82 */ /* 0x000f620000000800 */
[----:B------:R-:W-:Y:S01]  /*1d8f0*/  LOP3.LUT R90, RZ, R11, RZ, 0x33, !PT ;  /* 0x0000000bff5a7212 */ /* 0x000fe200078e33ff */
[----:B---3--:R-:W3:Y:S01]  /*1d900*/  I2F.U32.RP R9, R2 ;  /* 0x0000000200097306 */ /* 0x008ee20000209000 */
[----:B------:R-:W-:-:S07]  /*1d910*/  ISETP.NE.U32.AND P4, PT, R2, RZ, PT ;  /* 0x000000ff0200720c */ /* 0x000fce0003f85070 */
[----:B-1----:R-:W1:Y:S01]  /*1d920*/  MUFU.RCP R8, R8 ;  /* 0x0000000800087308 */ /* 0x002e620000001000 */
[----:B----4-:R-:W-:-:S07]  /*1d930*/  IMAD R27, R27, R12, RZ ;  /* 0x0000000c1b1b7224 */ /* 0x010fce00078e02ff */
[----:B---3--:R-:W-:Y:S01]  /*1d940*/  MUFU.RCP R9, R9 ;  /* 0x0000000900097308 */ /* 0x008fe20000001000 */
[----:B-----5:R-:W-:Y:S02]  /*1d950*/  IMAD R5, R70, R5, R71 ;  /* 0x0000000546057224 */ /* 0x020fe400078e0247 */
[----:B-1----:R-:W-:-:S05]  /*1d960*/  VIADD R6, R8, 0xffffffe ;  /* 0x0ffffffe08067836 */ /* 0x002fca0000000000 */
[----:B------:R1:W3:Y:S02]  /*1d970*/  F2I.FTZ.U32.TRUNC.NTZ R7, R6 ;  /* 0x0000000600077305 */ /* 0x0002e4000021f000 */
[----:B-1----:R-:W-:Y:S02]  /*1d980*/  IMAD.MOV.U32 R6, RZ, RZ, RZ ;  /* 0x000000ffff067224 */ /* 0x002fe400078e00ff */
[----:B---3--:R-:W-:-:S04]  /*1d990*/  IMAD.MOV R14, RZ, RZ, -R7 ;  /* 0x000000ffff0e7224 */ /* 0x008fc800078e0a07 */
[----:B0-----:R-:W-:-:S04]  /*1d9a0*/  IMAD R85, R14, R11, RZ ;  /* 0x0000000b0e557224 */ /* 0x001fc800078e02ff */
[----:B------:R-:W-:Y:S01]  /*1d9b0*/  IMAD.HI.U32 R85, R7, R85, R6 ;  /* 0x0000005507557227 */ /* 0x000fe200078e0006 */
[----:B------:R-:W-:-:S03]  /*1d9c0*/  SHF.L.U32 R6, R27, 0x1, RZ ;  /* 0x000000011b067819 */ /* 0x000fc600000006ff */
[----:B------:R-:W-:Y:S02]  /*1d9d0*/  VIADD R7, R9, 0xffffffe ;  /* 0x0ffffffe09077836 */ /* 0x000fe40000000000 */
[----:B------:R-:W-:-:S04]  /*1d9e0*/  IMAD.HI.U32 R9, R85, R6, RZ ;  /* 0x0000000655097227 */ /* 0x000fc800078e00ff */
[----:B------:R-:W-:Y:S01]  /*1d9f0*/  IMAD.MOV R8, RZ, RZ, -R9 ;  /* 0x000000ffff087224 */ /* 0x000fe200078e0a09 */
[----:B------:R-:W0:Y:S03]  /*1da00*/  F2I.FTZ.U32.TRUNC.NTZ R7, R7 ;  /* 0x0000000700077305 */ /* 0x000e26000021f000 */
[----:B------:R-:W-:Y:S02]  /*1da10*/  IMAD R14, R11, R8, R6 ;  /* 0x000000080b0e7224 */ /* 0x000fe400078e0206 */
[----:B------:R-:W-:-:S03]  /*1da20*/  IMAD.IADD R6, R5, 0x1, -R76 ;  /* 0x0000000105067824 */ /* 0x000fc600078e0a4c */
[----:B------:R-:W-:Y:S01]  /*1da30*/  ISETP.GE.U32.AND P3, PT, R14, R11, PT ;  /* 0x0000000b0e00720c */ /* 0x000fe20003f66070 */
[----:B------:R-:W-:-:S04]  /*1da40*/  IMAD R6, R6, R13, R13 ;  /* 0x0000000d06067224 */ /* 0x000fc800078e020d */
[----:B------:R-:W-:Y:S02]  /*1da50*/  IMAD.IADD R8, R6, 0x1, R13 ;  /* 0x0000000106087824 */ /* 0x000fe400078e020d */
[----:B------:R-:W-:Y:S02]  /*1da60*/  HFMA2 R6, -RZ, RZ, 0, 0 ;  /* 0x00000000ff067431 */ /* 0x000fe400000001ff */
[----:B0-----:R-:W-:Y:S02]  /*1da70*/  IMAD.MOV R5, RZ, RZ, -R7 ;  /* 0x000000ffff057224 */ /* 0x001fe400078e0a07 */
[----:B------:R-:W-:Y:S02]  /*1da80*/  IMAD.SHL.U32 R84, R8, 0x4, RZ ;  /* 0x0000000408547824 */ /* 0x000fe400078e00ff */
[----:B------:R-:W-:Y:S02]  /*1da90*/  IMAD R5, R5, R2, RZ ;  /* 0x0000000205057224 */ /* 0x000fe400078e02ff */
[----:B------:R-:W-:-:S02]  /*1daa0*/  @P3 IMAD.IADD R14, R14, 0x1, -R11 ;  /* 0x000000010e0e3824 */ /* 0x000fc400078e0a0b */
[----:B------:R-:W-:Y:S02]  /*1dab0*/  @P3 VIADD R9, R9, 0x1 ;  /* 0x0000000109093836 */ /* 0x000fe40000000000 */
[----:B------:R-:W-:Y:S01]  /*1dac0*/  IMAD.HI.U32 R5, R7, R5, R6 ;  /* 0x0000000507057227 */ /* 0x000fe200078e0006 */
[----:B------:R-:W-:Y:S02]  /*1dad0*/  ISETP.GE.U32.AND P3, PT, R14, R11, PT ;  /* 0x0000000b0e00720c */ /* 0x000fe40003f66070 */
[----:B------:R-:W0:Y:S03]  /*1dae0*/  LDC.64 R14, c[0x0][0x380] ;  /* 0x0000e000ff0e7b82 */ /* 0x000e260000000a00 */
[----:B------:R-:W-:-:S04]  /*1daf0*/  IMAD.HI.U32 R6, R5, R84, RZ ;  /* 0x0000005405067227 */ /* 0x000fc800078e00ff */
[----:B------:R-:W-:-:S04]  /*1db00*/  IMAD.MOV R7, RZ, RZ, -R6 ;  /* 0x000000ffff077224 */ /* 0x000fc800078e0a06 */
[----:B------:R-:W-:Y:S01]  /*1db10*/  IMAD R7, R2, R7, R84 ;  /* 0x0000000702077224 */ /* 0x000fe200078e0254 */
[----:B------:R-:W-:-:S04]  /*1db20*/  @P3 IADD3 R9, PT, PT, R9, 0x1, RZ ;  /* 0x0000000109093810 */ /* 0x000fc80007ffe0ff */
[----:B------:R-:W-:-:S13]  /*1db30*/  ISETP.GE.U32.AND P3, PT, R7, R2, PT ;  /* 0x000000020700720c */ /* 0x000fda0003f66070 */
[----:B------:R-:W-:Y:S02]  /*1db40*/  @P3 IMAD.IADD R7, R7, 0x1, -R2 ;  /* 0x0000000107073824 */ /* 0x000fe400078e0a02 */
[----:B------:R-:W-:-:S03]  /*1db50*/  @P3 VIADD R6, R6, 0x1 ;  /* 0x0000000106063836 */ /* 0x000fc60000000000 */
[-C--:B------:R-:W-:Y:S02]  /*1db60*/  ISETP.GE.U32.AND P3, PT, R7, R2.reuse, PT ;  /* 0x000000020700720c */ /* 0x080fe40003f66070 */
[----:B------:R-:W-:-:S11]  /*1db70*/  LOP3.LUT R7, RZ, R2, RZ, 0x33, !PT ;  /* 0x00000002ff077212 */ /* 0x000fd600078e33ff */
        /* <DEDUP_REMOVED lines=9> */
[----:B--2---:R-:W-:-:S03]  /*1dc10*/  IMAD R26, R9, R10, RZ ;  /* 0x0000000a091a7224 */ /* 0x004fc600078e02ff */
[--C-:B------:R-:W-:Y:S02]  /*1dc20*/  SHF.R.S32.HI R82, RZ, 0x1f, R23.reuse ;  /* 0x0000001fff527819 */ /* 0x100fe40000011417 */
[----:B0-----:R-:W-:-:S04]  /*1dc30*/  IADD3 R86, P5, P6, R26, R14, R23 ;  /* 0x0000000e1a567210 */ /* 0x001fc80007ebe017 */
[----:B------:R-:W-:-:S05]  /*1dc40*/  IADD3.X R87, PT, PT, RZ, R15, R82, P5, P6 ;  /* 0x0000000fff577210 */ /* 0x000fca0002fec452 */
[----:B------:R-:W2:Y:S04]  /*1dc50*/  LDG.E.U8 R94, desc[UR8][R86.64+0x2] ;  /* 0x00000208565e7981 */ /* 0x000ea8000c1e1100 */
[----:B------:R-:W3:Y:S04]  /*1dc60*/  LDG.E.U8 R92, desc[UR8][R86.64+0x1] ;  /* 0x00000108565c7981 */ /* 0x000ee8000c1e1100 */
[----:B------:R0:W4:Y:S01]  /*1dc70*/  LDG.E.U8 R88, desc[UR8][R86.64] ;  /* 0x0000000856587981 */ /* 0x000122000c1e1100 */
[----:B------:R-:W-:Y:S01]  /*1dc80*/  MOV R20, 0xe5604189 ;  /* 0xe560418900147802 */ /* 0x000fe20000000f00 */
[----:B------:R-:W-:Y:S01]  /*1dc90*/  IMAD.MOV.U32 R21, RZ, RZ, 0x3fd322d0 ;  /* 0x3fd322d0ff157424 */ /* 0x000fe200078e00ff */
[----:B------:R-:W-:Y:S01]  /*1dca0*/  ISETP.NE.AND P5, PT, R22, 0xc7, PT ;  /* 0x000000c71600780c */ /* 0x000fe20003fa5270 */
[----:B------:R-:W-:Y:S01]  /*1dcb0*/  IMAD.MOV.U32 R18, RZ, RZ, 0x39581062 ;  /* 0x39581062ff127424 */ /* 0x000fe200078e00ff */
[----:B------:R-:W-:Y:S01]  /*1dcc0*/  MOV R6, 0xc8 ;  /* 0x000000c800067802 */ /* 0x000fe20000000f00 */
[----:B------:R-:W-:-:S02]  /*1dcd0*/  IMAD.MOV.U32 R19, RZ, RZ, 0x3fe2c8b4 ;  /* 0x3fe2c8b4ff137424 */ /* 0x000fc400078e00ff */
[----:B------:R-:W-:Y:S02]  /*1dce0*/  IMAD R83, R22, 0x4, R1 ;  /* 0x0000000416537824 */ /* 0x000fe400078e0201 */
[----:B0-----:R-:W-:Y:S01]  /*1dcf0*/  IMAD.IADD R87, R1, 0x1, R22 ;  /* 0x0000000101577824 */ /* 0x001fe200078e0216 */
[----:B--2---:R-:W0:Y:S02]  /*1dd00*/  I2F.F64.U16 R24, R94 ;  /* 0x0000005e00187312 */ /* 0x004e240000101800 */
[----:B------:R1:W-:Y:S04]  /*1dd10*/  STL [R83], R94 ;  /* 0x0000005e53007387 */ /* 0x0003e80000100800 */
[----:B---3--:R1:W-:Y:S02]  /*1dd20*/  STL [R83+0x320], R92 ;  /* 0x0003205c53007387 */ /* 0x0083e40000100800 */
[----:B------:R-:W2:Y:S02]  /*1dd30*/  I2F.F64.U16 R8, R92 ;  /* 0x0000005c00087312 */ /* 0x000ea40000101800 */
[----:B----4-:R1:W-:Y:S01]  /*1dd40*/  STL [R83+0x640], R88 ;  /* 0x0006405853007387 */ /* 0x0103e20000100800 */
[----:B0-----:R-:W-:-:S05]  /*1dd50*/  DMUL R24, R24, R20 ;  /* 0x0000001418187228 */ /* 0x001fca0000000000 */
[----:B------:R-:W0:Y:S03]  /*1dd60*/  I2F.F64.U16 R16, R88 ;  /* 0x0000005800107312 */ /* 0x000e260000101800 */
[----:B--2---:R-:W-:Y:S01]  /*1dd70*/  DFMA R18, R8, R18, R24 ;  /* 0x000000120812722b */ /* 0x004fe20000000018 */
[----:B------:R-:W-:Y:S01]  /*1dd80*/  IMAD.MOV.U32 R8, RZ, RZ, -0x60418937 ;  /* 0x9fbe76c9ff087424 */ /* 0x000fe200078e00ff */
[----:B------:R-:W-:-:S06]  /*1dd90*/  MOV R9, 0x3fbd2f1a ;  /* 0x3fbd2f1a00097802 */ /* 0x000fcc0000000f00 */
[----:B0-----:R-:W-:Y:S01]  /*1dda0*/  DFMA R8, R16, R8, R18 ;  /* 0x000000081008722b */ /* 0x001fe20000000012 */
[----:B------:R-:W-:Y:S02]  /*1ddb0*/  IMAD.MOV R16, RZ, RZ, -R22 ;  /* 0x000000ffff107224 */ /* 0x000fe400078e0a16 */
[----:B------:R-:W-:-:S05]  /*1ddc0*/  IMAD.MOV.U32 R17, RZ, RZ, 0xc7 ;  /* 0x000000c7ff117424 */ /* 0x000fca00078e00ff */
[----:B------:R-:W-:Y:S02]  /*1ddd0*/  VIADDMNMX.U32 R86, R16, R17, 0x7, PT ;  /* 0x0000000710567446 */ /* 0x000fe40003800011 */
[----:B------:R-:W0:Y:S02]  /*1dde0*/  F2I.U32.F64.TRUNC R8, R8 ;  /* 0x0000000800087311 */ /* 0x000e24000030d000 */
[----:B0-----:R1:W-:Y:S01]  /*1ddf0*/  STL.U8 [R87+0x960], R8 ;  /* 0x0009600857007387 */ /* 0x0013e20000100000 */
[----:B------:R-:W-:Y:S05]  /*1de00*/  @!P5 BRA `(.L_x_155) ;  /* 0x0000000c0048d947 */ /* 0x000fea0003800000 */
[----:B-1----:R-:W-:-:S04]  /*1de10*/  IMAD.IADD R88, R84, 0x1, R13 ;  /* 0x0000000154587824 */ /* 0x002fc800078e020d */
        /* <DEDUP_REMOVED lines=18> */
[----:B------:R-:W-:Y:S01]  /*1df40*/  IADD3 R86, PT, PT, R86, 0x1, RZ ;  /* 0x0000000156567810 */ /* 0x000fe20007ffe0ff */
[----:B------:R-:W-:-:S02]  /*1df50*/  IMAD.MOV.U32 R17, RZ, RZ, 0x3fe2c8b4 ;  /* 0x3fe2c8b4ff117424 */ /* 0x000fc400078e00ff */
[----:B------:R-:W-:Y:S01]  /*1df60*/  VIADD R6, R22, 0x2 ;  /* 0x0000000216067836 */ /* 0x000fe20000000000 */
        /* <DEDUP_REMOVED lines=39> */
[----:B------:R-:W-:Y:S01]  /*1e1e0*/  IADD3 R6, PT, PT, R22, 0x3, RZ ;  /* 0x0000000316067810 */ /* 0x000fe20007ffe0ff */
        /* <DEDUP_REMOVED lines=20> */
[----:B------:R-:W-:Y:S02]  /*1e330*/  @P5 IMAD.IADD R6, R6, 0x1, -R11 ;  /* 0x0000000106065824 */ /* 0x000fe400078e0a0b */
[----:B------:R-:W-:-:S03]  /*1e340*/  @P5 VIADD R85, R85, 0x1 ;  /* 0x0000000155555836 */ /* 0x000fc60000000000 */
[----:B------:R-:W-:Y:S02]  /*1e350*/  ISETP.GE.U32.AND P5, PT, R6, R11, PT ;  /* 0x0000000b0600720c */ /* 0x000fe40003fa6070 */
[----:B------:R-:W0:Y:S11]  /*1e360*/  LDC R11, c[0x0][0x384] ;  /* 0x0000e100ff0b7b82 */ /* 0x000e360000000800 */
[----:B------:R-:W-:-:S04]  /*1e370*/  @P5 IADD3 R85, PT, PT, R85, 0x1, RZ ;  /* 0x0000000155555810 */ /* 0x000fc80007ffe0ff */
        /* <DEDUP_REMOVED lines=54> */
[----:B------:R-:W-:Y:S02]  /*1e6e0*/  ISETP.NE.AND P3, PT, R86, 0x6, PT ;  /* 0x000000065600780c */ /* 0x000fe40003f65270 */
[----:B------:R-:W-:Y:S01]  /*1e6f0*/  IADD3 R6, PT, PT, R22, 0x6, RZ ;  /* 0x0000000616067810 */ /* 0x000fe20007ffe0ff */
        /* <DEDUP_REMOVED lines=35> */
[----:B-1----:R-:W4:Y:S01]  /*1e930*/  @P3 LDG.E.U8 R84, desc[UR8][R24.64] ;  /* 0x0000000818543981 */ /* 0x002f22000c1e1100 */
[----:B------:R-:W-:Y:S02]  /*1e940*/  IMAD.MOV.U32 R14, RZ, RZ, -0x1a9fbe77 ;  /* 0xe5604189ff0e7424 */ /* 0x000fe400078e00ff */
[----:B------:R-:W-:-:S02]  /*1e950*/  IMAD.MOV.U32 R15, RZ, RZ, 0x3fd322d0 ;  /* 0x3fd322d0ff0f7424 */ /* 0x000fc400078e00ff */
[----:B------:R-:W-:Y:S02]  /*1e960*/  IMAD.MOV.U32 R8, RZ, RZ, 0x39581062 ;  /* 0x39581062ff087424 */ /* 0x000fe400078e00ff */
[----:B------:R-:W-:Y:S02]  /*1e970*/  IMAD.MOV.U32 R9, RZ, RZ, 0x3fe2c8b4 ;  /* 0x3fe2c8b4ff097424 */ /* 0x000fe400078e00ff */
[----:B------:R-:W-:Y:S01]  /*1e980*/  IMAD.IADD R5, R1, 0x1, R22 ;  /* 0x0000000101057824 */ /* 0x000fe200078e0216 */
        /* <DEDUP_REMOVED lines=8> */
[----:B------:R-:W-:-:S07]  /*1ea10*/  MOV R16, 0x9fbe76c9 ;  /* 0x9fbe76c900107802 */ /* 0x000fce0000000f00 */
        /* <DEDUP_REMOVED lines=14> */
[----:B-1----:R3:W-:Y:S01]  /*1eb00*/  @P3 STL.U8 [R5+0x967], R10 ;  /* 0x0009670a05003387 */ /* 0x0027e20000100000 */
[----:B------:R-:W-:-:S02]  /*1eb10*/  VIADD R6, R22, 0x7 ;  /* 0x0000000716067836 */ /* 0x000fc40000000000 */
[----:B------:R-:W-:-:S07]  /*1eb20*/  @P3 VIADD R6, R22, 0x8 ;  /* 0x0000000816063836 */ /* 0x000fce0000000000 */
.L_x_155:
[----:B------:R-:W-:Y:S05]  /*1eb30*/  BSYNC.RECONVERGENT B2 ;  /* 0x0000000000027941 */ /* 0x000fea0003800200 */
.L_x_154:
[----:B------:R-:W-:Y:S02]  /*1eb40*/  ISETP.GT.U32.AND P3, PT, R6, 0xc7, PT ;  /* 0x000000c70600780c */ /* 0x000fe40003f64070 */
[----:B---3--:R-:W-:Y:S02]  /*1eb50*/  IADD3 R5, PT, PT, -R76, 0x4, RZ ;  /* 0x000000044c057810 */ /* 0x008fe40007ffe1ff */
[----:B------:R-:W-:Y:S02]  /*1eb60*/  MOV R22, R6 ;  /* 0x0000000600167202 */ /* 0x000fe40000000f00 */
[----:B------:R-:W-:-:S13]  /*1eb70*/  ISETP.GE.U32.OR P3, PT, R5, R76, P3 ;  /* 0x0000004c0500720c */ /* 0x000fda0001f66470 */
[----:B------:R-:W-:Y:S05]  /*1eb80*/  @P3 BRA `(.L_x_147) ;  /* 0x0000002400943947 */ /* 0x000fea0003800000 */
[----:B------:R-:W-:Y:S01]  /*1eb90*/  VIADD R27, R79, 0x5 ;  /* 0x000000054f1b7836 */ /* 0x000fe20000000000 */
[----:B------:R-:W-:Y:S01]  /*1eba0*/  BSSY.RECONVERGENT B2, `(.L_x_156) ;  /* 0x000012f000027945 */ /* 0x000fe20003800200 */
[----:B------:R-:W-:-:S03]  /*1ebb0*/  IMAD.MOV.U32 R2, RZ, RZ, R6 ;  /* 0x000000ffff027224 */ /* 0x000fc600078e0006 */
[----:B------:R-:W-:-:S04]  /*1ebc0*/  ISETP.GE.AND P3, PT, R27, R75, PT ;  /* 0x0000004b1b00720c */ /* 0x000fc80003f66270 */
[----:B------:R-:W-:-:S04]  /*1ebd0*/  ISETP.LT.OR P3, PT, R27, RZ, P3 ;  /* 0x000000ff1b00720c */ /* 0x000fc80001f61670 */
[----:B------:R-:W-:-:S13]  /*1ebe0*/  PLOP3.LUT P3, PT, P3, P0, PT, 0xf8, 0x8f ;  /* 0x00000000008f781c */ /* 0x000fda0001f61f70 */
[----:B------:R-:W-:Y:S05]  /*1ebf0*/  @P3 BRA `(.L_x_157) ;  /* 0x0000001000a43947 */ /* 0x000fea0003800000 */
[----:B------:R-:W3:Y:S08]  /*1ec00*/  LDC.64 R12, c[0x0][0x390] ;  /* 0x0000e400ff0c7b82 */ /* 0x000ef00000000a00 */
[----:B------:R-:W4:Y:S08]  /*1ec10*/  LDC R5, c[0x0][0x398] ;  /* 0x0000e600ff057b82 */ /* 0x000f300000000800 */
[----:B-1----:R-:W1:Y:S01]  /*1ec20*/  LDC.64 R14, c[0x0][0x388] ;  /* 0x0000e200ff0e7b82 */ /* 0x002e620000000a00 */
[----:B---3--:R-:W3:Y:S07]  /*1ec30*/  I2F.U32.RP R2, R13 ;  /* 0x0000000d00027306 */ /* 0x008eee0000209000 */
[----:B------:R-:W5:Y:S01]  /*1ec40*/  LDC R7, c[0x0][0x364] ;  /* 0x0000d900ff077b82 */ /* 0x000f620000000800 */
[----:B------:R-:W-:Y:S01]  /*1ec50*/  LOP3.LUT R90, RZ, R13, RZ, 0x33, !PT ;  /* 0x0000000dff5a7212 */ /* 0x000fe200078e33ff */
[----:B----4-:R-:W4:Y:S01]  /*1ec60*/  I2F.U32.RP R10, R5 ;  /* 0x00000005000a7306 */ /* 0x010f220000209000 */
[----:B------:R-:W-:-:S07]  /*1ec70*/  ISETP.NE.U32.AND P4, PT, R5, RZ, PT ;  /* 0x000000ff0500720c */ /* 0x000fce0003f85070 */
[----:B---3--:R-:W3:Y:S01]  /*1ec80*/  MUFU.RCP R2, R2 ;  /* 0x0000000200027308 */ /* 0x008ee20000001000 */
[----:B-1----:R-:W-:-:S07]  /*1ec90*/  IMAD R27, R27, R14, RZ ;  /* 0x0000000e1b1b7224 */ /* 0x002fce00078e02ff */
[----:B----4-:R-:W-:Y:S01]  /*1eca0*/  MUFU.RCP R10, R10 ;  /* 0x0000000a000a7308 */ /* 0x010fe20000001000 */
[----:B-----5:R-:W-:Y:S02]  /*1ecb0*/  IMAD R7, R70, R7, R71 ;  /* 0x0000000746077224 */ /* 0x020fe400078e0247 */
[----:B---3--:R-:W-:Y:S02]  /*1ecc0*/  VIADD R8, R2, 0xffffffe ;  /* 0x0ffffffe02087836 */ /* 0x008fe40000000000 */
[----:B------:R-:W-:-:S03]  /*1ecd0*/  IMAD.SHL.U32 R2, R27, 0x2, RZ ;  /* 0x000000021b027824 */ /* 0x000fc600078e00ff */
[----:B------:R1:W3:Y:S02]  /*1ece0*/  F2I.FTZ.U32.TRUNC.NTZ R9, R8 ;  /* 0x0000000800097305 */ /* 0x0002e4000021f000 */
[----:B-1----:R-:W-:Y:S02]  /*1ecf0*/  HFMA2 R8, -RZ, RZ, 0, 0 ;  /* 0x00000000ff087431 */ /* 0x002fe400000001ff */
[----:B---3--:R-:W-:-:S04]  /*1ed00*/  IMAD.MOV R16, RZ, RZ, -R9 ;  /* 0x000000ffff107224 */ /* 0x008fc800078e0a09 */
[----:B0-----:R-:W-:Y:S02]  /*1ed10*/  IMAD R85, R16, R13, RZ ;  /* 0x0000000d10557224 */ /* 0x001fe400078e02ff */
[----:B------:R-:W0:Y:S02]  /*1ed20*/  LDC.64 R16, c[0x0][0x380] ;  /* 0x0000e000ff107b82 */ /* 0x000e240000000a00 */
[----:B------:R-:W-:-:S04]  /*1ed30*/  IMAD.HI.U32 R85, R9, R85, R8 ;  /* 0x0000005509557227 */ /* 0x000fc800078e0008 */
[----:B------:R-:W-:Y:S02]  /*1ed40*/  VIADD R9, R10, 0xffffffe ;  /* 0x0ffffffe0a097836 */ /* 0x000fe40000000000 */
[----:B------:R-:W-:-:S04]  /*1ed50*/  IMAD.HI.U32 R11, R85, R2, RZ ;  /* 0x00000002550b7227 */ /* 0x000fc800078e00ff */
[----:B------:R-:W1:Y:S01]  /*1ed60*/  F2I.FTZ.U32.TRUNC.NTZ R9, R9 ;  /* 0x0000000900097305 */ /* 0x000e62000021f000 */
[----:B------:R-:W-:-:S04]  /*1ed70*/  IMAD.MOV R8, RZ, RZ, -R11 ;  /* 0x000000ffff087224 */ /* 0x000fc800078e0a0b */
[----:B------:R-:W-:Y:S02]  /*1ed80*/  IMAD R10, R13, R8, R2 ;  /* 0x000000080d0a7224 */ /* 0x000fe400078e0202 */
[----:B------:R-:W-:-:S03]  /*1ed90*/  IMAD.IADD R2, R7, 0x1, -R76 ;  /* 0x0000000107027824 */ /* 0x000fc600078e0a4c */
[----:B------:R-:W-:Y:S01]  /*1eda0*/  ISETP.GE.U32.AND P3, PT, R10, R13, PT ;  /* 0x0000000d0a00720c */ /* 0x000fe20003f66070 */
[----:B------:R-:W-:Y:S01]  /*1edb0*/  IMAD R2, R2, R15, R15 ;  /* 0x0000000f02027224 */ /* 0x000fe200078e020f */
[----:B-1----:R-:W-:-:S03]  /*1edc0*/  IADD3 R8, PT, PT, RZ, -R9, RZ ;  /* 0x80000009ff087210 */ /* 0x002fc60007ffe0ff */
[----:B------:R-:W-:Y:S02]  /*1edd0*/  IMAD.IADD R2, R2, 0x1, R15 ;  /* 0x0000000102027824 */ /* 0x000fe400078e020f */
[----:B------:R-:W-:Y:S02]  /*1ede0*/  IMAD R7, R8, R5, RZ ;  /* 0x0000000508077224 */ /* 0x000fe400078e02ff */
[----:B------:R-:W-:-:S04]  /*1edf0*/  IMAD.MOV.U32 R8, RZ, RZ, RZ ;  /* 0x000000ffff087224 */ /* 0x000fc800078e00ff */
[----:B------:R-:W-:Y:S01]  /*1ee00*/  @P3 IADD3 R10, PT, PT, R10, -R13, RZ ;  /* 0x8000000d0a0a3210 */ /* 0x000fe20007ffe0ff */
[----:B------:R-:W-:Y:S02]  /*1ee10*/  IMAD.SHL.U32 R84, R2, 0x4, RZ ;  /* 0x0000000402547824 */ /* 0x000fe400078e00ff */
        /* <DEDUP_REMOVED lines=9> */
[----:B------:R-:W-:Y:S02]  /*1eeb0*/  @P3 IMAD.IADD R2, R2, 0x1, -R5 ;  /* 0x0000000102023824 */ /* 0x000fe400078e0a05 */
[----:B------:R-:W-:-:S03]  /*1eec0*/  @P3 VIADD R9, R9, 0x1 ;  /* 0x0000000109093836 */ /* 0x000fc60000000000 */
[----:B------:R-:W-:-:S13]  /*1eed0*/  ISETP.GE.U32.AND P3, PT, R2, R5, PT ;  /* 0x000000050200720c */ /* 0x000fda0003f66070 */
[----:B------:R-:W-:Y:S02]  /*1eee0*/  @P3 IADD3 R9, PT, PT, R9, 0x1, RZ ;  /* 0x0000000109093810 */ /* 0x000fe40007ffe0ff */
[----:B------:R-:W-:Y:S02]  /*1eef0*/  ISETP.NE.U32.AND P3, PT, R13, RZ, PT ;  /* 0x000000ff0d00720c */ /* 0x000fe40003f65070 */
[----:B------:R-:W-:Y:S02]  /*1ef00*/  SEL R9, R8, R9, !P4 ;  /* 0x0000000908097207 */ /* 0x000fe40006000000 */
[----:B------:R-:W-:Y:S02]  /*1ef10*/  SEL R11, R90, R11, !P3 ;  /* 0x0000000b5a0b7207 */ /* 0x000fe40005800000 */
[----:B------:R-:W-:Y:S02]  /*1ef20*/  VIMNMX R2, PT, PT, RZ, R9, !PT ;  /* 0x00000009ff027248 */ /* 0x000fe40007fe0100 */
[----:B------:R-:W-:-:S04]  /*1ef30*/  VIMNMX R11, PT, PT, RZ, R11, !PT ;  /* 0x0000000bff0b7248 */ /* 0x000fc80007fe0100 */
        /* <DEDUP_REMOVED lines=15> */
[C---:B------:R-:W-:Y:S02]  /*1f030*/  IMAD R83, R6.reuse, 0x4, R1 ;  /* 0x0000000406537824 */ /* 0x040fe400078e0201 */
[----:B------:R-:W-:Y:S01]  /*1f040*/  IMAD.MOV.U32 R2, RZ, RZ, 0xc8 ;  /* 0x000000c8ff027424 */ /* 0x000fe200078e00ff */
[----:B0-----:R-:W-:Y:S01]  /*1f050*/  IADD3 R86, PT, PT, -R6, RZ, RZ ;  /* 0x000000ff06567210 */ /* 0x001fe20007ffe1ff */
[----:B------:R-:W-:Y:S01]  /*1f060*/  IMAD.IADD R87, R1, 0x1, R6 ;  /* 0x0000000101577824 */ /* 0x000fe200078e0206 */
        /* <DEDUP_REMOVED lines=11> */
[----:B------:R-:W-:-:S05]  /*1f120*/  IMAD.MOV.U32 R19, RZ, RZ, 0xc7 ;  /* 0x000000c7ff137424 */ /* 0x000fca00078e00ff */
[----:B------:R-:W-:-:S04]  /*1f130*/  VIADDMNMX.U32 R86, R86, R19, 0x7, PT ;  /* 0x0000000756567446 */ /* 0x000fc80003800013 */
        /* <DEDUP_REMOVED lines=23> */
[----:B------:R-:W-:Y:S02]  /*1f2b0*/  VIADD R86, R86, 0x1 ;  /* 0x0000000156567836 */ /* 0x000fe40000000000 */
        /* <DEDUP_REMOVED lines=16> */
[----:B------:R-:W-:Y:S02]  /*1f3c0*/  IMAD.IADD R88, R88, 0x1, R15 ;  /* 0x0000000158587824 */ /* 0x000fe400078e020f */
[----:B-1----:R-:W-:Y:S02]  /*1f3d0*/  VIADD R87, R15, 0xffffffff ;  /* 0xffffffff0f577836 */ /* 0x002fe40000000000 */
        /* <DEDUP_REMOVED lines=45> */
[----:B------:R-:W-:Y:S02]  /*1f6b0*/  ISETP.GE.U32.AND P5, PT, R2, R13, PT ;  /* 0x0000000d0200720c */ /* 0x000fe40003fa6070 */
[----:B------:R-:W0:Y:S11]  /*1f6c0*/  LDC R13, c[0x0][0x384] ;  /* 0x0000e100ff0d7b82 */ /* 0x000e360000000800 */
        /* <DEDUP_REMOVED lines=98> */
[C---:B------:R-:W-:Y:S01]  /*1fcf0*/  IADD3 R2, PT, PT, R6.reuse, 0x7, RZ ;  /* 0x0000000706027810 */ /* 0x040fe20007ffe0ff */
        /* <DEDUP_REMOVED lines=25> */
.L_x_157:
[----:B------:R-:W-:Y:S05]  /*1fe90*/  BSYNC.RECONVERGENT B2 ;  /* 0x0000000000027941 */ /* 0x000fea0003800200 */
.L_x_156:
[----:B------:R-:W-:Y:S01]  /*1fea0*/  ISETP.GT.U32.AND P3, PT, R2, 0xc7, PT ;  /* 0x000000c70200780c */ /* 0x000fe20003f64070 */
[----:B-1----:R-:W-:Y:S01]  /*1feb0*/  IMAD.MOV.U32 R22, RZ, RZ, R2 ;  /* 0x000000ffff167224 */ /* 0x002fe200078e0002 */
[----:B---3--:R-:W-:-:S04]  /*1fec0*/  IADD3 R5, PT, PT, -R76, 0x5, RZ ;  /* 0x000000054c057810 */ /* 0x008fc80007ffe1ff */
[----:B------:R-:W-:-:S13]  /*1fed0*/  ISETP.GE.U32.OR P3, PT, R5, R76, P3 ;  /* 0x0000004c0500720c */ /* 0x000fda0001f66470 */
[----:B------:R-:W-:Y:S05]  /*1fee0*/  @P3 BRA `(.L_x_147) ;  /* 0x0000001000bc3947 */ /* 0x000fea0003800000 */
[----:B------:R-:W-:Y:S02]  /*1fef0*/  VIADD R83, R77, 0x6 ;  /* 0x000000064d537836 */ /* 0x000fe40000000000 */
[----:B------:R-:W-:-:S03]  /*1ff00*/  IMAD.MOV.U32 R22, RZ, RZ, R2 ;  /* 0x000000ffff167224 */ /* 0x000fc600078e0002 */
[----:B------:R-:W-:-:S04]  /*1ff10*/  ISETP.GE.AND P3, PT, R83, R75, PT ;  /* 0x0000004b5300720c */ /* 0x000fc80003f66270 */
[----:B------:R-:W-:-:S04]  /*1ff20*/  ISETP.LT.OR P3, PT, R83, RZ, P3 ;  /* 0x000000ff5300720c */ /* 0x000fc80001f61670 */
[----:B------:R-:W-:-:S13]  /*1ff30*/  PLOP3.LUT P0, PT, P3, P0, PT, 0xf8, 0x8f ;  /* 0x00000000008f781c */ /* 0x000fda0001f01f70 */
[----:B------:R-:W-:Y:S05]  /*1ff40*/  @P0 BRA `(.L_x_147) ;  /* 0x0000001000a40947 */ /* 0x000fea0003800000 */
[----:B------:R-:W1:Y:S01]  /*1ff50*/  LDC.64 R10, c[0x0][0x390] ;  /* 0x0000e400ff0a7b82 */ /* 0x000e620000000a00 */
[----:B------:R-:W-:-:S07]  /*1ff60*/  IMAD.MOV.U32 R88, RZ, RZ, RZ ;  /* 0x000000ffff587224 */ /* 0x000fce00078e00ff */
[----:B------:R-:W3:Y:S08]  /*1ff70*/  LDC R5, c[0x0][0x398] ;  /* 0x0000e600ff057b82 */ /* 0x000ef00000000800 */
[----:B------:R-:W4:Y:S01]  /*1ff80*/  LDC R9, c[0x0][0x364] ;  /* 0x0000d900ff097b82 */ /* 0x000f220000000800 */
[----:B-1----:R-:W1:Y:S07]  /*1ff90*/  I2F.U32.RP R8, R11 ;  /* 0x0000000b00087306 */ /* 0x002e6e0000209000 */
[----:B------:R-:W5:Y:S01]  /*1ffa0*/  LDC.64 R12, c[0x0][0x388] ;  /* 0x0000e200ff0c7b82 */ /* 0x000f620000000a00 */
[----:B------:R-:W-:Y:S01]  /*1ffb0*/  LOP3.LUT R25, RZ, R11, RZ, 0x33, !PT ;  /* 0x0000000bff197212 */ /* 0x000fe200078e33ff */
[----:B---3--:R-:W3:Y:S08]  /*1ffc0*/  I2F.U32.RP R14, R5 ;  /* 0x00000005000e7306 */ /* 0x008ef00000209000 */
[----:B-1----:R-:W1:Y:S01]  /*1ffd0*/  MUFU.RCP R8, R8 ;  /* 0x0000000800087308 */ /* 0x002e620000001000 */
[----:B----4-:R-:W-:-:S07]  /*1ffe0*/  IMAD R9, R70, R9, R71 ;  /* 0x0000000946097224 */ /* 0x010fce00078e0247 */
[----:B---3--:R-:W3:Y:S01]  /*1fff0*/  MUFU.RCP R14, R14 ;  /* 0x0000000e000e7308 */ /* 0x008ee20000001000 */
[----:B-----5:R-:W-:Y:S01]  /*20000*/  IMAD R83, R83, R12, RZ ;  /* 0x0000000c53537224 */ /* 0x020fe200078e02ff */
[----:B-1----:R-:W-:-:S06]  /*20010*/  IADD3 R89, PT, PT, R8, 0xffffffe, RZ ;  /* 0x0ffffffe08597810 */ /* 0x002fcc0007ffe0ff */
[----:B------:R-:W1:Y:S01]  /*20020*/  F2I.FTZ.U32.TRUNC.NTZ R89, R89 ;  /* 0x0000005900597305 */ /* 0x000e62000021f000 */
[----:B---3--:R-:W-:-:S07]  /*20030*/  VIADD R7, R14, 0xffffffe ;  /* 0x0ffffffe0e077836 */ /* 0x008fce0000000000 */
[----:B------:R-:W3:Y:S01]  /*20040*/  F2I.FTZ.U32.TRUNC.NTZ R7, R7 ;  /* 0x0000000700077305 */ /* 0x000ee2000021f000 */
[----:B-1----:R-:W-:-:S04]  /*20050*/  IMAD.MOV R6, RZ, RZ, -R89 ;  /* 0x000000ffff067224 */ /* 0x002fc800078e0a59 */
[----:B------:R-:W-:Y:S02]  /*20060*/  IMAD R15, R6, R11, RZ ;  /* 0x0000000b060f7224 */ /* 0x000fe400078e02ff */
[----:B------:R-:W-:Y:S01]  /*20070*/  IMAD.IADD R6, R9, 0x1, -R76 ;  /* 0x0000000109067824 */ /* 0x000fe200078e0a4c */
[----:B------:R-:W-:Y:S01]  /*20080*/  SHF.L.U32 R9, R83, 0x1, RZ ;  /* 0x0000000153097819 */ /* 0x000fe200000006ff */
[----:B------:R-:W-:-:S04]  /*20090*/  IMAD.HI.U32 R88, R89, R15, R88 ;  /* 0x0000000f59587227 */ /* 0x000fc800078e0058 */
[----:B---3--:R-:W-:Y:S02]  /*200a0*/  IMAD.MOV R14, RZ, RZ, -R7 ;  /* 0x000000ffff0e7224 */ /* 0x008fe400078e0a07 */
[----:B------:R-:W-:Y:S02]  /*200b0*/  IMAD R6, R6, R13, R13 ;  /* 0x0000000d06067224 */ /* 0x000fe400078e020d */
[----:B------:R-:W-:-:S04]  /*200c0*/  IMAD.HI.U32 R16, R88, R9, RZ ;  /* 0x0000000958107227 */ /* 0x000fc800078e00ff */
[----:B------:R-:W-:Y:S02]  /*200d0*/  IMAD.IADD R8, R6, 0x1, R13 ;  /* 0x0000000106087824 */ /* 0x000fe400078e020d */
[----:B------:R-:W-:Y:S02]  /*200e0*/  IMAD R15, R14, R5, RZ ;  /* 0x000000050e0f7224 */ /* 0x000fe400078e02ff */
[----:B------:R-:W-:Y:S01]  /*200f0*/  IMAD.MOV R14, RZ, RZ, -R16 ;  /* 0x000000ffff0e7224 */ /* 0x000fe200078e0a10 */
[----:B------:R-:W-:Y:S01]  /*20100*/  SHF.L.U32 R82, R8, 0x2, RZ ;  /* 0x0000000208527819 */ /* 0x000fe200000006ff */
[----:B------:R-:W-:Y:S02]  /*20110*/  IMAD.MOV.U32 R6, RZ, RZ, RZ ;  /* 0x000000ffff067224 */ /* 0x000fe400078e00ff */
[----:B0-2---:R-:W-:Y:S02]  /*20120*/  IMAD R18, R11, R14, R9 ;  /* 0x0000000e0b127224 */ /* 0x005fe400078e0209 */
[----:B------:R-:W-:Y:S01]  /*20130*/  IMAD.HI.U32 R6, R7, R15, R6 ;  /* 0x0000000f07067227 */ /* 0x000fe200078e0006 */
[----:B------:R-:W-:-:S02]  /*20140*/  LOP3.LUT R7, RZ, R5, RZ, 0x33, !PT ;  /* 0x00000005ff077212 */ /* 0x000fc400078e33ff */
[----:B------:R-:W-:-:S03]  /*20150*/  ISETP.GE.U32.AND P0, PT, R18, R11, PT ;  /* 0x0000000b1200720c */ /* 0x000fc60003f06070 */
[----:B------:R-:W-:-:S04]  /*20160*/  IMAD.HI.U32 R8, R6, R82, RZ ;  /* 0x0000005206087227 */ /* 0x000fc800078e00ff */
[----:B------:R-:W-:-:S04]  /*20170*/  IMAD.MOV R14, RZ, RZ, -R8 ;  /* 0x000000ffff0e7224 */ /* 0x000fc800078e0a08 */
[----:B------:R-:W-:Y:S02]  /*20180*/  IMAD R14, R5, R14, R82 ;  /* 0x0000000e050e7224 */ /* 0x000fe400078e0252 */
        /* <DEDUP_REMOVED lines=9> */
[----:B------:R-:W0:Y:S01]  /*20220*/  LDC.64 R14, c[0x0][0x380] ;  /* 0x0000e000ff0e7b82 */ /* 0x000e220000000a00 */
[----:B------:R-:W-:-:S04]  /*20230*/  SEL R16, R25, R16, !P0 ;  /* 0x0000001019107207 */ /* 0x000fc80004000000 */
[----:B------:R-:W-:-:S04]  /*20240*/  VIMNMX R9, PT, PT, RZ, R16, !PT ;  /* 0x00000010ff097248 */ /* 0x000fc80007fe0100 */
[----:B------:R-:W-:Y:S02]  /*20250*/  VIADDMNMX R27, R12, 0xffffffff, R9, PT ;  /* 0xffffffff0c1b7846 */ /* 0x000fe40003800109 */
[----:B------:R-:W-:Y:S01]  /*20260*/  @P3 VIADD R8, R8, 0x1 ;  /* 0x0000000108083836 */ /* 0x000fe20000000000 */
[----:B------:R-:W-:Y:S02]  /*20270*/  ISETP.NE.U32.AND P3, PT, R5, RZ, PT ;  /* 0x000000ff0500720c */ /* 0x000fe40003f65070 */
[----:B------:R-:W-:Y:S02]  /*20280*/  IMAD.SHL.U32 R27, R27, 0x4, RZ ;  /* 0x000000041b1b7824 */ /* 0x000fe400078e00ff */
[----:B------:R-:W-:-:S03]  /*20290*/  SEL R8, R7, R8, !P3 ;  /* 0x0000000807087207 */ /* 0x000fc60005800000 */
[----:B------:R-:W-:Y:S02]  /*202a0*/  SHF.R.S32.HI R26, RZ, 0x1f, R27 ;  /* 0x0000001fff1a7819 */ /* 0x000fe4000001141b */
[----:B------:R-:W-:-:S04]  /*202b0*/  VIMNMX R8, PT, PT, RZ, R8, !PT ;  /* 0x00000008ff087248 */ /* 0x000fc80007fe0100 */
[----:B------:R-:W-:-:S05]  /*202c0*/  VIADDMNMX R9, R13, 0xffffffff, R8, PT ;  /* 0xffffffff0d097846 */ /* 0x000fca0003800108 */
[----:B------:R-:W-:-:S05]  /*202d0*/  IMAD R24, R9, R10, RZ ;  /* 0x0000000a09187224 */ /* 0x000fca00078e02ff */
        /* <DEDUP_REMOVED lines=119> */
[----:B------:R-:W-:-:S04]  /*20a50*/  VIADDMNMX R25, R12, 0xffffffff, R25, PT ;  /* 0xffffffff0c197846 */ /* 0x000fc80003800119 */
[----:B------:R-:W-:-:S04]  /*20a60*/  SHF.L.U32 R91, R25, 0x2, RZ ;  /* 0x00000002195b7819 */ /* 0x000fc800000006ff */
[--C-:B------:R-:W-:Y:S02]  /*20a70*/  SHF.R.S32.HI R12, RZ, 0x1f, R91.reuse ;  /* 0x0000001fff0c7819 */ /* 0x100fe4000001145b */
[----:B------:R-:W-:-:S04]  /*20a80*/  IADD3 R24, P0, P4, R24, R14, R91 ;  /* 0x0000000e18187210 */ /* 0x000fc80007c1e05b */
[----:B0-----:R-:W-:-:S05]  /*20a90*/  IADD3.X R25, PT, PT, RZ, R11, R12, P0, P4 ;  /* 0x0000000bff197210 */ /* 0x001fca00007e840c */
        /* <DEDUP_REMOVED lines=116> */
.L_x_147:
[----:B------:R-:W-:Y:S05]  /*211e0*/  BSYNC.RECONVERGENT B1 ;  /* 0x0000000000017941 */ /* 0x000fea0003800200 */
.L_x_146:
[----:B------:R-:W-:Y:S01]  /*211f0*/  IMAD.MOV.U32 R2, RZ, RZ, 0x2 ;  /* 0x00000002ff027424 */ /* 0x000fe200078e00ff */
[C---:B------:R-:W-:Y:S02]  /*21200*/  ISETP.GE.U32.AND P3, PT, R3.reuse, 0x32, PT ;  /* 0x000000320300780c */ /* 0x040fe40003f66070 */
[----:B------:R-:W-:Y:S02]  /*21210*/  ISETP.GT.U32.AND P0, PT, R3, 0x59, PT ;  /* 0x000000590300780c */ /* 0x000fe40003f04070 */
[----:B------:R-:W-:-:S04]  /*21220*/  SEL R2, R2, 0x3, P3 ;  /* 0x0000000302027807 */ /* 0x000fc80001800000 */
[----:B------:R-:W-:Y:S02]  /*21230*/  SEL R2, R2, 0x1, !P0 ;  /* 0x0000000102027807 */ /* 0x000fe40004000000 */
[----:B------:R-:W-:Y:S02]  /*21240*/  ISETP.GT.U32.AND P0, PT, R22, 0xc7, PT ;  /* 0x000000c71600780c */ /* 0x000fe40003f04070 */
[----:B------:R-:W-:-:S04]  /*21250*/  IADD3 R3, PT, PT, -R2, 0x2, RZ ;  /* 0x0000000202037810 */ /* 0x000fc80007ffe1ff */
[----:B------:R-:W-:-:S13]  /*21260*/  ISETP.GE.OR P0, PT, R3, R2, P0 ;  /* 0x000000020300720c */ /* 0x000fda0000706670 */
[----:B------:R-:W-:Y:S05]  /*21270*/  @P0 BRA `(.L_x_143) ;  /* 0x0000021800080947 */ /* 0x000fea0003800000 */
[----:B--234-:R-:W2:Y:S01]  /*21280*/  LDC R6, c[0x0][0x364] ;  /* 0x0000d900ff067b82 */ /* 0x01cea20000000800 */
[----:B------:R-:W-:Y:S01]  /*21290*/  LOP3.LUT R3, R2, 0x3, RZ, 0x3c, !PT ;  /* 0x0000000302037812 */ /* 0x000fe200078e3cff */
[----:B------:R-:W-:Y:S01]  /*212a0*/  BSSY.RECONVERGENT B1, `(.L_x_158) ;  /* 0x0000131000017945 */ /* 0x000fe20003800200 */
[----:B------:R-:W-:Y:S01]  /*212b0*/  ISETP.NE.AND P3, PT, R80, RZ, PT ;  /* 0x000000ff5000720c */ /* 0x000fe20003f65270 */
[----:B------:R-:W-:Y:S02]  /*212c0*/  IMAD.MOV.U32 R2, RZ, RZ, R22 ;  /* 0x000000ffff027224 */ /* 0x000fe400078e0016 */
[----:B--2---:R-:W-:-:S05]  /*212d0*/  IMAD R6, R70, R6, R71 ;  /* 0x0000000646067224 */ /* 0x004fca00078e0247 */
[----:B------:R-:W-:-:S04]  /*212e0*/  IADD3 R6, PT, PT, R3, R6, RZ ;  /* 0x0000000603067210 */ /* 0x000fc80007ffe0ff */
[----:B------:R-:W-:-:S13]  /*212f0*/  ISETP.GE.OR P0, PT, R6, R74, P3 ;  /* 0x0000004a0600720c */ /* 0x000fda0001f06670 */
[----:B------:R-:W-:Y:S05]  /*21300*/  @P0 BRA `(.L_x_159) ;  /* 0x0000001000a80947 */ /* 0x000fea0003800000 */
[----:B-1----:R-:W1:Y:S08]  /*21310*/  LDC.64 R10, c[0x0][0x390] ;  /* 0x0000e400ff0a7b82 */ /* 0x002e700000000a00 */
[----:B------:R-:W2:Y:S08]  /*21320*/  LDC R3, c[0x0][0x398] ;  /* 0x0000e600ff037b82 */ /* 0x000eb00000000800 */
[----:B------:R-:W3:Y:S01]  /*21330*/  LDC.64 R12, c[0x0][0x388] ;  /* 0x0000e200ff0c7b82 */ /* 0x000ee20000000a00 */
[----:B-1----:R-:W1:Y:S01]  /*21340*/  I2F.U32.RP R2, R11 ;  /* 0x0000000b00027306 */ /* 0x002e620000209000 */
[----:B------:R-:W-:-:S07]  /*21350*/  LOP3.LUT R84, RZ, R11, RZ, 0x33, !PT ;  /* 0x0000000bff547212 */ /* 0x000fce00078e33ff */
[----:B--2---:R-:W2:Y:S08]  /*21360*/  I2F.U32.RP R5, R3 ;  /* 0x0000000300057306 */ /* 0x004eb00000209000 */
[----:B-1----:R-:W1:Y:S01]  /*21370*/  MUFU.RCP R2, R2 ;  /* 0x0000000200027308 */ /* 0x002e620000001000 */
[----:B---3--:R-:W-:Y:S02]  /*21380*/  IMAD R27, R77, R12, RZ ;  /* 0x0000000c4d1b7224 */ /* 0x008fe400078e02ff */
[----:B------:R-:W-:-:S05]  /*21390*/  IMAD R86, R6, R13, RZ ;  /* 0x0000000d06567224 */ /* 0x000fca00078e02ff */
[----:B--2---:R-:W2:Y:S01]  /*213a0*/  MUFU.RCP R5, R5 ;  /* 0x0000000500057308 */ /* 0x004ea20000001000 */
[----:B-1----:R-:W-:Y:S02]  /*213b0*/  VIADD R14, R2, 0xffffffe ;  /* 0x0ffffffe020e7836 */ /* 0x002fe40000000000 */
[----:B------:R-:W-:-:S05]  /*213c0*/  IMAD.SHL.U32 R2, R86, 0x4, RZ ;  /* 0x0000000456027824 */ /* 0x000fca00078e00ff */
[----:B------:R1:W3:Y:S01]  /*213d0*/  F2I.FTZ.U32.TRUNC.NTZ R15, R14 ;  /* 0x0000000e000f7305 */ /* 0x0002e2000021f000 */
[----:B--2---:R-:W-:-:S07]  /*213e0*/  VIADD R8, R5, 0xffffffe ;  /* 0x0ffffffe05087836 */ /* 0x004fce0000000000 */
[----:B------:R2:W0:Y:S01]  /*213f0*/  F2I.FTZ.U32.TRUNC.NTZ R9, R8 ;  /* 0x0000000800097305 */ /* 0x000422000021f000 */
[----:B-1----:R-:W-:Y:S02]  /*21400*/  IMAD.MOV.U32 R14, RZ, RZ, RZ ;  /* 0x000000ffff0e7224 */ /* 0x002fe400078e00ff */
[----:B---3--:R-:W-:Y:S02]  /*21410*/  IMAD.MOV R16, RZ, RZ, -R15 ;  /* 0x000000ffff107224 */ /* 0x008fe400078e0a0f */
[----:B--2---:R-:W-:Y:S02]  /*21420*/  IMAD.MOV.U32 R8, RZ, RZ, RZ ;  /* 0x000000ffff087224 */ /* 0x004fe400078e00ff */
[----:B------:R-:W-:Y:S01]  /*21430*/  IMAD R5, R16, R11, RZ ;  /* 0x0000000b10057224 */ /* 0x000fe200078e02ff */
[----:B0-----:R-:W-:-:S03]  /*21440*/  IADD3 R18, PT, PT, RZ, -R9, RZ ;  /* 0x80000009ff127210 */ /* 0x001fc60007ffe0ff */
[----:B------:R-:W-:-:S04]  /*21450*/  IMAD.HI.U32 R26, R15, R5, R14 ;  /* 0x000000050f1a7227 */ /* 0x000fc800078e000e */
[----:B------:R-:W-:Y:S02]  /*21460*/  IMAD R7, R18, R3, RZ ;  /* 0x0000000312077224 */ /* 0x000fe400078e02ff */
[----:B------:R-:W-:Y:S02]  /*21470*/  IMAD.SHL.U32 R15, R27, 0x2, RZ ;  /* 0x000000021b0f7824 */ /* 0x000fe400078e00ff */
[----:B------:R-:W-:-:S04]  /*21480*/  IMAD.HI.U32 R5, R9, R7, R8 ;  /* 0x0000000709057227 */ /* 0x000fc800078e0008 */
[----:B------:R-:W-:-:S04]  /*21490*/  IMAD.HI.U32 R17, R26, R15, RZ ;  /* 0x0000000f1a117227 */ /* 0x000fc800078e00ff */
[----:B------:R-:W-:Y:S01]  /*214a0*/  IMAD.HI.U32 R14, R5, R2, RZ ;  /* 0x00000002050e7227 */ /* 0x000fe200078e00ff */
[----:B------:R-:W-:-:S03]  /*214b0*/  IADD3 R8, PT, PT, -R17, RZ, RZ ;  /* 0x000000ff11087210 */ /* 0x000fc60007ffe1ff */
[----:B------:R-:W-:Y:S02]  /*214c0*/  IMAD.MOV R7, RZ, RZ, -R14 ;  /* 0x000000ffff077224 */ /* 0x000fe400078e0a0e */
[----:B------:R-:W-:Y:S02]  /*214d0*/  IMAD R8, R11, R8, R15 ;  /* 0x000000080b087224 */ /* 0x000fe400078e020f */
[----:B------:R-:W-:Y:S01]  /*214e0*/  IMAD R2, R3, R7, R2 ;  /* 0x0000000703027224 */ /* 0x000fe200078e0202 */
[----:B------:R-:W-:Y:S02]  /*214f0*/  LOP3.LUT R7, RZ, R3, RZ, 0x33, !PT ;  /* 0x00000003ff077212 */ /* 0x000fe400078e33ff */
[----:B------:R-:W-:Y:S02]  /*21500*/  ISETP.GE.U32.AND P0, PT, R8, R11, PT ;  /* 0x0000000b0800720c */ /* 0x000fe40003f06070 */
[----:B------:R-:W-:-:S11]  /*21510*/  ISETP.GE.U32.AND P4, PT, R2, R3, PT ;  /* 0x000000030200720c */ /* 0x000fd60003f86070 */
[----:B------:R-:W-:Y:S02]  /*21520*/  @P0 IMAD.IADD R8, R8, 0x1, -R11 ;  /* 0x0000000108080824 */ /* 0x000fe400078e0a0b */
[----:B------:R-:W-:Y:S01]  /*21530*/  @P4 IMAD.IADD R2, R2, 0x1, -R3 ;  /* 0x0000000102024824 */ /* 0x000fe200078e0a03 */
[----:B------:R-:W-:Y:S01]  /*21540*/  @P4 IADD3 R14, PT, PT, R14, 0x1, RZ ;  /* 0x000000010e0e4810 */ /* 0x000fe20007ffe0ff */
[----:B------:R-:W-:Y:S01]  /*21550*/  @P0 VIADD R17, R17, 0x1 ;  /* 0x0000000111110836 */ /* 0x000fe20000000000 */
[----:B------:R-:W-:Y:S02]  /*21560*/  ISETP.GE.U32.AND P5, PT, R8, R11, PT ;  /* 0x0000000b0800720c */ /* 0x000fe40003fa6070 */
[----:B------:R-:W-:Y:S01]  /*21570*/  ISETP.GE.U32.AND P3, PT, R2, R3, PT ;  /* 0x000000030200720c */ /* 0x000fe20003f66070 */
[----:B------:R-:W0:Y:S01]  /*21580*/  LDC.64 R8, c[0x0][0x380] ;  /* 0x0000e000ff087b82 */ /* 0x000e220000000a00 */
[----:B------:R-:W-:Y:S02]  /*21590*/  ISETP.NE.U32.AND P0, PT, R11, RZ, PT ;  /* 0x000000ff0b00720c */ /* 0x000fe40003f05070 */
[----:B------:R-:W-:-:S07]  /*215a0*/  ISETP.NE.U32.AND P4, PT, R3, RZ, PT ;  /* 0x000000ff0300720c */ /* 0x000fce0003f85070 */
[----:B------:R-:W-:Y:S02]  /*215b0*/  @P5 VIADD R17, R17, 0x1 ;  /* 0x0000000111115836 */ /* 0x000fe40000000000 */
[----:B------:R-:W-:-:S03]  /*215c0*/  @P3 VIADD R14, R14, 0x1 ;  /* 0x000000010e0e3836 */ /* 0x000fc60000000000 */
        /* <DEDUP_REMOVED lines=17> */
[C---:B------:R-:W-:Y:S01]  /*216e0*/  LEA R82, R22.reuse, R1, 0x2 ;  /* 0x0000000116527211 */ /* 0x040fe200078e10ff */
[----:B------:R-:W-:Y:S01]  /*216f0*/  IMAD.MOV.U32 R19, RZ, RZ, 0x3fe2c8b4 ;  /* 0x3fe2c8b4ff137424 */ /* 0x000fe200078e00ff */
[----:B------:R-:W-:Y:S01]  /*21700*/  ISETP.NE.AND P3, PT, R22, 0xc7, PT ;  /* 0x000000c71600780c */ /* 0x000fe20003f65270 */
[----:B------:R-:W-:-:S02]  /*21710*/  IMAD.IADD R93, R1, 0x1, R22 ;  /* 0x00000001015d7824 */ /* 0x000fc400078e0216 */
[----:B------:R-:W-:Y:S01]  /*21720*/  IMAD.MOV R2, RZ, RZ, -R22 ;  /* 0x000000ffff027224 */ /* 0x000fe200078e0a16 */
        /* <DEDUP_REMOVED lines=11> */
[----:B------:R-:W-:-:S05]  /*217e0*/  IMAD.MOV.U32 R17, RZ, RZ, 0xc7 ;  /* 0x000000c7ff117424 */ /* 0x000fca00078e00ff */
[----:B------:R-:W-:Y:S01]  /*217f0*/  VIADDMNMX.U32 R24, R2, R17, 0x7, PT ;  /* 0x0000000702187446 */ /* 0x000fe20003800011 */
[----:B------:R-:W-:-:S03]  /*21800*/  IMAD.MOV.U32 R2, RZ, RZ, 0xc8 ;  /* 0x000000c8ff027424 */ /* 0x000fc600078e00ff */
[----:B------:R-:W0:Y:S02]  /*21810*/  F2I.U32.F64.TRUNC R14, R14 ;  /* 0x0000000e000e7311 */ /* 0x000e24000030d000 */
[----:B0-----:R2:W-:Y:S01]  /*21820*/  STL.U8 [R93+0x960], R14 ;  /* 0x0009600e5d007387 */ /* 0x0015e20000100000 */
[----:B------:R-:W-:Y:S05]  /*21830*/  @!P3 BRA `(.L_x_159) ;  /* 0x0000000c005cb947 */ /* 0x000fea0003800000 */
[----:B------:R-:W-:-:S05]  /*21840*/  LEA R86, R86, R13, 0x2 ;  /* 0x0000000d56567211 */ /* 0x000fca00078e10ff */
[----:B------:R-:W-:-:S04]  /*21850*/  IMAD.HI.U32 R2, R5, R86, RZ ;  /* 0x0000005605027227 */ /* 0x000fc800078e00ff */
[----:B--2---:R-:W-:-:S04]  /*21860*/  IMAD.MOV R14, RZ, RZ, -R2 ;  /* 0x000000ffff0e7224 */ /* 0x004fc800078e0a02 */
        /* <DEDUP_REMOVED lines=16> */
[----:B------:R-:W-:-:S02]  /*21970*/  IMAD.MOV.U32 R17, RZ, RZ, 0x3fd322d0 ;  /* 0x3fd322d0ff117424 */ /* 0x000fc400078e00ff */
[----:B------:R-:W-:Y:S02]  /*21980*/  IMAD.MOV.U32 R18, RZ, RZ, 0x39581062 ;  /* 0x39581062ff127424 */ /* 0x000fe400078e00ff */
[----:B------:R-:W-:Y:S02]  /*21990*/  IMAD.MOV.U32 R19, RZ, RZ, 0x3fe2c8b4 ;  /* 0x3fe2c8b4ff137424 */ /* 0x000fe400078e00ff */
        /* <DEDUP_REMOVED lines=17> */
[----:B------:R-:W-:Y:S01]  /*21ab0*/  IMAD.IADD R86, R86, 0x1, R13 ;  /* 0x0000000156567824 */ /* 0x000fe200078e020d */
[----:B------:R-:W0:Y:S01]  /*21ac0*/  LDC.64 R14, c[0x0][0x380] ;  /* 0x0000e000ff0e7b82 */ /* 0x000e220000000a00 */
[----:B-1----:R-:W-:Y:S02]  /*21ad0*/  VIADD R87, R13, 0xffffffff ;  /* 0xffffffff0d577836 */ /* 0x002fe40000000000 */
        /* <DEDUP_REMOVED lines=38> */
[----:B------:R-:W-:Y:S01]  /*21d40*/  IMAD R27, R27, 0x2, R12 ;  /* 0x000000021b1b7824 */ /* 0x000fe200078e020c */
[----:B-1----:R-:W0:Y:S03]  /*21d50*/  LDC R15, c[0x0][0x384] ;  /* 0x0000e100ff0f7b82 */ /* 0x002e260000000800 */
        /* <DEDUP_REMOVED lines=12> */
[--C-:B------:R-:W-:Y:S02]  /*21e20*/  IADD3 R26, P0, P3, R91, R14, R11.reuse ;  /* 0x0000000e5b1a7210 */ /* 0x100fe40007b1e00b */
[----:B------:R-:W-:-:S04]  /*21e30*/  SHF.R.S32.HI R12, RZ, 0x1f, R11 ;  /* 0x0000001fff0c7819 */ /* 0x000fc8000001140b */
        /* <DEDUP_REMOVED lines=45> */
[----:B------:R-:W1:Y:S04]  /*22110*/  LDG.E.U8 R89, desc[UR8][R24.64+0x2] ;  /* 0x0000020818597981 */ /* 0x000e68000c1e1100 */
[----:B------:R-:W2:Y:S04]  /*22120*/  LDG.E.U8 R85, desc[UR8][R24.64+0x1] ;  /* 0x0000010818557981 */ /* 0x000ea8000c1e1100 */
[----:B------:R-:W3:Y:S01]  /*22130*/  LDG.E.U8 R27, desc[UR8][R24.64] ;  /* 0x00000008181b7981 */ /* 0x000ee2000c1e1100 */
[----:B------:R-:W-:Y:S01]  /*22140*/  ISETP.NE.AND P0, PT, R83, 0x6, PT ;  /* 0x000000065300780c */ /* 0x000fe20003f05270 */
[----:B------:R-:W-:Y:S01]  /*22150*/  VIADD R2, R22, 0x6 ;  /* 0x0000000616027836 */ /* 0x000fe20000000000 */
[----:B-1----:R-:W0:Y:S01]  /*22160*/  I2F.F64.U16 R20, R89 ;  /* 0x0000005900147312 */ /* 0x002e220000101800 */
[----:B------:R4:W-:Y:S04]  /*22170*/  STL [R82+0x14], R89 ;  /* 0x0000145952007387 */ /* 0x0009e80000100800 */
[----:B--2---:R4:W-:Y:S03]  /*22180*/  STL [R82+0x334], R85 ;  /* 0x0003345552007387 */ /* 0x0049e60000100800 */
[----:B------:R-:W1:Y:S01]  /*22190*/  I2F.F64.U16 R14, R85 ;  /* 0x00000055000e7312 */ /* 0x000e620000101800 */
[----:B---3--:R4:W-:Y:S01]  /*221a0*/  STL [R82+0x654], R27 ;  /* 0x0006541b52007387 */ /* 0x0089e20000100800 */
[----:B0-----:R-:W-:-:S06]  /*221b0*/  DMUL R20, R20, R16 ;  /* 0x0000001014147228 */ /* 0x001fcc0000000000 */
[----:B------:R-:W0:Y:S02]  /*221c0*/  I2F.F64.U16 R16, R27 ;  /* 0x0000001b00107312 */ /* 0x000e240000101800 */
[----:B-1----:R-:W-:-:S08]  /*221d0*/  DFMA R14, R14, R18, R20 ;  /* 0x000000120e0e722b */ /* 0x002fd00000000014 */
        /* <DEDUP_REMOVED lines=9> */
[----:B------:R-:W-:Y:S01]  /*22270*/  @P0 IMAD.IADD R86, R86, 0x1, -R3 ;  /* 0x0000000156560824 */ /* 0x000fe200078e0a03 */
[----:B------:R-:W-:Y:S02]  /*22280*/  @P0 IADD3 R8, PT, PT, R8, 0x1, RZ ;  /* 0x0000000108080810 */ /* 0x000fe40007ffe0ff */
[----:B------:R-:W-:Y:S02]  /*22290*/  ISETP.NE.AND P0, PT, R83, 0x7, PT ;  /* 0x000000075300780c */ /* 0x000fe40003f05270 */
[----:B------:R-:W-:Y:S02]  /*222a0*/  ISETP.GE.U32.AND P3, PT, R86, R3, PT ;  /* 0x000000035600720c */ /* 0x000fe40003f66070 */
[----:B------:R-:W0:Y:S11]  /*222b0*/  LDC.64 R2, c[0x0][0x380] ;  /* 0x0000e000ff027b82 */ /* 0x000e360000000a00 */
[----:B------:R-:W-:-:S05]  /*222c0*/  @P3 VIADD R8, R8, 0x1 ;  /* 0x0000000108083836 */ /* 0x000fca0000000000 */
[----:B------:R-:W-:-:S04]  /*222d0*/  SEL R7, R7, R8, !P4 ;  /* 0x0000000807077207 */ /* 0x000fc80006000000 */
[----:B------:R-:W-:-:S04]  /*222e0*/  VIMNMX R8, PT, PT, RZ, R7, !PT ;  /* 0x00000007ff087248 */ /* 0x000fc80007fe0100 */
[----:B------:R-:W-:Y:S02]  /*222f0*/  VIMNMX R87, PT, PT, R87, R8, PT ;  /* 0x0000000857577248 */ /* 0x000fe40003fe0100 */
[----:B------:R-:W-:-:S03]  /*22300*/  SHF.R.S32.HI R8, RZ, 0x1f, R23 ;  /* 0x0000001fff087819 */ /* 0x000fc60000011417 */
[----:B------:R-:W-:-:S05]  /*22310*/  IMAD R87, R87, R10, RZ ;  /* 0x0000000a57577224 */ /* 0x000fca00078e02ff */
[----:B0-----:R-:W-:-:S04]  /*22320*/  IADD3 R20, P3, P4, R87, R2, R23 ;  /* 0x0000000257147210 */ /* 0x001fc80007c7e017 */
[----:B------:R-:W-:Y:S02]  /*22330*/  IADD3.X R21, PT, PT, RZ, R3, R8, P3, P4 ;  /* 0x00000003ff157210 */ /* 0x000fe40001fe8408 */
[----:B------:R-:W-:-:S03]  /*22340*/  @P0 IADD3 R24, P3, P4, R87, R2, R11 ;  /* 0x0000000257180210 */ /* 0x000fc60007c7e00b */
[----:B------:R-:W2:Y:S01]  /*22350*/  LDG.E.U8 R23, desc[UR8][R20.64+0x2] ;  /* 0x0000020814177981 */ /* 0x000ea2000c1e1100 */
[----:B------:R-:W-:-:S03]  /*22360*/  @P0 IADD3.X R25, PT, PT, RZ, R3, R12, P3, P4 ;  /* 0x00000003ff190210 */ /* 0x000fc60001fe840c */
[----:B------:R-:W3:Y:S04]  /*22370*/  LDG.E.U8 R7, desc[UR8][R20.64+0x1] ;  /* 0x0000010814077981 */ /* 0x000ee8000c1e1100 */
[----:B----4-:R-:W4:Y:S04]  /*22380*/  @P0 LDG.E.U8 R85, desc[UR8][R24.64+0x2] ;  /* 0x0000020818550981 */ /* 0x010f28000c1e1100 */
[----:B------:R-:W5:Y:S04]  /*22390*/  @P0 LDG.E.U8 R83, desc[UR8][R24.64+0x1] ;  /* 0x0000010818530981 */ /* 0x000f68000c1e1100 */
[----:B------:R-:W5:Y:S04]  /*223a0*/  LDG.E.U8 R5, desc[UR8][R20.64] ;  /* 0x0000000814057981 */ /* 0x000f68000c1e1100 */
[----:B------:R-:W5:Y:S01]  /*223b0*/  @P0 LDG.E.U8 R27, desc[UR8][R24.64] ;  /* 0x00000008181b0981 */ /* 0x000f62000c1e1100 */
[----:B------:R-:W-:-:S02]  /*223c0*/  IMAD.MOV.U32 R14, RZ, RZ, -0x1a9fbe77 ;  /* 0xe5604189ff0e7424 */ /* 0x000fc400078e00ff */
[----:B------:R-:W-:Y:S01]  /*223d0*/  IMAD.MOV.U32 R15, RZ, RZ, 0x3fd322d0 ;  /* 0x3fd322d0ff0f7424 */ /* 0x000fe200078e00ff */
[----:B------:R-:W-:Y:S01]  /*223e0*/  MOV R9, 0x3fe2c8b4 ;  /* 0x3fe2c8b400097802 */ /* 0x000fe20000000f00 */
[----:B------:R-:W-:Y:S01]  /*223f0*/  IMAD.MOV.U32 R8, RZ, RZ, 0x39581062 ;  /* 0x39581062ff087424 */ /* 0x000fe200078e00ff */
[----:B--2---:R-:W0:Y:S08]  /*22400*/  I2F.F64.U16 R18, R23 ;  /* 0x0000001700127312 */ /* 0x004e300000101800 */
[----:B---3--:R-:W1:Y:S08]  /*22410*/  I2F.F64.U16 R12, R7 ;  /* 0x00000007000c7312 */ /* 0x008e700000101800 */
[----:B----4-:R-:W2:Y:S01]  /*22420*/  @P0 I2F.F64.U16 R16, R85 ;  /* 0x0000005500100312 */ /* 0x010ea20000101800 */
[----:B0-----:R-:W-:-:S07]  /*22430*/  DMUL R18, R18, R14 ;  /* 0x0000000e12127228 */ /* 0x001fce0000000000 */
[----:B-----5:R-:W0:Y:S01]  /*22440*/  @P0 I2F.F64.U16 R10, R83 ;  /* 0x00000053000a0312 */ /* 0x020e220000101800 */
        /* <DEDUP_REMOVED lines=20> */
[C---:B------:R-:W-:Y:S01]  /*22590*/  VIADD R2, R22.reuse, 0x7 ;  /* 0x0000000716027836 */ /* 0x040fe20000000000 */
[----:B------:R-:W-:-:S07]  /*225a0*/  @P0 IADD3 R2, PT, PT, R22, 0x8, RZ ;  /* 0x0000000816020810 */ /* 0x000fce0007ffe0ff */
.L_x_159:
[----:B------:R-:W-:Y:S05]  /*225b0*/  BSYNC.RECONVERGENT B1 ;  /* 0x0000000000017941 */ /* 0x000fea0003800200 */
.L_x_158:
[----:B------:R-:W-:Y:S01]  /*225c0*/  ISETP.GT.U32.AND P0, PT, R2, 0xc7, PT ;  /* 0x000000c70200780c */ /* 0x000fe20003f04070 */
[----:B------:R-:W-:Y:S01]  /*225d0*/  BSSY.RECONVERGENT B1, `(.L_x_160) ;  /* 0x000073e000017945 */ /* 0x000fe20003800200 */
[----:B------:R-:W-:-:S11]  /*225e0*/  IMAD.MOV.U32 R22, RZ, RZ, R2 ;  /* 0x000000ffff167224 */ /* 0x000fd600078e0002 */
[----:B------:R-:W-:Y:S05]  /*225f0*/  @P0 BRA `(.L_x_161) ;  /* 0x0000007000ec0947 */ /* 0x000fea0003800000 */
[----:B------:R-:W-:Y:S01]  /*22600*/  ISETP.GE.OR P0, PT, R6, R74, P1 ;  /* 0x0000004a0600720c */ /* 0x000fe20000f06670 */
[----:B------:R-:W-:Y:S01]  /*22610*/  BSSY.RECONVERGENT B2, `(.L_x_162) ;  /* 0x000012d000027945 */ /* 0x000fe20003800200 */
[----:B------:R-:W-:-:S11]  /*22620*/  IMAD.MOV.U32 R22, RZ, RZ, R2 ;  /* 0x000000ffff167224 */ /* 0x000fd600078e0002 */
[----:B------:R-:W-:Y:S05]  /*22630*/  @P0 BRA `(.L_x_163) ;  /* 0x0000001000a80947 */ /* 0x000fea0003800000 */
[----:B-1-3--:R-:W1:Y:S08]  /*22640*/  LDC.64 R10, c[0x0][0x390] ;  /* 0x0000e400ff0a7b82 */ /* 0x00ae700000000a00 */
[----:B------:R-:W3:Y:S08]  /*22650*/  LDC R3, c[0x0][0x398] ;  /* 0x0000e600ff037b82 */ /* 0x000ef00000000800 */
[----:B------:R-:W5:Y:S01]  /*22660*/  LDC.64 R12, c[0x0][0x388] ;  /* 0x0000e200ff0c7b82 */ /* 0x000f620000000a00 */
[----:B-1----:R-:W1:Y:S01]  /*22670*/  I2F.U32.RP R5, R11 ;  /* 0x0000000b00057306 */ /* 0x002e620000209000 */
[----:B--2-4-:R-:W-:-:S07]  /*22680*/  LOP3.LUT R82, RZ, R11, RZ, 0x33, !PT ;  /* 0x0000000bff527212 */ /* 0x014fce00078e33ff */
[----:B---3--:R-:W2:Y:S08]  /*22690*/  I2F.U32.RP R7, R3 ;  /* 0x0000000300077306 */ /* 0x008eb00000209000 */
[----:B-1----:R-:W1:Y:S01]  /*226a0*/  MUFU.RCP R5, R5 ;  /* 0x0000000500057308 */ /* 0x002e620000001000 */
[----:B-----5:R-:W-:Y:S02]  /*226b0*/  IMAD R84, R6, R13, RZ ;  /* 0x0000000d06547224 */ /* 0x020fe400078e02ff */
[----:B------:R-:W-:-:S05]  /*226c0*/  IMAD R25, R81, R12, RZ ;  /* 0x0000000c51197224 */ /* 0x000fca00078e02ff */
[----:B--2---:R-:W2:Y:S01]  /*226d0*/  MUFU.RCP R7, R7 ;  /* 0x0000000700077308 */ /* 0x004ea20000001000 */
[----:B-1----:R-:W-:-:S07]  /*226e0*/  VIADD R14, R5, 0xffffffe ;  /* 0x0ffffffe050e7836 */ /* 0x002fce0000000000 */
[----:B------:R1:W3:Y:S01]  /*226f0*/  F2I.FTZ.U32.TRUNC.NTZ R15, R14 ;  /* 0x0000000e000f7305 */ /* 0x0002e2000021f000 */
[----:B--2---:R-:W-:Y:S02]  /*22700*/  VIADD R8, R7, 0xffffffe ;  /* 0x0ffffffe07087836 */ /* 0x004fe40000000000 */
[----:B------:R-:W-:-:S05]  /*22710*/  IMAD.SHL.U32 R7, R25, 0x2, RZ ;  /* 0x0000000219077824 */ /* 0x000fca00078e00ff */
[----:B------:R2:W0:Y:S01]  /*22720*/  F2I.FTZ.U32.TRUNC.NTZ R9, R8 ;  /* 0x0000000800097305 */ /* 0x000422000021f000 */
[----:B-1----:R-:W-:Y:S01]  /*22730*/  IMAD.MOV.U32 R14, RZ, RZ, RZ ;  /* 0x000000ffff0e7224 */ /* 0x002fe200078e00ff */
[----:B---3--:R-:W-:Y:S01]  /*22740*/  IADD3 R16, PT, PT, RZ, -R15, RZ ;  /* 0x8000000fff107210 */ /* 0x008fe20007ffe0ff */
[----:B--2---:R-:W-:-:S04]  /*22750*/  IMAD.MOV.U32 R8, RZ, RZ, RZ ;  /* 0x000000ffff087224 */ /* 0x004fc800078e00ff */
[----:B------:R-:W-:Y:S02]  /*22760*/  IMAD R5, R16, R11, RZ ;  /* 0x0000000b10057224 */ /* 0x000fe400078e02ff */
[----:B0-----:R-:W-:Y:S02]  /*22770*/  IMAD.MOV R18, RZ, RZ, -R9 ;  /* 0x000000ffff127224 */ /* 0x001fe400078e0a09 */
[----:B------:R-:W-:Y:S01]  /*22780*/  IMAD.HI.U32 R24, R15, R5, R14 ;  /* 0x000000050f187227 */ /* 0x000fe200078e000e */
[----:B------:R-:W-:-:S03]  /*22790*/  SHF.L.U32 R14, R84, 0x2, RZ ;  /* 0x00000002540e7819 */ /* 0x000fc600000006ff */
[----:B------:R-:W-:Y:S02]  /*227a0*/  IMAD R17, R18, R3, RZ ;  /* 0x0000000312117224 */ /* 0x000fe400078e02ff */
[----:B------:R-:W-:-:S04]  /*227b0*/  IMAD.HI.U32 R15, R24, R7, RZ ;  /* 0x00000007180f7227 */ /* 0x000fc800078e00ff */
[----:B------:R-:W-:-:S04]  /*227c0*/  IMAD.HI.U32 R5, R9, R17, R8 ;  /* 0x0000001109057227 */ /* 0x000fc800078e0008 */
[----:B------:R-:W-:Y:S02]  /*227d0*/  IMAD.MOV R8, RZ, RZ, -R15 ;  /* 0x000000ffff087224 */ /* 0x000fe400078e0a0f */
[----:B------:R-:W-:-:S04]  /*227e0*/  IMAD.HI.U32 R16, R5, R14, RZ ;  /* 0x0000000e05107227 */ /* 0x000fc800078e00ff */
[----:B------:R-:W-:Y:S02]  /*227f0*/  IMAD.MOV R9, RZ, RZ, -R16 ;  /* 0x000000ffff097224 */ /* 0x000fe400078e0a10 */
[----:B------:R-:W-:Y:S01]  /*22800*/  IMAD R8, R11, R8, R7 ;  /* 0x000000080b087224 */ /* 0x000fe200078e0207 */
[----:B------:R-:W-:Y:S01]  /*22810*/  LOP3.LUT R7, RZ, R3, RZ, 0x33, !PT ;  /* 0x00000003ff077212 */ /* 0x000fe200078e33ff */
[----:B------:R-:W-:-:S03]  /*22820*/  IMAD R14, R3, R9, R14 ;  /* 0x00000009030e7224 */ /* 0x000fc600078e020e */
[----:B------:R-:W-:Y:S02]  /*22830*/  ISETP.GE.U32.AND P0, PT, R8, R11, PT ;  /* 0x0000000b0800720c */ /* 0x000fe40003f06070 */
[----:B------:R-:W-:-:S11]  /*22840*/  ISETP.GE.U32.AND P4, PT, R14, R3, PT ;  /* 0x000000030e00720c */ /* 0x000fd60003f86070 */
[----:B------:R-:W-:Y:S01]  /*22850*/  @P0 IMAD.IADD R8, R8, 0x1, -R11 ;  /* 0x0000000108080824 */ /* 0x000fe200078e0a0b */
[----:B------:R-:W-:Y:S01]  /*22860*/  @P0 IADD3 R15, PT, PT, R15, 0x1, RZ ;  /* 0x000000010f0f0810 */ /* 0x000fe20007ffe0ff */
[----:B------:R-:W-:Y:S01]  /*22870*/  @P4 IMAD.IADD R14, R14, 0x1, -R3 ;  /* 0x000000010e0e4824 */ /* 0x000fe200078e0a03 */
[----:B------:R-:W-:Y:S01]  /*22880*/  ISETP.NE.U32.AND P0, PT, R11, RZ, PT ;  /* 0x000000ff0b00720c */ /* 0x000fe20003f05070 */
[----:B------:R-:W-:Y:S01]  /*22890*/  @P4 VIADD R16, R16, 0x1 ;  /* 0x0000000110104836 */ /* 0x000fe20000000000 */
[----:B------:R-:W-:Y:S02]  /*228a0*/  ISETP.GE.U32.AND P5, PT, R8, R11, PT ;  /* 0x0000000b0800720c */ /* 0x000fe40003fa6070 */
[----:B------:R-:W-:Y:S01]  /*228b0*/  ISETP.GE.U32.AND P3, PT, R14, R3, PT ;  /* 0x000000030e00720c */ /* 0x000fe20003f66070 */
[----:B------:R-:W0:Y:S01]  /*228c0*/  LDC.64 R8, c[0x0][0x380] ;  /* 0x0000e000ff087b82 */ /* 0x000e220000000a00 */
[----:B------:R-:W-:-:S09]  /*228d0*/  ISETP.NE.U32.AND P4, PT, R3, RZ, PT ;  /* 0x000000ff0300720c */ /* 0x000fd20003f85070 */
        /* <DEDUP_REMOVED lines=19> */
[----:B------:R-:W-:-:S02]  /*22a10*/  IMAD.MOV.U32 R18, RZ, RZ, 0x39581062 ;  /* 0x39581062ff127424 */ /* 0x000fc400078e00ff */
[----:B------:R-:W-:Y:S02]  /*22a20*/  IMAD.MOV.U32 R19, RZ, RZ, 0x3fe2c8b4 ;  /* 0x3fe2c8b4ff137424 */ /* 0x000fe400078e00ff */
[----:B------:R-:W-:Y:S02]  /*22a30*/  IMAD R26, R2, 0x4, R1 ;  /* 0x00000004021a7824 */ /* 0x000fe400078e0201 */
[--C-:B------:R-:W-:Y:S01]  /*22a40*/  IMAD.IADD R93, R1, 0x1, R2.reuse ;  /* 0x00000001015d7824 */ /* 0x100fe200078e0202 */
[----:B0-----:R-:W-:Y:S01]  /*22a50*/  MOV R22, 0xc8 ;  /* 0x000000c800167802 */ /* 0x001fe20000000f00 */
[----:B------:R-:W-:Y:S01]  /*22a60*/  IMAD.MOV R23, RZ, RZ, -R2 ;  /* 0x000000ffff177224 */ /* 0x000fe200078e0a02 */
        /* <DEDUP_REMOVED lines=16> */
[----:B------:R-:W-:-:S04]  /*22b70*/  IMAD R86, R84, 0x4, R13 ;  /* 0x0000000454567824 */ /* 0x000fc800078e020d */
[----:B-1----:R-:W-:-:S04]  /*22b80*/  IMAD.HI.U32 R14, R5, R86, RZ ;  /* 0x00000056050e7227 */ /* 0x002fc800078e00ff */
        /* <DEDUP_REMOVED lines=16> */
[----:B------:R-:W-:Y:S02]  /*22c90*/  IMAD.MOV.U32 R16, RZ, RZ, -0x1a9fbe77 ;  /* 0xe5604189ff107424 */ /* 0x000fe400078e00ff */
        /* <DEDUP_REMOVED lines=28> */
[----:B------:R-:W-:Y:S02]  /*22e60*/  ISETP.GE.U32.AND P5, PT, R14, R3, PT ;  /* 0x000000030e00720c */ /* 0x000fe40003fa6070 */
[----:B------:R-:W0:Y:S11]  /*22e70*/  LDC.64 R14, c[0x0][0x380] ;  /* 0x0000e000ff0e7b82 */ /* 0x000e360000000a00 */
        /* <DEDUP_REMOVED lines=94> */
[----:B------:R0:W3:Y:S01]  /*23460*/  LDG.E.U8 R25, desc[UR8][R22.64] ;  /* 0x0000000816197981 */ /* 0x0000e2000c1e1100 */
[----:B------:R-:W-:Y:S01]  /*23470*/  ISETP.NE.AND P0, PT, R84, 0x6, PT ;  /* 0x000000065400780c */ /* 0x000fe20003f05270 */
[----:B0-----:R-:W-:Y:S01]  /*23480*/  VIADD R22, R2, 0x6 ;  /* 0x0000000602167836 */ /* 0x001fe20000000000 */
[----:B-1----:R-:W0:Y:S01]  /*23490*/  I2F.F64.U16 R20, R87 ;  /* 0x0000005700147312 */ /* 0x002e220000101800 */
[----:B------:R1:W-:Y:S04]  /*234a0*/  STL [R26+0x14], R87 ;  /* 0x000014571a007387 */ /* 0x0003e80000100800 */
[----:B--2---:R1:W-:Y:S03]  /*234b0*/  STL [R26+0x334], R83 ;  /* 0x000334531a007387 */ /* 0x0043e60000100800 */
[----:B------:R-:W2:Y:S01]  /*234c0*/  I2F.F64.U16 R14, R83 ;  /* 0x00000053000e7312 */ /* 0x000ea20000101800 */
[----:B---3--:R1:W-:Y:S01]  /*234d0*/  STL [R26+0x654], R25 ;  /* 0x000654191a007387 */ /* 0x0083e20000100800 */
[----:B0-----:R-:W-:-:S06]  /*234e0*/  DMUL R20, R20, R16 ;  /* 0x0000001014147228 */ /* 0x001fcc0000000000 */
[----:B------:R-:W0:Y:S02]  /*234f0*/  I2F.F64.U16 R16, R25 ;  /* 0x0000001900107312 */ /* 0x000e240000101800 */
[----:B--2---:R-:W-:-:S08]  /*23500*/  DFMA R14, R14, R18, R20 ;  /* 0x000000120e0e722b */ /* 0x004fd00000000014 */
[----:B0-----:R-:W-:-:S10]  /*23510*/  DFMA R14, R16, R8, R14 ;  /* 0x00000008100e722b */ /* 0x001fd4000000000e */
[----:B------:R-:W0:Y:S02]  /*23520*/  F2I.U32.F64.TRUNC R15, R14 ;  /* 0x0000000e000f7311 */ /* 0x000e24000030d000 */
[----:B0-----:R1:W-:Y:S01]  /*23530*/  STL.U8 [R88+0x965], R15 ;  /* 0x0009650f58007387 */ /* 0x0013e20000100000 */
[----:B------:R-:W-:Y:S05]  /*23540*/  @!P0 BRA `(.L_x_163) ;  /* 0x0000000000e48947 */ /* 0x000fea0003800000 */
[----:B------:R-:W-:Y:S01]  /*23550*/  IMAD.IADD R86, R86, 0x1, R13 ;  /* 0x0000000156567824 */ /* 0x000fe200078e020d */
[----:B------:R-:W0:Y:S03]  /*23560*/  LDC.64 R8, c[0x0][0x380] ;  /* 0x0000e000ff087b82 */ /* 0x000e260000000a00 */
[----:B------:R-:W-:-:S04]  /*23570*/  IMAD.HI.U32 R14, R5, R86, RZ ;  /* 0x00000056050e7227 */ /* 0x000fc800078e00ff */
[----:B------:R-:W-:-:S04]  /*23580*/  IMAD.MOV R5, RZ, RZ, -R14 ;  /* 0x000000ffff057224 */ /* 0x000fc800078e0a0e */
[----:B------:R-:W-:-:S05]  /*23590*/  IMAD R86, R3, R5, R86 ;  /* 0x0000000503567224 */ /* 0x000fca00078e0256 */
[----:B------:R-:W-:-:S13]  /*235a0*/  ISETP.GE.U32.AND P0, PT, R86, R3, PT ;  /* 0x000000035600720c */ /* 0x000fda0003f06070 */
[-C--:B------:R-:W-:Y:S01]  /*235b0*/  @P0 IADD3 R86, PT, PT, R86, -R3.reuse, RZ ;  /* 0x8000000356560210 */ /* 0x080fe20007ffe0ff */
[----:B------:R-:W-:Y:S01]  /*235c0*/  @P0 VIADD R14, R14, 0x1 ;  /* 0x000000010e0e0836 */ /* 0x000fe20000000000 */
[----:B------:R-:W-:Y:S02]  /*235d0*/  ISETP.NE.AND P0, PT, R84, 0x7, PT ;  /* 0x000000075400780c */ /* 0x000fe40003f05270 */
[----:B------:R-:W-:-:S13]  /*235e0*/  ISETP.GE.U32.AND P3, PT, R86, R3, PT ;  /* 0x000000035600720c */ /* 0x000fda0003f66070 */
[----:B------:R-:W-:-:S05]  /*235f0*/  @P3 VIADD R14, R14, 0x1 ;  /* 0x000000010e0e3836 */ /* 0x000fca0000000000 */
[----:B------:R-:W-:-:S04]  /*23600*/  SEL R7, R7, R14, !P4 ;  /* 0x0000000e07077207 */ /* 0x000fc80006000000 */
[----:B------:R-:W-:-:S04]  /*23610*/  VIMNMX R14, PT, PT, RZ, R7, !PT ;  /* 0x00000007ff0e7248 */ /* 0x000fc80007fe0100 */
[----:B------:R-:W-:-:S05]  /*23620*/  VIMNMX R85, PT, PT, R85, R14, PT ;  /* 0x0000000e55557248 */ /* 0x000fca0003fe0100 */
[----:B------:R-:W-:Y:S01]  /*23630*/  IMAD R85, R85, R10, RZ ;  /* 0x0000000a55557224 */ /* 0x000fe200078e02ff */
[----:B------:R-:W-:-:S04]  /*23640*/  SHF.R.S32.HI R10, RZ, 0x1f, R27 ;  /* 0x0000001fff0a7819 */ /* 0x000fc8000001141b */
[----:B0-----:R-:W-:-:S04]  /*23650*/  IADD3 R22, P3, P4, R85, R8, R27 ;  /* 0x0000000855167210 */ /* 0x001fc80007c7e01b */
[----:B------:R-:W-:Y:S02]  /*23660*/  IADD3.X R23, PT, PT, RZ, R9, R10, P3, P4 ;  /* 0x00000009ff177210 */ /* 0x000fe40001fe840a */
[----:B------:R-:W-:-:S03]  /*23670*/  @P0 IADD3 R24, P3, P4, R85, R8, R11 ;  /* 0x0000000855180210 */ /* 0x000fc60007c7e00b */
[----:B------:R-:W2:Y:S01]  /*23680*/  LDG.E.U8 R7, desc[UR8][R22.64+0x2] ;  /* 0x0000020816077981 */ /* 0x000ea2000c1e1100 */
[----:B-1----:R-:W-:-:S03]  /*23690*/  @P0 IADD3.X R25, PT, PT, RZ, R9, R12, P3, P4 ;  /* 0x00000009ff190210 */ /* 0x002fc60001fe840c */
[----:B------:R-:W3:Y:S04]  /*236a0*/  LDG.E.U8 R5, desc[UR8][R22.64+0x1] ;  /* 0x0000010816057981 */ /* 0x000ee8000c1e1100 */
[----:B------:R-:W4:Y:S04]  /*236b0*/  @P0 LDG.E.U8 R85, desc[UR8][R24.64+0x2] ;  /* 0x0000020818550981 */ /* 0x000f28000c1e1100 */
[----:B------:R-:W5:Y:S04]  /*236c0*/  @P0 LDG.E.U8 R83, desc[UR8][R24.64+0x1] ;  /* 0x0000010818530981 */ /* 0x000f68000c1e1100 */
[----:B------:R0:W5:Y:S04]  /*236d0*/  LDG.E.U8 R3, desc[UR8][R22.64] ;  /* 0x0000000816037981 */ /* 0x000168000c1e1100 */
[----:B------:R-:W5:Y:S01]  /*236e0*/  @P0 LDG.E.U8 R27, desc[UR8][R24.64] ;  /* 0x00000008181b0981 */ /* 0x000f62000c1e1100 */
[----:B------:R-:W-:-:S02]  /*236f0*/  IMAD.MOV.U32 R16, RZ, RZ, -0x1a9fbe77 ;  /* 0xe5604189ff107424 */ /* 0x000fc400078e00ff */
[----:B------:R-:W-:Y:S01]  /*23700*/  IMAD.MOV.U32 R17, RZ, RZ, 0x3fd322d0 ;  /* 0x3fd322d0ff117424 */ /* 0x000fe200078e00ff */
[----:B------:R-:W-:Y:S01]  /*23710*/  MOV R10, 0x39581062 ;  /* 0x39581062000a7802 */ /* 0x000fe20000000f00 */
[----:B------:R-:W-:Y:S01]  /*23720*/  IMAD.MOV.U32 R11, RZ, RZ, 0x3fe2c8b4 ;  /* 0x3fe2c8b4ff0b7424 */ /* 0x000fe200078e00ff */
[C---:B0-----:R-:W-:Y:S01]  /*23730*/  IADD3 R22, PT, PT, R2.reuse, 0x7, RZ ;  /* 0x0000000702167810 */ /* 0x041fe20007ffe0ff */
[----:B------:R-:W-:Y:S01]  /*23740*/  @P0 VIADD R22, R2, 0x8 ;  /* 0x0000000802160836 */ /* 0x000fe20000000000 */
        /* <DEDUP_REMOVED lines=25> */
.L_x_163:
[----:B------:R-:W-:Y:S05]  /*238e0*/  BSYNC.RECONVERGENT B2 ;  /* 0x0000000000027941 */ /* 0x000fea0003800200 */
.L_x_162:
[----:B------:R-:W-:-:S13]  /*238f0*/  ISETP.GT.U32.AND P0, PT, R22, 0xc7, PT ;  /* 0x000000c71600780c */ /* 0x000fda0003f04070 */
[----:B------:R-:W-:Y:S05]  /*23900*/  @P0 BRA `(.L_x_161) ;  /* 0x0000006000280947 */ /* 0x000fea0003800000 */
[----:B------:R-:W-:Y:S01]  /*23910*/  ISETP.GE.OR P0, PT, R6, R74, P2 ;  /* 0x0000004a0600720c */ /* 0x000fe20001706670 */
[----:B------:R-:W-:Y:S01]  /*23920*/  BSSY.RECONVERGENT B2, `(.L_x_164) ;  /* 0x000012d000027945 */ /* 0x000fe20003800200 */
[----:B------:R-:W-:-:S11]  /*23930*/  IMAD.MOV.U32 R2, RZ, RZ, R22 ;  /* 0x000000ffff027224 */ /* 0x000fd600078e0016 */
[----:B------:R-:W-:Y:S05]  /*23940*/  @P0 BRA `(.L_x_165) ;  /* 0x0000001000a80947 */ /* 0x000fea0003800000 */
[----:B-123--:R-:W1:Y:S08]  /*23950*/  LDC.64 R10, c[0x0][0x390] ;  /* 0x0000e400ff0a7b82 */ /* 0x00ee700000000a00 */
[----:B------:R-:W2:Y:S08]  /*23960*/  LDC R3, c[0x0][0x398] ;  /* 0x0000e600ff037b82 */ /* 0x000eb00000000800 */
[----:B------:R-:W3:Y:S01]  /*23970*/  LDC.64 R12, c[0x0][0x388] ;  /* 0x0000e200ff0c7b82 */ /* 0x000ee20000000a00 */
[----:B-1----:R-:W1:Y:S01]  /*23980*/  I2F.U32.RP R2, R11 ;  /* 0x0000000b00027306 */ /* 0x002e620000209000 */
[----:B------:R-:W-:-:S07]  /*23990*/  LOP3.LUT R84, RZ, R11, RZ, 0x33, !PT ;  /* 0x0000000bff547212 */ /* 0x000fce00078e33ff */
[----:B--2---:R-:W2:Y:S08]  /*239a0*/  I2F.U32.RP R5, R3 ;  /* 0x0000000300057306 */ /* 0x004eb00000209000 */
[----:B-1----:R-:W1:Y:S01]  /*239b0*/  MUFU.RCP R2, R2 ;  /* 0x0000000200027308 */ /* 0x002e620000001000 */
[----:B---3--:R-:W-:Y:S02]  /*239c0*/  IMAD R86, R6, R13, RZ ;  /* 0x0000000d06567224 */ /* 0x008fe400078e02ff */
[----:B----4-:R-:W-:-:S05]  /*239d0*/  IMAD R27, R81, R12, R12 ;  /* 0x0000000c511b7224 */ /* 0x010fca00078e020c */
[----:B--2---:R-:W2:Y:S01]  /*239e0*/  MUFU.RCP R5, R5 ;  /* 0x0000000500057308 */ /* 0x004ea20000001000 */
[----:B-1----:R-:W-:Y:S02]  /*239f0*/  VIADD R14, R2, 0xffffffe ;  /* 0x0ffffffe020e7836 */ /* 0x002fe40000000000 */
[----:B------:R-:W-:-:S05]  /*23a00*/  IMAD.SHL.U32 R2, R27, 0x2, RZ ;  /* 0x000000021b027824 */ /* 0x000fca00078e00ff */
[----:B------:R1:W3:Y:S01]  /*23a10*/  F2I.FTZ.U32.TRUNC.NTZ R15, R14 ;  /* 0x0000000e000f7305 */ /* 0x0002e2000021f000 */
[----:B--2---:R-:W-:-:S07]  /*23a20*/  VIADD R8, R5, 0xffffffe ;  /* 0x0ffffffe05087836 */ /* 0x004fce0000000000 */
[----:B------:R2:W0:Y:S01]  /*23a30*/  F2I.FTZ.U32.TRUNC.NTZ R9, R8 ;  /* 0x0000000800097305 */ /* 0x000422000021f000 */
[----:B-1----:R-:W-:Y:S01]  /*23a40*/  IMAD.MOV.U32 R14, RZ, RZ, RZ ;  /* 0x000000ffff0e7224 */ /* 0x002fe200078e00ff */
[----:B---3--:R-:W-:Y:S01]  /*23a50*/  IADD3 R16, PT, PT, RZ, -R15, RZ ;  /* 0x8000000fff107210 */ /* 0x008fe20007ffe0ff */
[----:B--2---:R-:W-:-:S04]  /*23a60*/  IMAD.MOV.U32 R8, RZ, RZ, RZ ;  /* 0x000000ffff087224 */ /* 0x004fc800078e00ff */
[----:B------:R-:W-:Y:S02]  /*23a70*/  IMAD R5, R16, R11, RZ ;  /* 0x0000000b10057224 */ /* 0x000fe400078e02ff */
[----:B0-----:R-:W-:Y:S02]  /*23a80*/  IMAD.MOV R18, RZ, RZ, -R9 ;  /* 0x000000ffff127224 */ /* 0x001fe400078e0a09 */
[----:B------:R-:W-:-:S04]  /*23a90*/  IMAD.HI.U32 R26, R15, R5, R14 ;  /* 0x000000050f1a7227 */ /* 0x000fc800078e000e */
[----:B------:R-:W-:Y:S02]  /*23aa0*/  IMAD R7, R18, R3, RZ ;  /* 0x0000000312077224 */ /* 0x000fe400078e02ff */
[----:B------:R-:W-:-:S04]  /*23ab0*/  IMAD.HI.U32 R15, R26, R2, RZ ;  /* 0x000000021a0f7227 */ /* 0x000fc800078e00ff */
[----:B------:R-:W-:Y:S01]  /*23ac0*/  IMAD.HI.U32 R5, R9, R7, R8 ;  /* 0x0000000709057227 */ /* 0x000fe200078e0008 */
[----:B------:R-:W-:-:S03]  /*23ad0*/  SHF.L.U32 R8, R86, 0x2, RZ ;  /* 0x0000000256087819 */ /* 0x000fc600000006ff */
        /* <DEDUP_REMOVED lines=14> */
[----:B------:R-:W-:Y:S02]  /*23bc0*/  ISETP.GE.U32.AND P3, PT, R8, R3, PT ;  /* 0x000000030800720c */ /* 0x000fe40003f66070 */
[----:B------:R-:W0:Y:S01]  /*23bd0*/  LDC.64 R8, c[0x0][0x380] ;  /* 0x0000e000ff087b82 */ /* 0x000e220000000a00 */
[----:B------:R-:W-:-:S08]  /*23be0*/  ISETP.NE.U32.AND P4, PT, R3, RZ, PT ;  /* 0x000000ff0300720c */ /* 0x000fd00003f85070 */
        /* <DEDUP_REMOVED lines=21> */
[----:B------:R-:W-:Y:S02]  /*23d40*/  IMAD R82, R22, 0x4, R1 ;  /* 0x0000000416527824 */ /* 0x000fe400078e0201 */
[--C-:B------:R-:W-:Y:S02]  /*23d50*/  IMAD.IADD R93, R1, 0x1, R22.reuse ;  /* 0x00000001015d7824 */ /* 0x100fe400078e0216 */
        /* <DEDUP_REMOVED lines=13> */
[----:B------:R-:W-:Y:S02]  /*23e30*/  VIADDMNMX.U32 R24, R2, R17, 0x7, PT ;  /* 0x0000000702187446 */ /* 0x000fe40003800011 */
[----:B------:R-:W-:Y:S02]  /*23e40*/  MOV R2, 0xc8 ;  /* 0x000000c800027802 */ /* 0x000fe40000000f00 */
        /* <DEDUP_REMOVED lines=42> */
[----:B------:R-:W-:Y:S01]  /*240f0*/  IMAD.IADD R86, R86, 0x1, R13 ;  /* 0x0000000156567824 */ /* 0x000fe200078e020d */
[----:B------:R-:W0:Y:S01]  /*24100*/  LDC.64 R14, c[0x0][0x380] ;  /* 0x0000e000ff0e7b82 */ /* 0x000e220000000a00 */
        /* <DEDUP_REMOVED lines=122> */
[-C--:B------:R-:W-:Y:S01]  /*248b0*/  @P0 IADD3 R2, PT, PT, R2, -R3.reuse, RZ ;  /* 0x8000000302020210 */ /* 0x080fe20007ffe0ff */
[----:B------:R-:W-:Y:S01]  /*248c0*/  @P0 VIADD R8, R8, 0x1 ;  /* 0x0000000108080836 */ /* 0x000fe20000000000 */
        /* <DEDUP_REMOVED lines=15> */
[----:B-1----:R-:W4:Y:S04]  /*249c0*/  @P0 LDG.E.U8 R85, desc[UR8][R24.64+0x2] ;  /* 0x0000020818550981 */ /* 0x002f28000c1e1100 */
        /* <DEDUP_REMOVED lines=32> */
[C---:B------:R-:W-:Y:S01]  /*24bd0*/  IADD3 R2, PT, PT, R22.reuse, 0x7, RZ ;  /* 0x0000000716027810 */ /* 0x040fe20007ffe0ff */
[----:B------:R-:W-:-:S07]  /*24be0*/  @P0 VIADD R2, R22, 0x8 ;  /* 0x0000000816020836 */ /* 0x000fce0000000000 */
.L_x_165:
[----:B------:R-:W-:Y:S05]  /*24bf0*/  BSYNC.RECONVERGENT B2 ;  /* 0x0000000000027941 */ /* 0x000fea0003800200 */
.L_x_164:
[----:B------:R-:W-:Y:S01]  /*24c00*/  ISETP.GT.U32.AND P0, PT, R2, 0xc7, PT ;  /* 0x000000c70200780c */ /* 0x000fe20003f04070 */
[----:B------:R-:W-:-:S12]  /*24c10*/  IMAD.MOV.U32 R22, RZ, RZ, R2 ;  /* 0x000000ffff167224 */ /* 0x000fd800078e0002 */
[----:B------:R-:W-:Y:S05]  /*24c20*/  @P0 BRA `(.L_x_161) ;  /* 0x0000004c00600947 */ /* 0x000fea0003800000 */
[----:B-123--:R-:W1:Y:S01]  /*24c30*/  LDC R8, c[0x0][0x360] ;  /* 0x0000d800ff087b82 */ /* 0x00ee620000000800 */
[----:B------:R-:W-:Y:S01]  /*24c40*/  LOP3.LUT R3, R76, 0x3, RZ, 0x3c, !PT ;  /* 0x000000034c037812 */ /* 0x000fe200078e3cff */
[----:B------:R-:W-:Y:S01]  /*24c50*/  BSSY.RECONVERGENT B2, `(.L_x_166) ;  /* 0x000013a000027945 */ /* 0x000fe20003800200 */
[----:B------:R-:W-:Y:S01]  /*24c60*/  ISETP.GE.AND P0, PT, R6, R74, PT ;  /* 0x0000004a0600720c */ /* 0x000fe20003f06270 */
[----:B------:R-:W-:Y:S02]  /*24c70*/  IMAD.MOV.U32 R22, RZ, RZ, R2 ;  /* 0x000000ffff167224 */ /* 0x000fe400078e0002 */
[----:B-1----:R-:W-:-:S04]  /*24c80*/  IMAD R8, R72, R8, R73 ;  /* 0x0000000848087224 */ /* 0x002fc800078e0249 */
[----:B------:R-:W-:-:S05]  /*24c90*/  IMAD.IADD R8, R3, 0x1, R8 ;  /* 0x0000000103087824 */ /* 0x000fca00078e0208 */
[----:B------:R-:W-:-:S04]  /*24ca0*/  ISETP.GE.OR P3, PT, R8, R75, P0 ;  /* 0x0000004b0800720c */ /* 0x000fc80000766670 */
[----:B------:R-:W-:-:S13]  /*24cb0*/  ISETP.LT.OR P3, PT, R8, RZ, P3 ;  /* 0x000000ff0800720c */ /* 0x000fda0001f61670 */
[----:B------:R-:W-:Y:S05]  /*24cc0*/  @P3 BRA `(.L_x_167) ;  /* 0x0000001000c83947 */ /* 0x000fea0003800000 */
[----:B------:R-:W1:Y:S08]  /*24cd0*/  LDC.64 R10, c[0x0][0x390] ;  /* 0x0000e400ff0a7b82 */ /* 0x000e700000000a00 */
[----:B------:R-:W2:Y:S08]  /*24ce0*/  LDC R5, c[0x0][0x398] ;  /* 0x0000e600ff057b82 */ /* 0x000eb00000000800 */
[----:B------:R-:W3:Y:S01]  /*24cf0*/  LDC.64 R12, c[0x0][0x388] ;  /* 0x0000e200ff0c7b82 */ /* 0x000ee20000000a00 */
[----:B-1----:R-:W1:Y:S08]  /*24d00*/  I2F.U32.RP R7, R11 ;  /* 0x0000000b00077306 */ /* 0x002e700000209000 */
[----:B--2---:R-:W2:Y:S08]  /*24d10*/  I2F.U32.RP R16, R5 ;  /* 0x0000000500107306 */ /* 0x004eb00000209000 */
[----:B-1----:R-:W1:Y:S01]  /*24d20*/  MUFU.RCP R7, R7 ;  /* 0x0000000700077308 */ /* 0x002e620000001000 */
[----:B---3--:R-:W-:-:S02]  /*24d30*/  IMAD R8, R8, R12, RZ ;  /* 0x0000000c08087224 */ /* 0x008fc400078e02ff */
[----:B----4-:R-:W-:-:S04]  /*24d40*/  IMAD R82, R6, R13, RZ ;  /* 0x0000000d06527224 */ /* 0x010fc800078e02ff */
[----:B------:R-:W-:Y:S01]  /*24d50*/  IMAD.SHL.U32 R20, R82, 0x4, RZ ;  /* 0x0000000452147824 */ /* 0x000fe200078e00ff */
[----:B--2---:R-:W2:Y:S01]  /*24d60*/  MUFU.RCP R16, R16 ;  /* 0x0000001000107308 */ /* 0x004ea20000001000 */
[----:B-1----:R-:W-:-:S07]  /*24d70*/  IADD3 R14, PT, PT, R7, 0xffffffe, RZ ;  /* 0x0ffffffe070e7810 */ /* 0x002fce0007ffe0ff */
[----:B------:R1:W3:Y:S01]  /*24d80*/  F2I.FTZ.U32.TRUNC.NTZ R15, R14 ;  /* 0x0000000e000f7305 */ /* 0x0002e2000021f000 */
[----:B--2---:R-:W-:Y:S01]  /*24d90*/  VIADD R9, R16, 0xffffffe ;  /* 0x0ffffffe10097836 */ /* 0x004fe20000000000 */
[----:B------:R-:W-:Y:S01]  /*24da0*/  SHF.L.U32 R16, R8, 0x1, RZ ;  /* 0x0000000108107819 */ /* 0x000fe200000006ff */
[----:B------:R-:W-:Y:S02]  /*24db0*/  IMAD.MOV.U32 R8, RZ, RZ, RZ ;  /* 0x000000ffff087224 */ /* 0x000fe400078e00ff */
[----:B-1----:R-:W-:-:S03]  /*24dc0*/  IMAD.MOV.U32 R14, RZ, RZ, RZ ;  /* 0x000000ffff0e7224 */ /* 0x002fc600078e00ff */
[----:B------:R-:W0:Y:S01]  /*24dd0*/  F2I.FTZ.U32.TRUNC.NTZ R9, R9 ;  /* 0x0000000900097305 */ /* 0x000e22000021f000 */
[----:B---3--:R-:W-:-:S04]  /*24de0*/  IMAD R88, R15, R11, RZ ;  /* 0x0000000b0f587224 */ /* 0x008fc800078e02ff */
[----:B------:R-:W-:-:S04]  /*24df0*/  IMAD.MOV R17, RZ, RZ, -R88 ;  /* 0x000000ffff117224 */ /* 0x000fc800078e0a58 */
[----:B------:R-:W-:-:S04]  /*24e00*/  IMAD.HI.U32 R17, R15, R17, R14 ;  /* 0x000000110f117227 */ /* 0x000fc800078e000e */
[----:B0-----:R-:W-:-:S04]  /*24e10*/  IMAD.MOV R18, RZ, RZ, -R9 ;  /* 0x000000ffff127224 */ /* 0x001fc800078e0a09 */
[----:B------:R-:W-:Y:S02]  /*24e20*/  IMAD R7, R18, R5, RZ ;  /* 0x0000000512077224 */ /* 0x000fe400078e02ff */
[----:B------:R-:W-:-:S04]  /*24e30*/  IMAD.HI.U32 R18, R17, R16, RZ ;  /* 0x0000001011127227 */ /* 0x000fc800078e00ff */
[----:B------:R-:W-:-:S04]  /*24e40*/  IMAD.HI.U32 R7, R9, R7, R8 ;  /* 0x0000000709077227 */ /* 0x000fc800078e0008 */
[----:B------:R-:W-:Y:S02]  /*24e50*/  IMAD.MOV R8, RZ, RZ, -R18 ;  /* 0x000000ffff087224 */ /* 0x000fe400078e0a12 */
[----:B------:R-:W-:-:S04]  /*24e60*/  IMAD.HI.U32 R9, R7, R20, RZ ;  /* 0x0000001407097227 */ /* 0x000fc800078e00ff */
[----:B------:R-:W-:Y:S02]  /*24e70*/  IMAD R16, R11, R8, R16 ;  /* 0x000000080b107224 */ /* 0x000fe400078e0210 */
[----:B------:R-:W-:-:S03]  /*24e80*/  IMAD.MOV R8, RZ, RZ, -R9 ;  /* 0x000000ffff087224 */ /* 0x000fc600078e0a09 */
[----:B------:R-:W-:Y:S01]  /*24e90*/  ISETP.GE.U32.AND P5, PT, R16, R11, PT ;  /* 0x0000000b1000720c */ /* 0x000fe20003fa6070 */
[----:B------:R-:W-:-:S05]  /*24ea0*/  IMAD R8, R5, R8, R20 ;  /* 0x0000000805087224 */ /* 0x000fca00078e0214 */
[----:B------:R-:W-:-:S07]  /*24eb0*/  ISETP.GE.U32.AND P4, PT, R8, R5, PT ;  /* 0x000000050800720c */ /* 0x000fce0003f86070 */
[----:B------:R-:W-:Y:S01]  /*24ec0*/  @P5 IADD3 R16, PT, PT, R16, -R11, RZ ;  /* 0x8000000b10105210 */ /* 0x000fe20007ffe0ff */
[----:B------:R-:W-:-:S03]  /*24ed0*/  @P5 VIADD R18, R18, 0x1 ;  /* 0x0000000112125836 */ /* 0x000fc60000000000 */
[----:B------:R-:W-:Y:S02]  /*24ee0*/  ISETP.GE.U32.AND P3, PT, R16, R11, PT ;  /* 0x0000000b1000720c */ /* 0x000fe40003f66070 */
[----:B------:R-:W-:Y:S01]  /*24ef0*/  @P4 IMAD.IADD R8, R8, 0x1, -R5 ;  /* 0x0000000108084824 */ /* 0x000fe200078e0a05 */
[----:B------:R-:W0:Y:S01]  /*24f00*/  LDC.64 R16, c[0x0][0x380] ;  /* 0x0000e000ff107b82 */ /* 0x000e220000000a00 */
[----:B------:R-:W-:Y:S01]  /*24f10*/  @P4 VIADD R9, R9, 0x1 ;  /* 0x0000000109094836 */ /* 0x000fe20000000000 */
[----:B------:R-:W-:Y:S02]  /*24f20*/  ISETP.NE.U32.AND P4, PT, R5, RZ, PT ;  /* 0x000000ff0500720c */ /* 0x000fe40003f85070 */
[-C--:B------:R-:W-:Y:S02]  /*24f30*/  ISETP.GE.U32.AND P5, PT, R8, R5.reuse, PT ;  /* 0x000000050800720c */ /* 0x080fe40003fa6070 */
[----:B------:R-:W-:-:S04]  /*24f40*/  LOP3.LUT R8, RZ, R5, RZ, 0x33, !PT ;  /* 0x00000005ff087212 */ /* 0x000fc800078e33ff */
[----:B------:R-:W-:Y:S01]  /*24f50*/  @P3 VIADD R18, R18, 0x1 ;  /* 0x0000000112123836 */ /* 0x000fe20000000000 */
[----:B------:R-:W-:-:S06]  /*24f60*/  ISETP.NE.U32.AND P3, PT, R11, RZ, PT ;  /* 0x000000ff0b00720c */ /* 0x000fcc0003f65070 */
[----:B------:R-:W-:-:S04]  /*24f70*/  @P5 IADD3 R9, PT, PT, R9, 0x1, RZ ;  /* 0x0000000109095810 */ /* 0x000fc80007ffe0ff */
[----:B------:R-:W-:-:S03]  /*24f80*/  SEL R19, R8, R9, !P4 ;  /* 0x0000000908137207 */ /* 0x000fc60006000000 */
[----:B------:R-:W-:-:S04]  /*24f90*/  @!P3 LOP3.LUT R18, RZ, R11, RZ, 0x33, !PT ;  /* 0x0000000bff12b212 */ /* 0x000fc800078e33ff */
        /* <DEDUP_REMOVED lines=18> */
[C---:B0-----:R-:W-:Y:S01]  /*250c0*/  IMAD R26, R2.reuse, 0x4, R1 ;  /* 0x00000004021a7824 */ /* 0x041fe200078e0201 */
[----:B------:R-:W-:Y:S01]  /*250d0*/  IADD3 R27, PT, PT, -R2, RZ, RZ ;  /* 0x000000ff021b7210 */ /* 0x000fe20007ffe1ff */
        /* <DEDUP_REMOVED lines=9> */
[----:B------:R-:W-:-:S06]  /*25170*/  IMAD.MOV.U32 R21, RZ, RZ, 0x3fbd2f1a ;  /* 0x3fbd2f1aff157424 */ /* 0x000fcc00078e00ff */
[----:B0-----:R-:W-:Y:S01]  /*25180*/  DFMA R18, R18, R20, R22 ;  /* 0x000000141212722b */ /* 0x001fe20000000016 */
[----:B------:R-:W-:Y:S02]  /*25190*/  IMAD.MOV.U32 R20, RZ, RZ, 0xc7 ;  /* 0x000000c7ff147424 */ /* 0x000fe400078e00ff */
[----:B------:R-:W-:-:S03]  /*251a0*/  IMAD.MOV.U32 R22, RZ, RZ, 0xc8 ;  /* 0x000000c8ff167424 */ /* 0x000fc600078e00ff */
[----:B------:R-:W-:-:S04]  /*251b0*/  VIADDMNMX.U32 R27, R27, R20, 0x7, PT ;  /* 0x000000071b1b7446 */ /* 0x000fc80003800014 */
        /* <DEDUP_REMOVED lines=23> */
[----:B------:R-:W-:-:S02]  /*25330*/  IMAD.MOV.U32 R23, RZ, RZ, 0x3fd322d0 ;  /* 0x3fd322d0ff177424 */ /* 0x000fc400078e00ff */
[----:B------:R-:W-:Y:S02]  /*25340*/  IMAD.MOV.U32 R19, RZ, RZ, 0x3fe2c8b4 ;  /* 0x3fe2c8b4ff137424 */ /* 0x000fe400078e00ff */
        /* <DEDUP_REMOVED lines=10> */
[----:B------:R-:W-:Y:S01]  /*253f0*/  IMAD.MOV.U32 R18, RZ, RZ, -0x60418937 ;  /* 0x9fbe76c9ff127424 */ /* 0x000fe200078e00ff */
[----:B------:R-:W-:Y:S01]  /*25400*/  IADD3 R22, PT, PT, R2, 0x2, RZ ;  /* 0x0000000202167810 */ /* 0x000fe20007ffe0ff */
[----:B------:R-:W-:-:S06]  /*25410*/  IMAD.MOV.U32 R19, RZ, RZ, 0x3fbd2f1a ;  /* 0x3fbd2f1aff137424 */ /* 0x000fcc00078e00ff */
[----:B0-----:R-:W-:-:S10]  /*25420*/  DFMA R16, R16, R18, R20 ;  /* 0x000000121010722b */ /* 0x001fd40000000014 */
[----:B------:R-:W0:Y:S02]  /*25430*/  F2I.U32.F64.TRUNC R16, R16 ;  /* 0x0000001000107311 */ /* 0x000e24000030d000 */
[----:B0-----:R2:W-:Y:S01]  /*25440*/  STL.U8 [R91+0x961], R16 ;  /* 0x000961105b007387 */ /* 0x0015e20000100000 */
[----:B------:R-:W-:Y:S05]  /*25450*/  @!P5 BRA `(.L_x_167) ;  /* 0x0000000800e4d947 */ /* 0x000fea0003800000 */
[----:B------:R-:W-:Y:S02]  /*25460*/  IMAD.IADD R84, R84, 0x1, R13 ;  /* 0x0000000154547824 */ /* 0x000fe400078e020d */
[----:B--2---:R-:W-:Y:S02]  /*25470*/  VIADD R85, R13, 0xffffffff ;  /* 0xffffffff0d557836 */ /* 0x004fe40000000000 */
[----:B------:R-:W-:-:S04]  /*25480*/  IMAD.HI.U32 R19, R7, R84, RZ ;  /* 0x0000005407137227 */ /* 0x000fc800078e00ff */
[----:B------:R-:W-:-:S04]  /*25490*/  IMAD.MOV R16, RZ, RZ, -R19 ;  /* 0x000000ffff107224 */ /* 0x000fc800078e0a13 */
[----:B------:R-:W-:-:S05]  /*254a0*/  IMAD R16, R5, R16, R84 ;  /* 0x0000001005107224 */ /* 0x000fca00078e0254 */
[----:B------:R-:W-:-:S13]  /*254b0*/  ISETP.GE.U32.AND P5, PT, R16, R5, PT ;  /* 0x000000051000720c */ /* 0x000fda0003fa6070 */
[----:B------:R-:W-:Y:S02]  /*254c0*/  @P5 IMAD.IADD R16, R16, 0x1, -R5 ;  /* 0x0000000110105824 */ /* 0x000fe400078e0a05 */
[----:B------:R-:W-:-:S03]  /*254d0*/  @P5 VIADD R19, R19, 0x1 ;  /* 0x0000000113135836 */ /* 0x000fc60000000000 */
[----:B------:R-:W-:Y:S02]  /*254e0*/  ISETP.GE.U32.AND P5, PT, R16, R5, PT ;  /* 0x000000051000720c */ /* 0x000fe40003fa6070 */
[----:B------:R-:W0:Y:S11]  /*254f0*/  LDC.64 R16, c[0x0][0x380] ;  /* 0x0000e000ff107b82 */ /* 0x000e360000000a00 */
[----:B------:R-:W-:-:S04]  /*25500*/  @P5 IADD3 R19, PT, PT, R19, 0x1, RZ ;  /* 0x0000000113135810 */ /* 0x000fc80007ffe0ff */
        /* <DEDUP_REMOVED lines=30> */
[----:B------:R-:W0:Y:S01]  /*256f0*/  LDC R10, c[0x0][0x360] ;  /* 0x0000d800ff0a7b82 */ /* 0x000e220000000800 */
[----:B------:R-:W-:Y:S02]  /*25700*/  IMAD.MOV R19, RZ, RZ, -R88 ;  /* 0x000000ffff137224 */ /* 0x000fe400078e0a58 */
[----:B------:R-:W-:-:S04]  /*25710*/  IMAD.MOV.U32 R14, RZ, RZ, RZ ;  /* 0x000000ffff0e7224 */ /* 0x000fc800078e00ff */
[----:B------:R-:W-:Y:S01]  /*25720*/  IMAD.HI.U32 R15, R15, R19, R14 ;  /* 0x000000130f0f7227 */ /* 0x000fe200078e000e */
[----:B------:R-:W2:Y:S03]  /*25730*/  LDC R88, c[0x0][0x390] ;  /* 0x0000e400ff587b82 */ /* 0x000ea60000000800 */
[----:B0-----:R-:W-:-:S05]  /*25740*/  IMAD R10, R72, R10, R73 ;  /* 0x0000000a480a7224 */ /* 0x001fca00078e0249 */
[----:B-1----:R-:W-:Y:S01]  /*25750*/  IADD3 R17, PT, PT, R3, R10, RZ ;  /* 0x0000000a03117210 */ /* 0x002fe20007ffe0ff */
[----:B--2---:R-:W-:-:S04]  /*25760*/  IMAD R24, R83, R88, RZ ;  /* 0x0000005853187224 */ /* 0x004fc800078e02ff */
[----:B------:R-:W-:-:S04]  /*25770*/  IMAD R17, R17, R12, RZ ;  /* 0x0000000c11117224 */ /* 0x000fc800078e02ff */
[----:B------:R-:W-:-:S04]  /*25780*/  IMAD R10, R17, 0x2, R12 ;  /* 0x00000002110a7824 */ /* 0x000fc800078e020c */
[----:B------:R-:W-:-:S04]  /*25790*/  IMAD.HI.U32 R16, R15, R10, RZ ;  /* 0x0000000a0f107227 */ /* 0x000fc800078e00ff */
[----:B------:R-:W-:-:S04]  /*257a0*/  IMAD.MOV R14, RZ, RZ, -R16 ;  /* 0x000000ffff0e7224 */ /* 0x000fc800078e0a10 */
[----:B------:R-:W-:Y:S02]  /*257b0*/  IMAD R10, R11, R14, R10 ;  /* 0x0000000e0b0a7224 */ /* 0x000fe400078e020a */
[----:B------:R-:W0:Y:S03]  /*257c0*/  LDC.64 R14, c[0x0][0x380] ;  /* 0x0000e000ff0e7b82 */ /* 0x000e260000000a00 */
[----:B------:R-:W-:-:S13]  /*257d0*/  ISETP.GE.U32.AND P5, PT, R10, R11, PT ;  /* 0x0000000b0a00720c */ /* 0x000fda0003fa6070 */
[----:B------:R-:W-:Y:S01]  /*257e0*/  @P5 IADD3 R10, PT, PT, R10, -R11, RZ ;  /* 0x8000000b0a0a5210 */ /* 0x000fe20007ffe0ff */
[----:B------:R-:W-:-:S03]  /*257f0*/  @P5 VIADD R16, R16, 0x1 ;  /* 0x0000000110105836 */ /* 0x000fc60000000000 */
[----:B------:R-:W-:-:S13]  /*25800*/  ISETP.GE.U32.AND P5, PT, R10, R11, PT ;  /* 0x0000000b0a00720c */ /* 0x000fda0003fa6070 */
        /* <DEDUP_REMOVED lines=59> */
[----:B-1----:R-:W1:Y:S02]  /*25bc0*/  I2F.F64.U16 R20, R83 ;  /* 0x0000005300147312 */ /* 0x002e640000101800 */
[----:B----4-:R2:W-:Y:S01]  /*25bd0*/  STL [R26+0x654], R25 ;  /* 0x000654191a007387 */ /* 0x0105e20000100800 */
[----:B0-----:R-:W-:-:S05]  /*25be0*/  DMUL R22, R22, R16 ;  /* 0x0000001016167228 */ /* 0x001fca0000000000 */
[----:B------:R-:W0:Y:S03]  /*25bf0*/  I2F.F64.U16 R16, R25 ;  /* 0x0000001900107312 */ /* 0x000e260000101800 */
[----:B-1----:R-:W-:Y:S01]  /*25c00*/  DFMA R20, R20, R18, R22 ;  /* 0x000000121414722b */ /* 0x002fe20000000016 */
[----:B------:R-:W-:-:S07]  /*25c10*/  VIADD R22, R2, 0x6 ;  /* 0x0000000602167836 */ /* 0x000fce0000000000 */
        /* <DEDUP_REMOVED lines=23> */
[----:B------:R-:W3:Y:S01]  /*25d90*/  LDG.E.U8 R27, desc[UR8][R22.64+0x2] ;  /* 0x00000208161b7981 */ /* 0x000ee2000c1e1100 */
[----:B--2---:R-:W-:-:S03]  /*25da0*/  @P3 IADD3.X R25, PT, PT, RZ, R11, R12, P4, P5 ;  /* 0x0000000bff193210 */ /* 0x004fc600027ea40c */
[----:B------:R-:W2:Y:S04]  /*25db0*/  LDG.E.U8 R7, desc[UR8][R22.64+0x1] ;  /* 0x0000010816077981 */ /* 0x000ea8000c1e1100 */
        /* <DEDUP_REMOVED lines=10> */
[----:B---3--:R-:W0:Y:S08]  /*25e60*/  I2F.F64.U16 R20, R27 ;  /* 0x0000001b00147312 */ /* 0x008e300000101800 */
[----:B--2---:R-:W1:Y:S08]  /*25e70*/  I2F.F64.U16 R14, R7 ;  /* 0x00000007000e7312 */ /* 0x004e700000101800 */
        /* <DEDUP_REMOVED lines=23> */
.L_x_167:
[----:B------:R-:W-:Y:S05]  /*25ff0*/  BSYNC.RECONVERGENT B2 ;  /* 0x0000000000027941 */ /* 0x000fea0003800200 */
.L_x_166:
[----:B------:R-:W-:-:S04]  /*26000*/  ISETP.GT.U32.AND P3, PT, R22, 0xc7, PT ;  /* 0x000000c71600780c */ /* 0x000fc80003f64070 */
[----:B------:R-:W-:-:S13]  /*26010*/  ISETP.GE.U32.OR P3, PT, R3, R76, P3 ;  /* 0x0000004c0300720c */ /* 0x000fda0001f66470 */
[----:B------:R-:W-:Y:S05]  /*26020*/  @P3 BRA `(.L_x_161) ;  /* 0x0000003800603947 */ /* 0x000fea0003800000 */
[----:B--2---:R-:W-:Y:S01]  /*26030*/  VIADD R25, R79, 0x4 ;  /* 0x000000044f197836 */ /* 0x004fe20000000000 */
[----:B------:R-:W-:Y:S01]  /*26040*/  BSSY.RECONVERGENT B2, `(.L_x_168) ;  /* 0x000012f000027945 */ /* 0x000fe20003800200 */
[----:B------:R-:W-:-:S03]  /*26050*/  IMAD.MOV.U32 R2, RZ, RZ, R22 ;  /* 0x000000ffff027224 */ /* 0x000fc600078e0016 */
[----:B------:R-:W-:-:S04]  /*26060*/  ISETP.GE.OR P3, PT, R25, R75, P0 ;  /* 0x0000004b1900720c */ /* 0x000fc80000766670 */
[----:B------:R-:W-:-:S13]  /*26070*/  ISETP.LT.OR P3, PT, R25, RZ, P3 ;  /* 0x000000ff1900720c */ /* 0x000fda0001f61670 */
[----:B------:R-:W-:Y:S05]  /*26080*/  @P3 BRA `(.L_x_169) ;  /* 0x0000001000a83947 */ /* 0x000fea0003800000 */
[----:B---3--:R-:W2:Y:S08]  /*26090*/  LDC.64 R10, c[0x0][0x390] ;  /* 0x0000e400ff0a7b82 */ /* 0x008eb00000000a00 */
[----:B------:R-:W3:Y:S08]  /*260a0*/  LDC R5, c[0x0][0x398] ;  /* 0x0000e600ff057b82 */ /* 0x000ef00000000800 */
[----:B------:R-:W5:Y:S01]  /*260b0*/  LDC.64 R12, c[0x0][0x388] ;  /* 0x0000e200ff0c7b82 */ /* 0x000f620000000a00 */
[----:B--2---:R-:W2:Y:S01]  /*260c0*/  I2F.U32.RP R2, R11 ;  /* 0x0000000b00027306 */ /* 0x004ea20000209000 */
[----:B------:R-:W-:-:S07]  /*260d0*/  LOP3.LUT R24, RZ, R11, RZ, 0x33, !PT ;  /* 0x0000000bff187212 */ /* 0x000fce00078e33ff */
[----:B---3--:R-:W3:Y:S01]  /*260e0*/  I2F.U32.RP R7, R5 ;  /* 0x0000000500077306 */ /* 0x008ee20000209000 */
[----:B------:R-:W-:-:S07]  /*260f0*/  LOP3.LUT R23, RZ, R5, RZ, 0x33, !PT ;  /* 0x00000005ff177212 */ /* 0x000fce00078e33ff */
[----:B--2---:R-:W0:Y:S01]  /*26100*/  MUFU.RCP R2, R2 ;  /* 0x0000000200027308 */ /* 0x004e220000001000 */
[----:B-----5:R-:W-:Y:S02]  /*26110*/  IMAD R25, R25, R12, RZ ;  /* 0x0000000c19197224 */ /* 0x020fe400078e02ff */
[----:B----4-:R-:W-:-:S05]  /*26120*/  IMAD R88, R6, R13, RZ ;  /* 0x0000000d06587224 */ /* 0x010fca00078e02ff */
[----:B---3--:R-:W2:Y:S01]  /*26130*/  MUFU.RCP R7, R7 ;  /* 0x0000000700077308 */ /* 0x008ea20000001000 */
[----:B01----:R-:W-:Y:S02]  /*26140*/  VIADD R26, R2, 0xffffffe ;  /* 0x0ffffffe021a7836 */ /* 0x003fe40000000000 */
[----:B------:R-:W-:-:S05]  /*26150*/  IMAD.SHL.U32 R2, R25, 0x2, RZ ;  /* 0x0000000219027824 */ /* 0x000fca00078e00ff */
[----:B------:R0:W1:Y:S01]  /*26160*/  F2I.FTZ.U32.TRUNC.NTZ R27, R26 ;  /* 0x0000001a001b7305 */ /* 0x000062000021f000 */
[----:B--2---:R-:W-:-:S07]  /*26170*/  IADD3 R8, PT, PT, R7, 0xffffffe, RZ ;  /* 0x0ffffffe07087810 */ /* 0x004fce0007ffe0ff */
[----:B------:R2:W3:Y:S01]  /*26180*/  F2I.FTZ.U32.TRUNC.NTZ R9, R8 ;  /* 0x0000000800097305 */ /* 0x0004e2000021f000 */
[----:B0-----:R-:W-:Y:S02]  /*26190*/  IMAD.MOV.U32 R26, RZ, RZ, RZ ;  /* 0x000000ffff1a7224 */ /* 0x001fe400078e00ff */
[----:B-1----:R-:W-:Y:S01]  /*261a0*/  IMAD.MOV R14, RZ, RZ, -R27 ;  /* 0x000000ffff0e7224 */ /* 0x002fe200078e0a1b */
[----:B--2---:R-:W-:-:S03]  /*261b0*/  MOV R8, RZ ;  /* 0x000000ff00087202 */ /* 0x004fc60000000f00 */
[----:B------:R-:W-:Y:S02]  /*261c0*/  IMAD R7, R14, R11, RZ ;  /* 0x0000000b0e077224 */ /* 0x000fe400078e02ff */
[----:B------:R-:W-:Y:S02]  /*261d0*/  IMAD.SHL.U32 R14, R88, 0x4, RZ ;  /* 0x00000004580e7824 */ /* 0x000fe400078e00ff */
[----:B---3--:R-:W-:Y:S02]  /*261e0*/  IMAD.MOV R16, RZ, RZ, -R9 ;  /* 0x000000ffff107224 */ /* 0x008fe400078e0a09 */
[----:B------:R-:W-:-:S04]  /*261f0*/  IMAD.HI.U32 R26, R27, R7, R26 ;  /* 0x000000071b1a7227 */ /* 0x000fc800078e001a */
        /* <DEDUP_REMOVED lines=10> */
[----:B------:R-:W-:Y:S02]  /*262a0*/  @P5 IMAD.IADD R2, R2, 0x1, -R11 ;  /* 0x0000000102025824 */ /* 0x000fe400078e0a0b */
[----:B------:R-:W-:-:S03]  /*262b0*/  @P5 VIADD R15, R15, 0x1 ;  /* 0x000000010f0f5836 */ /* 0x000fc60000000000 */
[----:B------:R-:W-:Y:S01]  /*262c0*/  ISETP.GE.U32.AND P3, PT, R2, R11, PT ;  /* 0x0000000b0200720c */ /* 0x000fe20003f66070 */
[----:B------:R-:W-:Y:S01]  /*262d0*/  @P4 VIADD R16, R16, 0x1 ;  /* 0x0000000110104836 */ /* 0x000fe20000000000 */
[-C--:B------:R-:W-:Y:S02]  /*262e0*/  @P4 IADD3 R8, PT, PT, R8, -R5.reuse, RZ ;  /* 0x8000000508084210 */ /* 0x080fe40007ffe0ff */
[----:B------:R-:W-:Y:S02]  /*262f0*/  ISETP.NE.U32.AND P4, PT, R5, RZ, PT ;  /* 0x000000ff0500720c */ /* 0x000fe40003f85070 */
[----:B------:R-:W-:Y:S02]  /*26300*/  ISETP.GE.U32.AND P5, PT, R8, R5, PT ;  /* 0x000000050800720c */ /* 0x000fe40003fa6070 */
[----:B------:R-:W0:Y:S05]  /*26310*/  LDC.64 R8, c[0x0][0x380] ;  /* 0x0000e000ff087b82 */ /* 0x000e2a0000000a00 */
[----:B------:R-:W-:Y:S01]  /*26320*/  @P3 VIADD R15, R15, 0x1 ;  /* 0x000000010f0f3836 */ /* 0x000fe20000000000 */
[----:B------:R-:W-:-:S04]  /*26330*/  ISETP.NE.U32.AND P3, PT, R11, RZ, PT ;  /* 0x000000ff0b00720c */ /* 0x000fc80003f65070 */
[----:B------:R-:W-:Y:S01]  /*26340*/  SEL R15, R24, R15, !P3 ;  /* 0x0000000f180f7207 */ /* 0x000fe20005800000 */
[----:B------:R-:W-:-:S03]  /*26350*/  @P5 VIADD R16, R16, 0x1 ;  /* 0x0000000110105836 */ /* 0x000fc60000000000 */
[----:B------:R-:W-:Y:S02]  /*26360*/  VIMNMX R15, PT, PT, RZ, R15, !PT ;  /* 0x0000000fff0f7248 */ /* 0x000fe40007fe0100 */
[----:B------:R-:W-:Y:S02]  /*26370*/  SEL R16, R23, R16, !P4 ;  /* 0x0000001017107207 */ /* 0x000fe40006000000 */
[----:B------:R-:W-:Y:S02]  /*26380*/  VIADDMNMX R15, R12, 0xffffffff, R15, PT ;  /* 0xffffffff0c0f7846 */ /* 0x000fe4000380010f */
[----:B------:R-:W-:Y:S02]  /*26390*/  VIMNMX R16, PT, PT, RZ, R16, !PT ;  /* 0x00000010ff107248 */ /* 0x000fe40007fe0100 */
[----:B------:R-:W-:Y:S02]  /*263a0*/  SHF.L.U32 R83, R15, 0x2, RZ ;  /* 0x000000020f537819 */ /* 0x000fe400000006ff */
[----:B------:R-:W-:-:S02]  /*263b0*/  VIADDMNMX R27, R13, 0xffffffff, R16, PT ;  /* 0xffffffff0d1b7846 */ /* 0x000fc40003800110 */
        /* <DEDUP_REMOVED lines=12> */
[----:B------:R-:W-:Y:S02]  /*26480*/  IMAD R82, R22, 0x4, R1 ;  /* 0x0000000416527824 */ /* 0x000fe400078e0201 */
[--C-:B------:R-:W-:Y:S02]  /*26490*/  IMAD.IADD R93, R1, 0x1, R22.reuse ;  /* 0x00000001015d7824 */ /* 0x100fe400078e0216 */
        /* <DEDUP_REMOVED lines=12> */
[----:B------:R-:W-:-:S04]  /*26560*/  MOV R17, 0xc7 ;  /* 0x000000c700117802 */ /* 0x000fc80000000f00 */
[----:B------:R-:W-:Y:S01]  /*26570*/  VIADDMNMX.U32 R86, R2, R17, 0x7, PT ;  /* 0x0000000702567446 */ /* 0x000fe20003800011 */
[----:B------:R-:W-:-:S04]  /*26580*/  IMAD.MOV.U32 R2, RZ, RZ, 0xc8 ;  /* 0x000000c8ff027424 */ /* 0x000fc800078e00ff */
[----:B------:R-:W0:Y:S02]  /*26590*/  F2I.U32.F64.TRUNC R14, R14 ;  /* 0x0000000e000e7311 */ /* 0x000e24000030d000 */
[----:B0-----:R2:W-:Y:S01]  /*265a0*/  STL.U8 [R93+0x960], R14 ;  /* 0x0009600e5d007387 */ /* 0x0015e20000100000 */
[----:B------:R-:W-:Y:S05]  /*265b0*/  @!P5 BRA `(.L_x_169) ;  /* 0x0000000c005cd947 */ /* 0x000fea0003800000 */
[----:B------:R-:W-:-:S04]  /*265c0*/  IMAD R88, R88, 0x4, R13 ;  /* 0x0000000458587824 */ /* 0x000fc800078e020d */
[----:B------:R-:W-:-:S04]  /*265d0*/  IMAD.HI.U32 R2, R7, R88, RZ ;  /* 0x0000005807027227 */ /* 0x000fc800078e00ff */
[----:B--2---:R-:W-:-:S04]  /*265e0*/  IMAD.MOV R14, RZ, RZ, -R2 ;  /* 0x000000ffff0e7224 */ /* 0x004fc800078e0a02 */
        /* <DEDUP_REMOVED lines=77> */
[----:B------:R-:W-:Y:S01]  /*26ac0*/  IMAD R25, R25, 0x2, R12 ;  /* 0x0000000219197824 */ /* 0x000fe200078e020c */
[----:B------:R-:W0:Y:S03]  /*26ad0*/  LDC.64 R14, c[0x0][0x380] ;  /* 0x0000e000ff0e7b82 */ /* 0x000e260000000a00 */
        /* <DEDUP_REMOVED lines=67> */
[----:B-1----:R-:W1:Y:S01]  /*26f10*/  I2F.F64.U16 R20, R85 ;  /* 0x0000005500147312 */ /* 0x002e620000101800 */
[----:B----4-:R2:W-:Y:S01]  /*26f20*/  STL [R82+0x654], R27 ;  /* 0x0006541b52007387 */ /* 0x0105e20000100800 */
[----:B0-----:R-:W-:-:S06]  /*26f30*/  DMUL R24, R24, R16 ;  /* 0x0000001018187228 */ /* 0x001fcc0000000000 */
[----:B------:R-:W0:Y:S02]  /*26f40*/  I2F.F64.U16 R16, R27 ;  /* 0x0000001b00107312 */ /* 0x000e240000101800 */
[----:B-1----:R-:W-:-:S08]  /*26f50*/  DFMA R20, R20, R18, R24 ;  /* 0x000000121414722b */ /* 0x002fd00000000018 */
[----:B0-----:R-:W-:-:S10]  /*26f60*/  DFMA R16, R16, R8, R20 ;  /* 0x000000081010722b */ /* 0x001fd40000000014 */
[----:B------:R-:W0:Y:S02]  /*26f70*/  F2I.U32.F64.TRUNC R17, R16 ;  /* 0x0000001000117311 */ /* 0x000e24000030d000 */
[----:B0-----:R2:W-:Y:S01]  /*26f80*/  STL.U8 [R90+0x965], R17 ;  /* 0x000965115a007387 */ /* 0x0015e20000100000 */
[----:B------:R-:W-:Y:S05]  /*26f90*/  @!P3 BRA `(.L_x_169) ;  /* 0x0000000000e4b947 */ /* 0x000fea0003800000 */
[----:B------:R-:W-:Y:S01]  /*26fa0*/  IMAD.IADD R88, R88, 0x1, R13 ;  /* 0x0000000158587824 */ /* 0x000fe200078e020d */
[----:B------:R-:W0:Y:S03]  /*26fb0*/  LDC.64 R8, c[0x0][0x380] ;  /* 0x0000e000ff087b82 */ /* 0x000e260000000a00 */
[----:B------:R-:W-:-:S05]  /*26fc0*/  IMAD.HI.U32 R2, R7, R88, RZ ;  /* 0x0000005807027227 */ /* 0x000fca00078e00ff */
[----:B------:R-:W-:-:S05]  /*26fd0*/  IADD3 R7, PT, PT, -R2, RZ, RZ ;  /* 0x000000ff02077210 */ /* 0x000fca0007ffe1ff */
[----:B------:R-:W-:-:S05]  /*26fe0*/  IMAD R88, R5, R7, R88 ;  /* 0x0000000705587224 */ /* 0x000fca00078e0258 */
[----:B------:R-:W-:-:S13]  /*26ff0*/  ISETP.GE.U32.AND P3, PT, R88, R5, PT ;  /* 0x000000055800720c */ /* 0x000fda0003f66070 */
[----:B------:R-:W-:Y:S02]  /*27000*/  @P3 IMAD.IADD R88, R88, 0x1, -R5 ;  /* 0x0000000158583824 */ /* 0x000fe400078e0a05 */
[----:B------:R-:W-:Y:S01]  /*27010*/  @P3 VIADD R2, R2, 0x1 ;  /* 0x0000000102023836 */ /* 0x000fe20000000000 */
[----:B------:R-:W-:Y:S02]  /*27020*/  ISETP.NE.AND P3, PT, R86, 0x7, PT ;  /* 0x000000075600780c */ /* 0x000fe40003f65270 */
[----:B------:R-:W-:-:S13]  /*27030*/  ISETP.GE.U32.AND P5, PT, R88, R5, PT ;  /* 0x000000055800720c */ /* 0x000fda0003fa6070 */
        /* <DEDUP_REMOVED lines=14> */
[----:B------:R-:W5:Y:S04]  /*27120*/  LDG.E.U8 R5, desc[UR8][R24.64] ;  /* 0x0000000818057981 */ /* 0x000f68000c1e1100 */
[----:B------:R-:W5:Y:S01]  /*27130*/  @P3 LDG.E.U8 R83, desc[UR8][R26.64] ;  /* 0x000000081a533981 */ /* 0x000f62000c1e1100 */
[----:B------:R-:W-:Y:S01]  /*27140*/  IMAD.MOV.U32 R16, RZ, RZ, -0x1a9fbe77 ;  /* 0xe5604189ff107424 */ /* 0x000fe200078e00ff */
[----:B------:R-:W-:Y:S01]  /*27150*/  MOV R17, 0x3fd322d0 ;  /* 0x3fd322d000117802 */ /* 0x000fe20000000f00 */
[----:B------:R-:W-:-:S02]  /*27160*/  IMAD.MOV.U32 R8, RZ, RZ, 0x39581062 ;  /* 0x39581062ff087424 */ /* 0x000fc400078e00ff */
[----:B------:R-:W-:Y:S02]  /*27170*/  IMAD.MOV.U32 R9, RZ, RZ, 0x3fe2c8b4 ;  /* 0x3fe2c8b4ff097424 */ /* 0x000fe400078e00ff */
[C---:B------:R-:W-:Y:S02]  /*27180*/  VIADD R2, R22.reuse, 0x7 ;  /* 0x0000000716027836 */ /* 0x040fe40000000000 */
        /* <DEDUP_REMOVED lines=26> */
.L_x_169:
[----:B------:R-:W-:Y:S05]  /*27330*/  BSYNC.RECONVERGENT B2 ;  /* 0x0000000000027941 */ /* 0x000fea0003800200 */
.L_x_168:
[----:B------:R-:W-:Y:S01]  /*27340*/  ISETP.GT.U32.AND P3, PT, R2, 0xc7, PT ;  /* 0x000000c70200780c */ /* 0x000fe20003f64070 */
[----:B------:R-:W-:Y:S01]  /*27350*/  IMAD.MOV.U32 R22, RZ, RZ, R2 ;  /* 0x000000ffff167224 */ /* 0x000fe200078e0002 */
[----:B--23--:R-:W-:-:S04]  /*27360*/  IADD3 R5, PT, PT, -R76, 0x4, RZ ;  /* 0x000000044c057810 */ /* 0x00cfc80007ffe1ff */
[----:B------:R-:W-:-:S13]  /*27370*/  ISETP.GE.U32.OR P3, PT, R5, R76, P3 ;  /* 0x0000004c0500720c */ /* 0x000fda0001f66470 */
[----:B------:R-:W-:Y:S05]  /*27380*/  @P3 BRA `(.L_x_161) ;  /* 0x0000002400883947 */ /* 0x000fea0003800000 */
[----:B------:R-:W-:Y:S01]  /*27390*/  VIADD R25, R79, 0x5 ;  /* 0x000000054f197836 */ /* 0x000fe20000000000 */
[----:B------:R-:W-:Y:S01]  /*273a0*/  BSSY.RECONVERGENT B2, `(.L_x_170) ;  /* 0x000012e000027945 */ /* 0x000fe20003800200 */
[----:B----4-:R-:W-:-:S03]  /*273b0*/  MOV R88, R2 ;  /* 0x0000000200587202 */ /* 0x010fc60000000f00 */
[----:B------:R-:W-:-:S04]  /*273c0*/  ISETP.GE.OR P3, PT, R25, R75, P0 ;  /* 0x0000004b1900720c */ /* 0x000fc80000766670 */
[----:B------:R-:W-:-:S13]  /*273d0*/  ISETP.LT.OR P3, PT, R25, RZ, P3 ;  /* 0x000000ff1900720c */ /* 0x000fda0001f61670 */
[----:B------:R-:W-:Y:S05]  /*273e0*/  @P3 BRA `(.L_x_171) ;  /* 0x0000001000a43947 */ /* 0x000fea0003800000 */
[----:B------:R-:W2:Y:S08]  /*273f0*/  LDC.64 R10, c[0x0][0x390] ;  /* 0x0000e400ff0a7b82 */ /* 0x000eb00000000a00 */
[----:B------:R-:W3:Y:S08]  /*27400*/  LDC R5, c[0x0][0x398] ;  /* 0x0000e600ff057b82 */ /* 0x000ef00000000800 */
[----:B-1----:R-:W1:Y:S01]  /*27410*/  LDC.64 R8, c[0x0][0x388] ;  /* 0x0000e200ff087b82 */ /* 0x002e620000000a00 */
[----:B--2---:R-:W2:Y:S01]  /*27420*/  I2F.U32.RP R14, R11 ;  /* 0x0000000b000e7306 */ /* 0x004ea20000209000 */
[----:B------:R-:W-:-:S07]  /*27430*/  LOP3.LUT R82, RZ, R11, RZ, 0x33, !PT ;  /* 0x0000000bff527212 */ /* 0x000fce00078e33ff */
[----:B---3--:R-:W3:Y:S08]  /*27440*/  I2F.U32.RP R15, R5 ;  /* 0x00000005000f7306 */ /* 0x008ef00000209000 */
[----:B--2---:R-:W2:Y:S01]  /*27450*/  MUFU.RCP R14, R14 ;  /* 0x0000000e000e7308 */ /* 0x004ea20000001000 */
[----:B-1----:R-:W-:Y:S02]  /*27460*/  IMAD R25, R25, R8, RZ ;  /* 0x0000000819197224 */ /* 0x002fe400078e02ff */
[----:B------:R-:W-:-:S02]  /*27470*/  IMAD R86, R6, R9, RZ ;  /* 0x0000000906567224 */ /* 0x000fc400078e02ff */
[----:B------:R-:W-:-:S03]  /*27480*/  IMAD.MOV.U32 R6, RZ, RZ, RZ ;  /* 0x000000ffff067224 */ /* 0x000fc600078e00ff */
[----:B---3--:R-:W1:Y:S01]  /*27490*/  MUFU.RCP R15, R15 ;  /* 0x0000000f000f7308 */ /* 0x008e620000001000 */
[----:B--2---:R-:W-:Y:S01]  /*274a0*/  VIADD R12, R14, 0xffffffe ;  /* 0x0ffffffe0e0c7836 */ /* 0x004fe20000000000 */
[----:B------:R-:W-:-:S06]  /*274b0*/  SHF.L.U32 R14, R25, 0x1, RZ ;  /* 0x00000001190e7819 */ /* 0x000fcc00000006ff */
[----:B------:R2:W3:Y:S01]  /*274c0*/  F2I.FTZ.U32.TRUNC.NTZ R13, R12 ;  /* 0x0000000c000d7305 */ /* 0x0004e2000021f000 */
[----:B-1----:R-:W-:Y:S02]  /*274d0*/  VIADD R7, R15, 0xffffffe ;  /* 0x0ffffffe0f077836 */ /* 0x002fe40000000000 */
[----:B--2---:R-:W-:-:S05]  /*274e0*/  IMAD.MOV.U32 R12, RZ, RZ, RZ ;  /* 0x000000ffff0c7224 */ /* 0x004fca00078e00ff */
[----:B------:R-:W0:Y:S01]  /*274f0*/  F2I.FTZ.U32.TRUNC.NTZ R7, R7 ;  /* 0x0000000700077305 */ /* 0x000e22000021f000 */
[----:B---3--:R-:W-:-:S04]  /*27500*/  IMAD.MOV R16, RZ, RZ, -R13 ;  /* 0x000000ffff107224 */ /* 0x008fc800078e0a0d */
[----:B------:R-:W-:-:S04]  /*27510*/  IMAD R15, R16, R11, RZ ;  /* 0x0000000b100f7224 */ /* 0x000fc800078e02ff */
[----:B------:R-:W-:-:S04]  /*27520*/  IMAD.HI.U32 R24, R13, R15, R12 ;  /* 0x0000000f0d187227 */ /* 0x000fc800078e000c */
[----:B0-----:R-:W-:Y:S02]  /*27530*/  IMAD.MOV R18, RZ, RZ, -R7 ;  /* 0x000000ffff127224 */ /* 0x001fe400078e0a07 */
[----:B------:R-:W-:-:S04]  /*27540*/  IMAD.HI.U32 R15, R24, R14, RZ ;  /* 0x0000000e180f7227 */ /* 0x000fc800078e00ff */
[----:B------:R-:W-:Y:S02]  /*27550*/  IMAD R13, R18, R5, RZ ;  /* 0x00000005120d7224 */ /* 0x000fe400078e02ff */
[----:B------:R-:W-:Y:S02]  /*27560*/  IMAD.SHL.U32 R12, R86, 0x4, RZ ;  /* 0x00000004560c7824 */ /* 0x000fe400078e00ff */
[----:B------:R-:W-:-:S04]  /*27570*/  IMAD.HI.U32 R6, R7, R13, R6 ;  /* 0x0000000d07067227 */ /* 0x000fc800078e0006 */
[----:B------:R-:W-:Y:S02]  /*27580*/  IMAD.MOV R7, RZ, RZ, -R15 ;  /* 0x000000ffff077224 */ /* 0x000fe400078e0a0f */
[----:B------:R-:W-:-:S04]  /*27590*/  IMAD.HI.U32 R16, R6, R12, RZ ;  /* 0x0000000c06107227 */ /* 0x000fc800078e00ff */
[----:B------:R-:W-:Y:S01]  /*275a0*/  IMAD R14, R11, R7, R14 ;  /* 0x000000070b0e7224 */ /* 0x000fe200078e020e */
[----:B------:R-:W-:-:S04]  /*275b0*/  IADD3 R7, PT, PT, -R16, RZ, RZ ;  /* 0x000000ff10077210 */ /* 0x000fc80007ffe1ff */
[----:B------:R-:W-:Y:S01]  /*275c0*/  ISETP.GE.U32.AND P5, PT, R14, R11, PT ;  /* 0x0000000b0e00720c */ /* 0x000fe20003fa6070 */
[----:B------:R-:W-:Y:S01]  /*275d0*/  IMAD R12, R5, R7, R12 ;  /* 0x00000007050c7224 */ /* 0x000fe200078e020c */
[----:B------:R-:W-:-:S04]  /*275e0*/  LOP3.LUT R7, RZ, R5, RZ, 0x33, !PT ;  /* 0x00000005ff077212 */ /* 0x000fc800078e33ff */
[----:B------:R-:W-:-:S07]  /*275f0*/  ISETP.GE.U32.AND P4, PT, R12, R5, PT ;  /* 0x000000050c00720c */ /* 0x000fce0003f86070 */
[----:B------:R-:W-:Y:S02]  /*27600*/  @P5 IMAD.IADD R14, R14, 0x1, -R11 ;  /* 0x000000010e0e5824 */ /* 0x000fe400078e0a0b */
[----:B------:R-:W-:-:S03]  /*27610*/  @P5 VIADD R15, R15, 0x1 ;  /* 0x000000010f0f5836 */ /* 0x000fc60000000000 */
[----:B------:R-:W-:Y:S01]  /*27620*/  ISETP.GE.U32.AND P3, PT, R14, R11, PT ;  /* 0x0000000b0e00720c */ /* 0x000fe20003f66070 */
[----:B------:R-:W-:Y:S01]  /*27630*/  @P4 IMAD.IADD R12, R12, 0x1, -R5 ;  /* 0x000000010c0c4824 */ /* 0x000fe200078e0a05 */
[----:B------:R-:W-:Y:S02]  /*27640*/  @P4 IADD3 R16, PT, PT, R16, 0x1, RZ ;  /* 0x0000000110104810 */ /* 0x000fe40007ffe0ff */
        /* <DEDUP_REMOVED lines=10> */
[----:B------:R-:W-:-:S03]  /*276f0*/  VIMNMX R16, PT, PT, RZ, R16, !PT ;  /* 0x00000010ff107248 */ /* 0x000fc60007fe0100 */
[----:B------:R-:W-:Y:S01]  /*27700*/  IMAD.SHL.U32 R27, R15, 0x4, RZ ;  /* 0x000000040f1b7824 */ /* 0x000fe200078e00ff */
[----:B------:R-:W-:-:S04]  /*27710*/  VIADDMNMX R91, R9, 0xffffffff, R16, PT ;  /* 0xffffffff095b7846 */ /* 0x000fc80003800110 */
[----:B------:R-:W-:Y:S01]  /*27720*/  SHF.R.S32.HI R26, RZ, 0x1f, R27 ;  /* 0x0000001fff1a7819 */ /* 0x000fe2000001141b */
        /* <DEDUP_REMOVED lines=11> */
[C---:B------:R-:W-:Y:S01]  /*277e0*/  ISETP.NE.AND P5, PT, R2.reuse, 0xc7, PT ;  /* 0x000000c70200780c */ /* 0x040fe20003fa5270 */
[----:B------:R-:W-:-:S02]  /*277f0*/  IMAD R84, R2, 0x4, R1 ;  /* 0x0000000402547824 */ /* 0x000fc400078e0201 */
[----:B------:R-:W-:Y:S02]  /*27800*/  IMAD.MOV R85, RZ, RZ, -R2 ;  /* 0x000000ffff557224 */ /* 0x000fe400078e0a02 */
[----:B------:R-:W-:Y:S01]  /*27810*/  IMAD.MOV.U32 R88, RZ, RZ, 0xc8 ;  /* 0x000000c8ff587424 */ /* 0x000fe200078e00ff */
        /* <DEDUP_REMOVED lines=16> */
[----:B------:R-:W-:-:S04]  /*27920*/  IMAD R86, R86, 0x4, R9 ;  /* 0x0000000456567824 */ /* 0x000fc800078e0209 */
        /* <DEDUP_REMOVED lines=159> */
[----:B-1----:R-:W-:-:S04]  /*28320*/  IMAD.MOV R12, RZ, RZ, -R6 ;  /* 0x000000ffff0c7224 */ /* 0x002fc800078e0a06 */
[----:B------:R-:W-:Y:S02]  /*28330*/  IMAD R12, R5, R12, R9 ;  /* 0x0000000c050c7224 */ /* 0x000fe400078e0209 */
[----:B------:R-:W0:Y:S03]  /*28340*/  LDC R9, c[0x0][0x384] ;  /* 0x0000e100ff097b82 */ /* 0x000e260000000800 */
[----:B------:R-:W-:-:S13]  /*28350*/  ISETP.GE.U32.AND P3, PT, R12, R5, PT ;  /* 0x000000050c00720c */ /* 0x000fda0003f66070 */
[----:B------:R-:W-:Y:S02]  /*28360*/  @P3 IMAD.IADD R12, R12, 0x1, -R5 ;  /* 0x000000010c0c3824 */ /* 0x000fe400078e0a05 */
[----:B------:R-:W-:Y:S01]  /*28370*/  @P3 VIADD R6, R6, 0x1 ;  /* 0x0000000106063836 */ /* 0x000fe20000000000 */
[----:B------:R-:W-:Y:S02]  /*28380*/  ISETP.NE.AND P3, PT, R85, 0x7, PT ;  /* 0x000000075500780c */ /* 0x000fe40003f65270 */
[----:B------:R-:W-:-:S13]  /*28390*/  ISETP.GE.U32.AND P5, PT, R12, R5, PT ;  /* 0x000000050c00720c */ /* 0x000fda0003fa6070 */
[----:B------:R-:W-:-:S04]  /*283a0*/  @P5 IADD3 R6, PT, PT, R6, 0x1, RZ ;  /* 0x0000000106065810 */ /* 0x000fc80007ffe0ff */
[----:B------:R-:W-:-:S04]  /*283b0*/  SEL R6, R7, R6, !P4 ;  /* 0x0000000607067207 */ /* 0x000fc80006000000 */
[----:B------:R-:W-:-:S04]  /*283c0*/  VIMNMX R6, PT, PT, RZ, R6, !PT ;  /* 0x00000006ff067248 */ /* 0x000fc80007fe0100 */
[----:B------:R-:W-:-:S05]  /*283d0*/  VIMNMX R87, PT, PT, R87, R6, PT ;  /* 0x0000000657577248 */ /* 0x000fca0003fe0100 */
[----:B------:R-:W-:-:S05]  /*283e0*/  IMAD R87, R87, R10, RZ ;  /* 0x0000000a57577224 */ /* 0x000fca00078e02ff */
[----:B------:R-:W-:-:S04]  /*283f0*/  IADD3 R20, P4, P5, R87, R18, R27 ;  /* 0x0000001257147210 */ /* 0x000fc80007d9e01b */
[----:B0-----:R-:W-:Y:S02]  /*28400*/  IADD3.X R21, PT, PT, RZ, R9, R26, P4, P5 ;  /* 0x00000009ff157210 */ /* 0x001fe400027ea41a */
[----:B------:R-:W-:-:S03]  /*28410*/  @P3 IADD3 R22, P4, P5, R87, R18, R11 ;  /* 0x0000001257163210 */ /* 0x000fc60007d9e00b */
[----:B------:R-:W2:Y:S01]  /*28420*/  LDG.E.U8 R27, desc[UR8][R20.64+0x2] ;  /* 0x00000208141b7981 */ /* 0x000ea2000c1e1100 */
[----:B------:R-:W-:-:S03]  /*28430*/  @P3 IADD3.X R23, PT, PT, RZ, R9, R8, P4, P5 ;  /* 0x00000009ff173210 */ /* 0x000fc600027ea408 */
[----:B------:R-:W3:Y:S04]  /*28440*/  LDG.E.U8 R25, desc[UR8][R20.64+0x1] ;  /* 0x0000010814197981 */ /* 0x000ee8000c1e1100 */
[----:B------:R-:W4:Y:S04]  /*28450*/  @P3 LDG.E.U8 R87, desc[UR8][R22.64+0x2] ;  /* 0x0000020816573981 */ /* 0x000f28000c1e1100 */
[----:B------:R-:W5:Y:S04]  /*28460*/  @P3 LDG.E.U8 R85, desc[UR8][R22.64+0x1] ;  /* 0x0000010816553981 */ /* 0x000f68000c1e1100 */
[----:B------:R-:W5:Y:S04]  /*28470*/  LDG.E.U8 R5, desc[UR8][R20.64] ;  /* 0x0000000814057981 */ /* 0x000f68000c1e1100 */
[----:B------:R-:W5:Y:S01]  /*28480*/  @P3 LDG.E.U8 R83, desc[UR8][R22.64] ;  /* 0x0000000816533981 */ /* 0x000f62000c1e1100 */
[----:B------:R-:W-:-:S02]  /*28490*/  IMAD.MOV.U32 R14, RZ, RZ, -0x1a9fbe77 ;  /* 0xe5604189ff0e7424 */ /* 0x000fc400078e00ff */
[----:B------:R-:W-:Y:S02]  /*284a0*/  IMAD.MOV.U32 R15, RZ, RZ, 0x3fd322d0 ;  /* 0x3fd322d0ff0f7424 */ /* 0x000fe400078e00ff */
[----:B------:R-:W-:Y:S02]  /*284b0*/  IMAD.MOV.U32 R8, RZ, RZ, 0x39581062 ;  /* 0x39581062ff087424 */ /* 0x000fe400078e00ff */
[----:B------:R-:W-:Y:S02]  /*284c0*/  IMAD.MOV.U32 R9, RZ, RZ, 0x3fe2c8b4 ;  /* 0x3fe2c8b4ff097424 */ /* 0x000fe400078e00ff */
[C---:B------:R-:W-:Y:S02]  /*284d0*/  VIADD R88, R2.reuse, 0x7 ;  /* 0x0000000702587836 */ /* 0x040fe40000000000 */
        /* <DEDUP_REMOVED lines=26> */
.L_x_171:
[----:B------:R-:W-:Y:S05]  /*28680*/  BSYNC.RECONVERGENT B2 ;  /* 0x0000000000027941 */ /* 0x000fea0003800200 */
.L_x_170:
[----:B------:R-:W-:Y:S02]  /*28690*/  ISETP.GT.U32.AND P3, PT, R88, 0xc7, PT ;  /* 0x000000c75800780c */ /* 0x000fe40003f64070 */
[----:B---3--:R-:W-:Y:S02]  /*286a0*/  IADD3 R5, PT, PT, -R76, 0x5, RZ ;  /* 0x000000054c057810 */ /* 0x008fe40007ffe1ff */
[----:B------:R-:W-:Y:S02]  /*286b0*/  MOV R22, R88 ;  /* 0x0000005800167202 */ /* 0x000fe40000000f00 */
[----:B------:R-:W-:-:S13]  /*286c0*/  ISETP.GE.U32.OR P3, PT, R5, R76, P3 ;  /* 0x0000004c0500720c */ /* 0x000fda0001f66470 */
[----:B------:R-:W-:Y:S05]  /*286d0*/  @P3 BRA `(.L_x_161) ;  /* 0x0000001000b43947 */ /* 0x000fea0003800000 */
[----:B------:R-:W-:Y:S02]  /*286e0*/  VIADD R25, R77, 0x6 ;  /* 0x000000064d197836 */ /* 0x000fe40000000000 */
[----:B------:R-:W-:-:S03]  /*286f0*/  IMAD.MOV.U32 R22, RZ, RZ, R88 ;  /* 0x000000ffff167224 */ /* 0x000fc600078e0058 */
[----:B------:R-:W-:-:S04]  /*28700*/  ISETP.GE.OR P0, PT, R25, R75, P0 ;  /* 0x0000004b1900720c */ /* 0x000fc80000706670 */
[----:B------:R-:W-:-:S13]  /*28710*/  ISETP.LT.OR P0, PT, R25, RZ, P0 ;  /* 0x000000ff1900720c */ /* 0x000fda0000701670 */
[----:B------:R-:W-:Y:S05]  /*28720*/  @P0 BRA `(.L_x_161) ;  /* 0x0000001000a00947 */ /* 0x000fea0003800000 */
[----:B-1----:R-:W1:Y:S08]  /*28730*/  LDC.64 R8, c[0x0][0x390] ;  /* 0x0000e400ff087b82 */ /* 0x002e700000000a00 */
[----:B------:R-:W2:Y:S08]  /*28740*/  LDC R2, c[0x0][0x398] ;  /* 0x0000e600ff027b82 */ /* 0x000eb00000000800 */
[----:B------:R-:W3:Y:S01]  /*28750*/  LDC R6, c[0x0][0x364] ;  /* 0x0000d900ff067b82 */ /* 0x000ee20000000800 */
[----:B-1----:R-:W1:Y:S07]  /*28760*/  I2F.U32.RP R5, R9 ;  /* 0x0000000900057306 */ /* 0x002e6e0000209000 */
[----:B------:R-:W4:Y:S01]  /*28770*/  LDC.64 R10, c[0x0][0x388] ;  /* 0x0000e200ff0a7b82 */ /* 0x000f220000000a00 */
[----:B------:R-:W-:Y:S01]  /*28780*/  LOP3.LUT R82, RZ, R9, RZ, 0x33, !PT ;  /* 0x00000009ff527212 */ /* 0x000fe200078e33ff */
[----:B--2---:R-:W2:Y:S08]  /*28790*/  I2F.U32.RP R14, R2 ;  /* 0x00000002000e7306 */ /* 0x004eb00000209000 */
[----:B-1----:R-:W1:Y:S01]  /*287a0*/  MUFU.RCP R5, R5 ;  /* 0x0000000500057308 */ /* 0x002e620000001000 */
[----:B---3--:R-:W-:-:S04]  /*287b0*/  IMAD R6, R70, R6, R71 ;  /* 0x0000000646067224 */ /* 0x008fc800078e0247 */
[----:B------:R-:W-:-:S03]  /*287c0*/  IMAD.IADD R6, R3, 0x1, R6 ;  /* 0x0000000103067824 */ /* 0x000fc600078e0206 */
[----:B--2---:R-:W2:Y:S01]  /*287d0*/  MUFU.RCP R14, R14 ;  /* 0x0000000e000e7308 */ /* 0x004ea20000001000 */
[----:B----4-:R-:W-:Y:S02]  /*287e0*/  IMAD R25, R25, R10, RZ ;  /* 0x0000000a19197224 */ /* 0x010fe400078e02ff */
[----:B-1----:R-:W-:Y:S02]  /*287f0*/  VIADD R12, R5, 0xffffffe ;  /* 0x0ffffffe050c7836 */ /* 0x002fe40000000000 */
[----:B------:R-:W-:Y:S02]  /*28800*/  IMAD R5, R6, R11, RZ ;  /* 0x0000000b06057224 */ /* 0x000fe400078e02ff */
[----:B------:R-:W-:Y:S01]  /*28810*/  HFMA2 R6, -RZ, RZ, 0, 0 ;  /* 0x00000000ff067431 */ /* 0x000fe200000001ff */
[----:B------:R1:W3:Y:S01]  /*28820*/  F2I.FTZ.U32.TRUNC.NTZ R13, R12 ;  /* 0x0000000c000d7305 */ /* 0x0002e2000021f000 */
[----:B------:R-:W-:Y:S02]  /*28830*/  IMAD.SHL.U32 R84, R5, 0x4, RZ ;  /* 0x0000000405547824 */ /* 0x000fe400078e00ff */
[----:B--2---:R-:W-:-:S02]  /*28840*/  VIADD R7, R14, 0xffffffe ;  /* 0x0ffffffe0e077836 */ /* 0x004fc40000000000 */
[----:B-1----:R-:W-:-:S04]  /*28850*/  IMAD.MOV.U32 R12, RZ, RZ, RZ ;  /* 0x000000ffff0c7224 */ /* 0x002fc800078e00ff */
[----:B------:R-:W1:Y:S01]  /*28860*/  F2I.FTZ.U32.TRUNC.NTZ R7, R7 ;  /* 0x0000000700077305 */ /* 0x000e62000021f000 */
[----:B---3--:R-:W-:-:S05]  /*28870*/  IADD3 R16, PT, PT, RZ, -R13, RZ ;  /* 0x8000000dff107210 */ /* 0x008fca0007ffe0ff */
[----:B------:R-:W-:-:S04]  /*28880*/  IMAD R3, R16, R9, RZ ;  /* 0x0000000910037224 */ /* 0x000fc800078e02ff */
[----:B------:R-:W-:-:S04]  /*28890*/  IMAD.HI.U32 R24, R13, R3, R12 ;  /* 0x000000030d187227 */ /* 0x000fc800078e000c */
[----:B-1----:R-:W-:Y:S02]  /*288a0*/  IMAD.MOV R15, RZ, RZ, -R7 ;  /* 0x000000ffff0f7224 */ /* 0x002fe400078e0a07 */
[----:B------:R-:W-:Y:S02]  /*288b0*/  IMAD.SHL.U32 R12, R25, 0x2, RZ ;  /* 0x00000002190c7824 */ /* 0x000fe400078e00ff */
[----:B------:R-:W-:-:S04]  /*288c0*/  IMAD R15, R15, R2, RZ ;  /* 0x000000020f0f7224 */ /* 0x000fc800078e02ff */
[----:B------:R-:W-:Y:S02]  /*288d0*/  IMAD.HI.U32 R3, R7, R15, R6 ;  /* 0x0000000f07037227 */ /* 0x000fe400078e0006 */
[----:B------:R-:W0:Y:S02]  /*288e0*/  LDC.64 R14, c[0x0][0x380] ;  /* 0x0000e000ff0e7b82 */ /* 0x000e240000000a00 */
[----:B------:R-:W-:-:S04]  /*288f0*/  IMAD.HI.U32 R7, R24, R12, RZ ;  /* 0x0000000c18077227 */ /* 0x000fc800078e00ff */
[----:B------:R-:W-:-:S04]  /*28900*/  IMAD.HI.U32 R6, R3, R84, RZ ;  /* 0x0000005403067227 */ /* 0x000fc800078e00ff */
[----:B------:R-:W-:Y:S02]  /*28910*/  IMAD.MOV R5, RZ, RZ, -R6 ;  /* 0x000000ffff057224 */ /* 0x000fe400078e0a06 */
[----:B------:R-:W-:Y:S02]  /*28920*/  IMAD.MOV R13, RZ, RZ, -R7 ;  /* 0x000000ffff0d7224 */ /* 0x000fe400078e0a07 */
[----:B------:R-:W-:Y:S02]  /*28930*/  IMAD R5, R2, R5, R84 ;  /* 0x0000000502057224 */ /* 0x000fe400078e0254 */
[----:B------:R-:W-:-:S03]  /*28940*/  IMAD R12, R9, R13, R12 ;  /* 0x0000000d090c7224 */ /* 0x000fc600078e020c */
[----:B------:R-:W-:Y:S02]  /*28950*/  ISETP.GE.U32.AND P4, PT, R5, R2, PT ;  /* 0x000000020500720c */ /* 0x000fe40003f86070 */
[----:B------:R-:W-:-:S11]  /*28960*/  ISETP.GE.U32.AND P0, PT, R12, R9, PT ;  /* 0x000000090c00720c */ /* 0x000fd60003f06070 */
[-C--:B------:R-:W-:Y:S01]  /*28970*/  @P4 IADD3 R5, PT, PT, R5, -R2.reuse, RZ ;  /* 0x8000000205054210 */ /* 0x080fe20007ffe0ff */
[----:B------:R-:W-:Y:S01]  /*28980*/  @P4 VIADD R6, R6, 0x1 ;  /* 0x0000000106064836 */ /* 0x000fe20000000000 */
[----:B------:R-:W-:Y:S01]  /*28990*/  ISETP.NE.U32.AND P4, PT, R2, RZ, PT ;  /* 0x000000ff0200720c */ /* 0x000fe20003f85070 */
[----:B------:R-:W-:Y:S01]  /*289a0*/  @P0 IMAD.IADD R12, R12, 0x1, -R9 ;  /* 0x000000010c0c0824 */ /* 0x000fe200078e0a09 */
[-C--:B------:R-:W-:Y:S01]  /*289b0*/  ISETP.GE.U32.AND P3, PT, R5, R2.reuse, PT ;  /* 0x000000020500720c */ /* 0x080fe20003f66070 */
[----:B------:R-:W-:Y:S01]  /*289c0*/  @P0 VIADD R7, R7, 0x1 ;  /* 0x0000000107070836 */ /* 0x000fe20000000000 */
[----:B------:R-:W-:Y:S02]  /*289d0*/  LOP3.LUT R5, RZ, R2, RZ, 0x33, !PT ;  /* 0x00000002ff057212 */ /* 0x000fe400078e33ff */
[----:B------:R-:W-:Y:S02]  /*289e0*/  ISETP.GE.U32.AND P5, PT, R12, R9, PT ;  /* 0x000000090c00720c */ /* 0x000fe40003fa6070 */
[----:B------:R-:W-:-:S07]  /*289f0*/  ISETP.NE.U32.AND P0, PT, R9, RZ, PT ;  /* 0x000000ff0900720c */ /* 0x000fce0003f05070 */
[----:B------:R-:W-:-:S04]  /*28a00*/  @P3 VIADD R6, R6, 0x1 ;  /* 0x0000000106063836 */ /* 0x000fc80000000000 */
[----:B------:R-:W-:Y:S01]  /*28a10*/  @P5 VIADD R7, R7, 0x1 ;  /* 0x0000000107075836 */ /* 0x000fe20000000000 */
[----:B------:R-:W-:-:S04]  /*28a20*/  SEL R6, R5, R6, !P4 ;  /* 0x0000000605067207 */ /* 0x000fc80006000000 */
[----:B------:R-:W-:Y:S02]  /*28a30*/  SEL R7, R82, R7, !P0 ;  /* 0x0000000752077207 */ /* 0x000fe40004000000 */
[----:B------:R-:W-:Y:S02]  /*28a40*/  VIMNMX R6, PT, PT, RZ, R6, !PT ;  /* 0x00000006ff067248 */ /* 0x000fe40007fe0100 */
[----:B------:R-:W-:Y:S02]  /*28a50*/  VIMNMX R7, PT, PT, RZ, R7, !PT ;  /* 0x00000007ff077248 */ /* 0x000fe40007fe0100 */
[----:B------:R-:W-:Y:S02]  /*28a60*/  VIADDMNMX R89, R11, 0xffffffff, R6, PT ;  /* 0xffffffff0b597846 */ /* 0x000fe40003800106 */
        /* <DEDUP_REMOVED lines=12> */
[----:B------:R-:W-:Y:S02]  /*28b30*/  IMAD.MOV.U32 R22, RZ, RZ, 0x39581062 ;  /* 0x39581062ff167424 */ /* 0x000fe400078e00ff */
[----:B------:R-:W-:Y:S02]  /*28b40*/  IMAD.MOV.U32 R23, RZ, RZ, 0x3fe2c8b4 ;  /* 0x3fe2c8b4ff177424 */ /* 0x000fe400078e00ff */
[--C-:B------:R-:W-:Y:S02]  /*28b50*/  IMAD.IADD R93, R1, 0x1, R88.reuse ;  /* 0x00000001015d7824 */ /* 0x100fe400078e0258 */
[----:B0-----:R-:W-:Y:S02]  /*28b60*/  IMAD R26, R88, 0x4, R1 ;  /* 0x00000004581a7824 */ /* 0x001fe400078e0201 */
[----:B------:R-:W-:Y:S01]  /*28b70*/  IMAD.MOV R27, RZ, RZ, -R88 ;  /* 0x000000ffff1b7224 */ /* 0x000fe200078e0a58 */
        /* <DEDUP_REMOVED lines=8> */
[----:B------:R-:W-:Y:S01]  /*28c00*/  MOV R12, 0x9fbe76c9 ;  /* 0x9fbe76c9000c7802 */ /* 0x000fe20000000f00 */
[----:B------:R-:W-:Y:S02]  /*28c10*/  IMAD.MOV.U32 R13, RZ, RZ, 0x3fbd2f1a ;  /* 0x3fbd2f1aff0d7424 */ /* 0x000fe400078e00ff */
[----:B------:R-:W-:-:S04]  /*28c20*/  IMAD.MOV.U32 R22, RZ, RZ, 0xc8 ;  /* 0x000000c8ff167424 */ /* 0x000fc800078e00ff */
[----:B0-----:R-:W-:Y:S01]  /*28c30*/  DFMA R12, R20, R12, R18 ;  /* 0x0000000c140c722b */ /* 0x001fe20000000012 */
[----:B------:R-:W-:-:S04]  /*28c40*/  MOV R18, 0xc7 ;  /* 0x000000c700127802 */ /* 0x000fc80000000f00 */
[----:B------:R-:W-:-:S05]  /*28c50*/  VIADDMNMX.U32 R27, R27, R18, 0x7, PT ;  /* 0x000000071b1b7446 */ /* 0x000fca0003800012 */
        /* <DEDUP_REMOVED lines=21> */
[----:B------:R-:W-:Y:S02]  /*28db0*/  IMAD.MOV.U32 R20, RZ, RZ, 0x39581062 ;  /* 0x39581062ff147424 */ /* 0x000fe400078e00ff */
[----:B------:R-:W-:-:S02]  /*28dc0*/  IMAD.MOV.U32 R21, RZ, RZ, 0x3fe2c8b4 ;  /* 0x3fe2c8b4ff157424 */ /* 0x000fc400078e00ff */
[----:B------:R-:W-:-:S05]  /*28dd0*/  VIADD R27, R27, 0x1 ;  /* 0x000000011b1b7836 */ /* 0x000fca0000000000 */
[----:B------:R-:W-:Y:S01]  /*28de0*/  ISETP.NE.AND P3, PT, R27, 0x2, PT ;  /* 0x000000021b00780c */ /* 0x000fe20003f65270 */
        /* <DEDUP_REMOVED lines=37> */
[----:B------:R-:W-:Y:S01]  /*29040*/  IADD3 R15, PT, PT, R1, R88, RZ ;  /* 0x00000058010f7210 */ /* 0x000fe20007ffe0ff */
[----:B------:R-:W-:Y:S01]  /*29050*/  IMAD.MOV.U32 R21, RZ, RZ, 0x3fe2c8b4 ;  /* 0x3fe2c8b4ff157424 */ /* 0x000fe200078e00ff */
        /* <DEDUP_REMOVED lines=23> */
[----:B------:R-:W-:Y:S02]  /*291d0*/  ISETP.GE.U32.AND P5, PT, R12, R9, PT ;  /* 0x000000090c00720c */ /* 0x000fe40003fa6070 */
[----:B------:R-:W0:Y:S11]  /*291e0*/  LDC R9, c[0x0][0x384] ;  /* 0x0000e100ff097b82 */ /* 0x000e360000000800 */
        /* <DEDUP_REMOVED lines=85> */
[----:B------:R-:W-:-:S03]  /*29740*/  @P0 IADD3 R20, P3, P4, R85, R14, R91 ;  /* 0x0000000e55140210 */ /* 0x000fc60007c7e05b */
[----:B------:R-:W2:Y:S01]  /*29750*/  LDG.E.U8 R25, desc[UR8][R18.64+0x2] ;  /* 0x0000020812197981 */ /* 0x000ea2000c1e1100 */
[----:B------:R-:W-:-:S03]  /*29760*/  @P0 IADD3.X R21, PT, PT, RZ, R9, R10, P3, P4 ;  /* 0x00000009ff150210 */ /* 0x000fc60001fe840a */
[----:B------:R-:W3:Y:S04]  /*29770*/  LDG.E.U8 R23, desc[UR8][R18.64+0x1] ;  /* 0x0000010812177981 */ /* 0x000ee8000c1e1100 */
[----:B------:R-:W4:Y:S04]  /*29780*/  @P0 LDG.E.U8 R85, desc[UR8][R20.64+0x2] ;  /* 0x0000020814550981 */ /* 0x000f28000c1e1100 */
[----:B-1----:R-:W5:Y:S04]  /*29790*/  @P0 LDG.E.U8 R83, desc[UR8][R20.64+0x1] ;  /* 0x0000010814530981 */ /* 0x002f68000c1e1100 */
[----:B------:R-:W5:Y:S04]  /*297a0*/  LDG.E.U8 R5, desc[UR8][R18.64] ;  /* 0x0000000812057981 */ /* 0x000f68000c1e1100 */
[----:B------:R-:W5:Y:S01]  /*297b0*/  @P0 LDG.E.U8 R27, desc[UR8][R20.64] ;  /* 0x00000008141b0981 */ /* 0x000f62000c1e1100 */
[----:B------:R-:W-:-:S02]  /*297c0*/  IMAD.MOV.U32 R12, RZ, RZ, -0x1a9fbe77 ;  /* 0xe5604189ff0c7424 */ /* 0x000fc400078e00ff */
[----:B------:R-:W-:Y:S01]  /*297d0*/  IMAD.MOV.U32 R13, RZ, RZ, 0x3fd322d0 ;  /* 0x3fd322d0ff0d7424 */ /* 0x000fe200078e00ff */
[----:B------:R-:W-:Y:S01]  /*297e0*/  MOV R7, 0x3fe2c8b4 ;  /* 0x3fe2c8b400077802 */ /* 0x000fe20000000f00 */
[----:B------:R-:W-:Y:S02]  /*297f0*/  IMAD.MOV.U32 R6, RZ, RZ, 0x39581062 ;  /* 0x39581062ff067424 */ /* 0x000fe400078e00ff */
[C---:B------:R-:W-:Y:S01]  /*29800*/  VIADD R22, R88.reuse, 0x7 ;  /* 0x0000000758167836 */ /* 0x040fe20000000000 */
[----:B------:R-:W-:Y:S01]  /*29810*/  @P0 IADD3 R22, PT, PT, R88, 0x8, RZ ;  /* 0x0000000858160810 */ /* 0x000fe20007ffe0ff */
        /* <DEDUP_REMOVED lines=25> */
.L_x_161:
[----:B------:R-:W-:Y:S05]  /*299b0*/  BSYNC.RECONVERGENT B1 ;  /* 0x0000000000017941 */ /* 0x000fea0003800200 */
.L_x_160:
[----:B------:R-:W-:Y:S02]  /*299c0*/  ISETP.GT.U32.AND P0, PT, R22, 0xc7, PT ;  /* 0x000000c71600780c */ /* 0x000fe40003f04070 */
[----:B--23--:R-:W-:-:S04]  /*299d0*/  LOP3.LUT R3, R76, 0x3, RZ, 0x3c, !PT ;  /* 0x000000034c037812 */ /* 0x00cfc800078e3cff */
[----:B------:R-:W-:-:S13]  /*299e0*/  ISETP.GE.U32.OR P0, PT, R3, R76, P0 ;  /* 0x0000004c0300720c */ /* 0x000fda0000706470 */
[----:B------:R-:W-:Y:S05]  /*299f0*/  @P0 BRA `(.L_x_143) ;  /* 0x0000019000280947 */ /* 0x000fea0003800000 */
[----:B------:R-:W2:Y:S01]  /*29a00*/  LDC R5, c[0x0][0x364] ;  /* 0x0000d900ff057b82 */ /* 0x000ea20000000800 */
[----:B------:R-:W-:Y:S01]  /*29a10*/  ISETP.NE.AND P6, PT, R80, RZ, PT ;  /* 0x000000ff5000720c */ /* 0x000fe20003fc5270 */
[----:B------:R-:W-:Y:S01]  /*29a20*/  BSSY.RECONVERGENT B1, `(.L_x_172) ;  /* 0x000012a000017945 */ /* 0x000fe20003800200 */
[----:B------:R-:W-:Y:S02]  /*29a30*/  IMAD.MOV.U32 R2, RZ, RZ, R22 ;  /* 0x000000ffff027224 */ /* 0x000fe400078e0016 */
[----:B--2---:R-:W-:-:S05]  /*29a40*/  IMAD R5, R70, R5, R71 ;  /* 0x0000000546057224 */ /* 0x004fca00078e0247 */
[----:B------:R-:W-:-:S04]  /*29a50*/  IADD3 R6, PT, PT, R5, 0x4, -R76 ;  /* 0x0000000405067810 */ /* 0x000fc80007ffe84c */
[----:B------:R-:W-:-:S13]  /*29a60*/  ISETP.GE.OR P0, PT, R6, R74, P6 ;  /* 0x0000004a0600720c */ /* 0x000fda0003706670 */
[----:B------:R-:W-:Y:S05]  /*29a70*/  @P0 BRA `(.L_x_173) ;  /* 0x0000001000900947 */ /* 0x000fea0003800000 */
[----:B------:R-:W2:Y:S08]  /*29a80*/  LDC R5, c[0x0][0x398] ;  /* 0x0000e600ff057b82 */ /* 0x000eb00000000800 */
[----:B-1----:R-:W1:Y:S08]  /*29a90*/  LDC.64 R10, c[0x0][0x390] ;  /* 0x0000e400ff0a7b82 */ /* 0x002e700000000a00 */
[----:B------:R-:W3:Y:S01]  /*29aa0*/  LDC.64 R12, c[0x0][0x388] ;  /* 0x0000e200ff0c7b82 */ /* 0x000ee20000000a00 */
[----:B--2---:R-:W2:Y:S08]  /*29ab0*/  I2F.U32.RP R8, R5 ;  /* 0x0000000500087306 */ /* 0x004eb00000209000 */
[----:B-1----:R-:W1:Y:S01]  /*29ac0*/  I2F.U32.RP R2, R11 ;  /* 0x0000000b00027306 */ /* 0x002e620000209000 */
[----:B0-----:R-:W-:-:S07]  /*29ad0*/  LOP3.LUT R26, RZ, R11, RZ, 0x33, !PT ;  /* 0x0000000bff1a7212 */ /* 0x001fce00078e33ff */
[----:B--2---:R-:W0:Y:S01]  /*29ae0*/  MUFU.RCP R8, R8 ;  /* 0x0000000800087308 */ /* 0x004e220000001000 */
[----:B---3--:R-:W-:-:S07]  /*29af0*/  IMAD R91, R77, R12, RZ ;  /* 0x0000000c4d5b7224 */ /* 0x008fce00078e02ff */
[----:B-1----:R-:W1:Y:S01]  /*29b00*/  MUFU.RCP R2, R2 ;  /* 0x0000000200027308 */ /* 0x002e620000001000 */
[----:B0-----:R-:W-:-:S07]  /*29b10*/  VIADD R7, R8, 0xffffffe ;  /* 0x0ffffffe08077836 */ /* 0x001fce0000000000 */
[----:B------:R-:W0:Y:S01]  /*29b20*/  F2I.FTZ.U32.TRUNC.NTZ R7, R7 ;  /* 0x0000000700077305 */ /* 0x000e22000021f000 */
[----:B-1----:R-:W-:Y:S02]  /*29b30*/  VIADD R84, R2, 0xffffffe ;  /* 0x0ffffffe02547836 */ /* 0x002fe40000000000 */
[----:B------:R-:W-:Y:S02]  /*29b40*/  IMAD R2, R6, R13, RZ ;  /* 0x0000000d06027224 */ /* 0x000fe400078e02ff */
[----:B------:R-:W-:-:S03]  /*29b50*/  IMAD.MOV.U32 R6, RZ, RZ, RZ ;  /* 0x000000ffff067224 */ /* 0x000fc600078e00ff */
[----:B----4-:R1:W2:Y:S01]  /*29b60*/  F2I.FTZ.U32.TRUNC.NTZ R85, R84 ;  /* 0x0000005400557305 */ /* 0x0102a2000021f000 */
[----:B------:R-:W-:Y:S01]  /*29b70*/  IMAD.SHL.U32 R88, R2, 0x4, RZ ;  /* 0x0000000402587824 */ /* 0x000fe200078e00ff */
[----:B0-----:R-:W-:Y:S01]  /*29b80*/  IADD3 R16, PT, PT, RZ, -R7, RZ ;  /* 0x80000007ff107210 */ /* 0x001fe20007ffe0ff */
[----:B-1----:R-:W-:-:S04]  /*29b90*/  IMAD.MOV.U32 R84, RZ, RZ, RZ ;  /* 0x000000ffff547224 */ /* 0x002fc800078e00ff */
[----:B------:R-:W-:Y:S02]  /*29ba0*/  IMAD R15, R16, R5, RZ ;  /* 0x00000005100f7224 */ /* 0x000fe400078e02ff */
[----:B--2---:R-:W-:Y:S02]  /*29bb0*/  IMAD.MOV R14, RZ, RZ, -R85 ;  /* 0x000000ffff0e7224 */ /* 0x004fe400078e0a55 */
[----:B------:R-:W-:Y:S01]  /*29bc0*/  IMAD.HI.U32 R6, R7, R15, R6 ;  /* 0x0000000f07067227 */ /* 0x000fe200078e0006 */
[----:B------:R-:W-:-:S03]  /*29bd0*/  LOP3.LUT R7, RZ, R5, RZ, 0x33, !PT ;  /* 0x00000005ff077212 */ /* 0x000fc600078e33ff */
[----:B------:R-:W-:Y:S02]  /*29be0*/  IMAD R9, R14, R11, RZ ;  /* 0x0000000b0e097224 */ /* 0x000fe400078e02ff */
[----:B------:R-:W-:-:S04]  /*29bf0*/  IMAD.HI.U32 R2, R6, R88, RZ ;  /* 0x0000005806027227 */ /* 0x000fc800078e00ff */
[----:B------:R-:W-:-:S04]  /*29c00*/  IMAD.HI.U32 R84, R85, R9, R84 ;  /* 0x0000000955547227 */ /* 0x000fc800078e0054 */
[----:B------:R-:W-:Y:S02]  /*29c10*/  IMAD.SHL.U32 R9, R91, 0x2, RZ ;  /* 0x000000025b097824 */ /* 0x000fe400078e00ff */
[----:B------:R-:W-:Y:S02]  /*29c20*/  IMAD.MOV R8, RZ, RZ, -R2 ;  /* 0x000000ffff087224 */ /* 0x000fe400078e0a02 */
[----:B------:R-:W-:-:S04]  /*29c30*/  IMAD.HI.U32 R17, R84, R9, RZ ;  /* 0x0000000954117227 */ /* 0x000fc800078e00ff */
[----:B------:R-:W-:Y:S01]  /*29c40*/  IMAD R8, R5, R8, R88 ;  /* 0x0000000805087224 */ /* 0x000fe200078e0258 */
[----:B------:R-:W-:-:S04]  /*29c50*/  IADD3 R14, PT, PT, -R17, RZ, RZ ;  /* 0x000000ff110e7210 */ /* 0x000fc80007ffe1ff */
[----:B------:R-:W-:Y:S01]  /*29c60*/  ISETP.GE.U32.AND P4, PT, R8, R5, PT ;  /* 0x000000050800720c */ /* 0x000fe20003f86070 */
[----:B------:R-:W-:-:S05]  /*29c70*/  IMAD R14, R11, R14, R9 ;  /* 0x0000000e0b0e7224 */ /* 0x000fca00078e0209 */
[----:B------:R-:W-:-:S07]  /*29c80*/  ISETP.GE.U32.AND P0, PT, R14, R11, PT ;  /* 0x0000000b0e00720c */ /* 0x000fce0003f06070 */
[----:B------:R-:W-:Y:S01]  /*29c90*/  @P4 IMAD.IADD R8, R8, 0x1, -R5 ;  /* 0x0000000108084824 */ /* 0x000fe200078e0a05 */
[----:B------:R-:W-:Y:S02]  /*29ca0*/  @P4 IADD3 R2, PT, PT, R2, 0x1, RZ ;  /* 0x0000000102024810 */ /* 0x000fe40007ffe0ff */
[----:B------:R-:W-:Y:S02]  /*29cb0*/  ISETP.NE.U32.AND P4, PT, R5, RZ, PT ;  /* 0x000000ff0500720c */ /* 0x000fe40003f85070 */
[----:B------:R-:W-:Y:S01]  /*29cc0*/  ISETP.GE.U32.AND P3, PT, R8, R5, PT ;  /* 0x000000050800720c */ /* 0x000fe20003f66070 */
[----:B------:R-:W-:Y:S02]  /*29cd0*/  @P0 IMAD.IADD R14, R14, 0x1, -R11 ;  /* 0x000000010e0e0824 */ /* 0x000fe400078e0a0b */
[----:B------:R-:W-:Y:S01]  /*29ce0*/  @P0 VIADD R17, R17, 0x1 ;  /* 0x0000000111110836 */ /* 0x000fe20000000000 */
[----:B------:R-:W-:Y:S02]  /*29cf0*/  ISETP.NE.U32.AND P0, PT, R11, RZ, PT ;  /* 0x000000ff0b00720c */ /* 0x000fe40003f05070 */
[----:B------:R-:W-:-:S02]  /*29d00*/  ISETP.GE.U32.AND P5, PT, R14, R11, PT ;  /* 0x0000000b0e00720c */ /* 0x000fc40003fa6070 */
[----:B------:R-:W0:Y:S05]  /*29d10*/  LDC.64 R14, c[0x0][0x380] ;  /* 0x0000e000ff0e7b82 */ /* 0x000e2a0000000a00 */
[----:B------:R-:W-:-:S05]  /*29d20*/  @P3 VIADD R2, R2, 0x1 ;  /* 0x0000000102023836 */ /* 0x000fca0000000000 */
[----:B------:R-:W-:Y:S01]  /*29d30*/  SEL R2, R7, R2, !P4 ;  /* 0x0000000207027207 */ /* 0x000fe20006000000 */
[----:B------:R-:W-:-:S03]  /*29d40*/  @P5 VIADD R17, R17, 0x1 ;  /* 0x0000000111115836 */ /* 0x000fc60000000000 */
[----:B------:R-:W-:Y:S02]  /*29d50*/  VIMNMX R2, PT, PT, RZ, R2, !PT ;  /* 0x00000002ff027248 */ /* 0x000fe40007fe0100 */
[----:B------:R-:W-:Y:S02]  /*29d60*/  SEL R17, R26, R17, !P0 ;  /* 0x000000111a117207 */ /* 0x000fe40004000000 */
[----:B------:R-:W-:Y:S02]  /*29d70*/  VIADDMNMX R27, R13, 0xffffffff, R2, PT ;  /* 0xffffffff0d1b7846 */ /* 0x000fe40003800102 */
[----:B------:R-:W-:-:S03]  /*29d80*/  VIMNMX R17, PT, PT, RZ, R17, !PT ;  /* 0x00000011ff117248 */ /* 0x000fc60007fe0100 */
[----:B------:R-:W-:Y:S01]  /*29d90*/  IMAD R27, R27, R10, RZ ;  /* 0x0000000a1b1b7224 */ /* 0x000fe200078e02ff */
[----:B------:R-:W-:-:S05]  /*29da0*/  VIADDMNMX R17, R12, 0xffffffff, R17, PT ;  /* 0xffffffff0c117846 */ /* 0x000fca0003800111 */
[----:B------:R-:W-:-:S05]  /*29db0*/  IMAD.SHL.U32 R23, R17, 0x4, RZ ;  /* 0x0000000411177824 */ /* 0x000fca00078e00ff */
        /* <DEDUP_REMOVED lines=12> */
[----:B------:R-:W-:-:S02]  /*29e80*/  IMAD.MOV R2, RZ, RZ, -R22 ;  /* 0x000000ffff027224 */ /* 0x000fc400078e0a16 */
[----:B0-----:R-:W-:Y:S01]  /*29e90*/  IMAD.IADD R87, R1, 0x1, R22 ;  /* 0x0000000101577824 */ /* 0x001fe200078e0216 */
        /* <DEDUP_REMOVED lines=17> */
[----:B------:R-:W-:-:S05]  /*29fb0*/  IADD3 R88, PT, PT, R88, R13, RZ ;  /* 0x0000000d58587210 */ /* 0x000fca0007ffe0ff */
        /* <DEDUP_REMOVED lines=89> */
[--C-:B------:R-:W-:Y:S02]  /*2a550*/  IADD3 R26, P0, P3, R27, R14, R11.reuse ;  /* 0x0000000e1b1a7210 */ /* 0x100fe40007b1e00b */
[----:B------:R-:W-:-:S04]  /*2a560*/  SHF.R.S32.HI R12, RZ, 0x1f, R11 ;  /* 0x0000001fff0c7819 */ /* 0x000fc8000001140b */
        /* <DEDUP_REMOVED lines=79> */
[----:B-1----:R-:W2:Y:S01]  /*2aa60*/  LDG.E.U8 R84, desc[UR8][R20.64+0x2] ;  /* 0x0000020814547981 */ /* 0x002ea2000c1e1100 */
[----:B------:R-:W-:-:S03]  /*2aa70*/  @P0 IADD3.X R25, PT, PT, RZ, R15, R12, P3, P4 ;  /* 0x0000000fff190210 */ /* 0x000fc60001fe840c */
[----:B------:R-:W3:Y:S04]  /*2aa80*/  LDG.E.U8 R82, desc[UR8][R20.64+0x1] ;  /* 0x0000010814527981 */ /* 0x000ee8000c1e1100 */
[----:B------:R-:W4:Y:S04]  /*2aa90*/  @P0 LDG.E.U8 R90, desc[UR8][R24.64+0x2] ;  /* 0x00000208185a0981 */ /* 0x000f28000c1e1100 */
[----:B------:R-:W5:Y:S04]  /*2aaa0*/  @P0 LDG.E.U8 R88, desc[UR8][R24.64+0x1] ;  /* 0x0000010818580981 */ /* 0x000f68000c1e1100 */
[----:B------:R-:W5:Y:S04]  /*2aab0*/  LDG.E.U8 R26, desc[UR8][R20.64] ;  /* 0x00000008141a7981 */ /* 0x000f68000c1e1100 */
[----:B------:R-:W5:Y:S01]  /*2aac0*/  @P0 LDG.E.U8 R86, desc[UR8][R24.64] ;  /* 0x0000000818560981 */ /* 0x000f62000c1e1100 */
        /* <DEDUP_REMOVED lines=31> */
.L_x_173:
[----:B------:R-:W-:Y:S05]  /*2acc0*/  BSYNC.RECONVERGENT B1 ;  /* 0x0000000000017941 */ /* 0x000fea0003800200 */
.L_x_172:
[----:B------:R-:W-:Y:S01]  /*2acd0*/  ISETP.GT.U32.AND P0, PT, R2, 0xc7, PT ;  /* 0x000000c70200780c */ /* 0x000fe20003f04070 */
[----:B------:R-:W-:Y:S01]  /*2ace0*/  BSSY.RECONVERGENT B1, `(.L_x_174) ;  /* 0x0000733000017945 */ /* 0x000fe20003800200 */
[----:B------:R-:W-:-:S11]  /*2acf0*/  IMAD.MOV.U32 R22, RZ, RZ, R2 ;  /* 0x000000ffff167224 */ /* 0x000fd600078e0002 */
[----:B------:R-:W-:Y:S05]  /*2ad00*/  @P0 BRA `(.L_x_175) ;  /* 0x0000007000c00947 */ /* 0x000fea0003800000 */
[----:B---3--:R-:W3:Y:S01]  /*2ad10*/  LDC R5, c[0x0][0x364] ;  /* 0x0000d900ff057b82 */ /* 0x008ee20000000800 */
[----:B------:R-:W-:Y:S01]  /*2ad20*/  BSSY.RECONVERGENT B2, `(.L_x_176) ;  /* 0x000012a000027945 */ /* 0x000fe20003800200 */
[----:B------:R-:W-:Y:S01]  /*2ad30*/  MOV R22, R2 ;  /* 0x0000000200167202 */ /* 0x000fe20000000f00 */
[----:B---3--:R-:W-:-:S05]  /*2ad40*/  IMAD R5, R70, R5, R71 ;  /* 0x0000000546057224 */ /* 0x008fca00078e0247 */
[----:B------:R-:W-:-:S04]  /*2ad50*/  IADD3 R6, PT, PT, R5, 0x4, -R76 ;  /* 0x0000000405067810 */ /* 0x000fc80007ffe84c */
[----:B------:R-:W-:-:S13]  /*2ad60*/  ISETP.GE.OR P0, PT, R6, R74, P1 ;  /* 0x0000004a0600720c */ /* 0x000fda0000f06670 */
[----:B------:R-:W-:Y:S05]  /*2ad70*/  @P0 BRA `(.L_x_177) ;  /* 0x0000001000900947 */ /* 0x000fea0003800000 */
[----:B------:R-:W3:Y:S08]  /*2ad80*/  LDC R5, c[0x0][0x398] ;  /* 0x0000e600ff057b82 */ /* 0x000ef00000000800 */
[----:B-1----:R-:W2:Y:S08]  /*2ad90*/  LDC.64 R10, c[0x0][0x390] ;  /* 0x0000e400ff0a7b82 */ /* 0x002eb00000000a00 */
[----:B------:R-:W1:Y:S01]  /*2ada0*/  LDC.64 R12, c[0x0][0x388] ;  /* 0x0000e200ff0c7b82 */ /* 0x000e620000000a00 */
[----:B---3--:R-:W3:Y:S08]  /*2adb0*/  I2F.U32.RP R9, R5 ;  /* 0x0000000500097306 */ /* 0x008ef00000209000 */
[----:B--2---:R-:W2:Y:S01]  /*2adc0*/  I2F.U32.RP R8, R11 ;  /* 0x0000000b00087306 */ /* 0x004ea20000209000 */
[----:B------:R-:W-:-:S07]  /*2add0*/  LOP3.LUT R24, RZ, R11, RZ, 0x33, !PT ;  /* 0x0000000bff187212 */ /* 0x000fce00078e33ff */
[----:B---3--:R-:W3:Y:S01]  /*2ade0*/  MUFU.RCP R9, R9 ;  /* 0x0000000900097308 */ /* 0x008ee20000001000 */
[----:B-1----:R-:W-:-:S07]  /*2adf0*/  IMAD R91, R81, R12, RZ ;  /* 0x0000000c515b7224 */ /* 0x002fce00078e02ff */
[----:B--2---:R-:W4:Y:S01]  /*2ae00*/  MUFU.RCP R8, R8 ;  /* 0x0000000800087308 */ /* 0x004f220000001000 */
[----:B---3--:R-:W-:-:S07]  /*2ae10*/  VIADD R7, R9, 0xffffffe ;  /* 0x0ffffffe09077836 */ /* 0x008fce0000000000 */
[----:B------:R-:W1:Y:S01]  /*2ae20*/  F2I.FTZ.U32.TRUNC.NTZ R7, R7 ;  /* 0x0000000700077305 */ /* 0x000e62000021f000 */
[----:B----4-:R-:W-:Y:S02]  /*2ae30*/  VIADD R82, R8, 0xffffffe ;  /* 0x0ffffffe08527836 */ /* 0x010fe40000000000 */
[----:B------:R-:W-:Y:S02]  /*2ae40*/  IMAD R8, R6, R13, RZ ;  /* 0x0000000d06087224 */ /* 0x000fe400078e02ff */
[----:B------:R-:W-:-:S03]  /*2ae50*/  IMAD.MOV.U32 R6, RZ, RZ, RZ ;  /* 0x000000ffff067224 */ /* 0x000fc600078e00ff */
[----:B------:R2:W3:Y:S01]  /*2ae60*/  F2I.FTZ.U32.TRUNC.NTZ R83, R82 ;  /* 0x0000005200537305 */ /* 0x0004e2000021f000 */
[----:B------:R-:W-:Y:S02]  /*2ae70*/  IMAD.SHL.U32 R86, R8, 0x4, RZ ;  /* 0x0000000408567824 */ /* 0x000fe400078e00ff */
[----:B-1----:R-:W-:Y:S02]  /*2ae80*/  IMAD.MOV R16, RZ, RZ, -R7 ;  /* 0x000000ffff107224 */ /* 0x002fe400078e0a07 */
[----:B--2---:R-:W-:Y:S02]  /*2ae90*/  HFMA2 R82, -RZ, RZ, 0, 0 ;  /* 0x00000000ff527431 */ /* 0x004fe400000001ff */
[----:B------:R-:W-:Y:S02]  /*2aea0*/  IMAD R15, R16, R5, RZ ;  /* 0x00000005100f7224 */ /* 0x000fe400078e02ff */
[----:B---3--:R-:W-:Y:S02]  /*2aeb0*/  IMAD.MOV R14, RZ, RZ, -R83 ;  /* 0x000000ffff0e7224 */ /* 0x008fe400078e0a53 */
[----:B------:R-:W-:Y:S01]  /*2aec0*/  IMAD.HI.U32 R6, R7, R15, R6 ;  /* 0x0000000f07067227 */ /* 0x000fe200078e0006 */
[----:B------:R-:W-:-:S03]  /*2aed0*/  LOP3.LUT R7, RZ, R5, RZ, 0x33, !PT ;  /* 0x00000005ff077212 */ /* 0x000fc600078e33ff */
[----:B------:R-:W-:Y:S02]  /*2aee0*/  IMAD R9, R14, R11, RZ ;  /* 0x0000000b0e097224 */ /* 0x000fe400078e02ff */
[----:B------:R-:W-:-:S04]  /*2aef0*/  IMAD.HI.U32 R8, R6, R86, RZ ;  /* 0x0000005606087227 */ /* 0x000fc800078e00ff */
[----:B------:R-:W-:Y:S01]  /*2af00*/  IMAD.HI.U32 R82, R83, R9, R82 ;  /* 0x0000000953527227 */ /* 0x000fe200078e0052 */
[----:B------:R-:W-:-:S03]  /*2af10*/  IADD3 R14, PT, PT, -R8, RZ, RZ ;  /* 0x000000ff080e7210 */ /* 0x000fc60007ffe1ff */
[----:B------:R-:W-:Y:S02]  /*2af20*/  IMAD.SHL.U32 R9, R91, 0x2, RZ ;  /* 0x000000025b097824 */ /* 0x000fe400078e00ff */
[----:B------:R-:W-:Y:S02]  /*2af30*/  IMAD R14, R5, R14, R86 ;  /* 0x0000000e050e7224 */ /* 0x000fe400078e0256 */
[----:B------:R-:W-:-:S03]  /*2af40*/  IMAD.HI.U32 R17, R82, R9, RZ ;  /* 0x0000000952117227 */ /* 0x000fc600078e00ff */
[----:B------:R-:W-:Y:S01]  /*2af50*/  ISETP.GE.U32.AND P4, PT, R14, R5, PT ;  /* 0x000000050e00720c */ /* 0x000fe20003f86070 */
[----:B------:R-:W-:-:S04]  /*2af60*/  IMAD.MOV R16, RZ, RZ, -R17 ;  /* 0x000000ffff107224 */ /* 0x000fc800078e0a11 */
[----:B------:R-:W-:-:S05]  /*2af70*/  IMAD R16, R11, R16, R9 ;  /* 0x000000100b107224 */ /* 0x000fca00078e0209 */
[----:B------:R-:W-:-:S03]  /*2af80*/  ISETP.GE.U32.AND P0, PT, R16, R11, PT ;  /* 0x0000000b1000720c */ /* 0x000fc60003f06070 */
[----:B------:R-:W-:Y:S02]  /*2af90*/  @P4 IMAD.IADD R14, R14, 0x1, -R5 ;  /* 0x000000010e0e4824 */ /* 0x000fe400078e0a05 */
[----:B------:R-:W-:Y:S01]  /*2afa0*/  @P4 VIADD R8, R8, 0x1 ;  /* 0x0000000108084836 */ /* 0x000fe20000000000 */
[----:B------:R-:W-:Y:S02]  /*2afb0*/  ISETP.NE.U32.AND P4, PT, R5, RZ, PT ;  /* 0x000000ff0500720c */ /* 0x000fe40003f85070 */
[----:B------:R-:W-:Y:S02]  /*2afc0*/  ISETP.GE.U32.AND P3, PT, R14, R5, PT ;  /* 0x000000050e00720c */ /* 0x000fe40003f66070 */
[----:B------:R-:W1:Y:S03]  /*2afd0*/  LDC.64 R14, c[0x0][0x380] ;  /* 0x0000e000ff0e7b82 */ /* 0x000e660000000a00 */
[----:B------:R-:W-:-:S02]  /*2afe0*/  @P0 IMAD.IADD R16, R16, 0x1, -R11 ;  /* 0x0000000110100824 */ /* 0x000fc400078e0a0b */
[----:B------:R-:W-:Y:S01]  /*2aff0*/  @P0 VIADD R17, R17, 0x1 ;  /* 0x0000000111110836 */ /* 0x000fe20000000000 */
[----:B------:R-:W-:Y:S02]  /*2b000*/  ISETP.NE.U32.AND P0, PT, R11, RZ, PT ;  /* 0x000000ff0b00720c */ /* 0x000fe40003f05070 */
[----:B------:R-:W-:-:S03]  /*2b010*/  ISETP.GE.U32.AND P5, PT, R16, R11, PT ;  /* 0x0000000b1000720c */ /* 0x000fc60003fa6070 */
[----:B------:R-:W-:-:S05]  /*2b020*/  @P3 VIADD R8, R8, 0x1 ;  /* 0x0000000108083836 */ /* 0x000fca0000000000 */
[----:B------:R-:W-:-:S04]  /*2b030*/  SEL R8, R7, R8, !P4 ;  /* 0x0000000807087207 */ /* 0x000fc80006000000 */
[----:B------:R-:W-:Y:S02]  /*2b040*/  VIMNMX R8, PT, PT, RZ, R8, !PT ;  /* 0x00000008ff087248 */ /* 0x000fe40007fe0100 */
[----:B------:R-:W-:Y:S02]  /*2b050*/  @P5 IADD3 R17, PT, PT, R17, 0x1, RZ ;  /* 0x0000000111115810 */ /* 0x000fe40007ffe0ff */
[----:B------:R-:W-:Y:S02]  /*2b060*/  VIADDMNMX R25, R13, 0xffffffff, R8, PT ;  /* 0xffffffff0d197846 */ /* 0x000fe40003800108 */
[----:B------:R-:W-:-:S03]  /*2b070*/  SEL R17, R24, R17, !P0 ;  /* 0x0000001118117207 */ /* 0x000fc60004000000 */
[----:B------:R-:W-:Y:S01]  /*2b080*/  IMAD R25, R25, R10, RZ ;  /* 0x0000000a19197224 */ /* 0x000fe200078e02ff */
[----:B------:R-:W-:-:S04]  /*2b090*/  VIMNMX R17, PT, PT, RZ, R17, !PT ;  /* 0x00000011ff117248 */ /* 0x000fc80007fe0100 */
[----:B------:R-:W-:-:S05]  /*2b0a0*/  VIADDMNMX R17, R12, 0xffffffff, R17, PT ;  /* 0xffffffff0c117846 */ /* 0x000fca0003800111 */
[----:B------:R-:W-:-:S05]  /*2b0b0*/  IMAD.SHL.U32 R27, R17, 0x4, RZ ;  /* 0x00000004111b7824 */ /* 0x000fca00078e00ff */
[--C-:B0-----:R-:W-:Y:S02]  /*2b0c0*/  SHF.R.S32.HI R26, RZ, 0x1f, R27.reuse ;  /* 0x0000001fff1a7819 */ /* 0x101fe4000001141b */
[----:B-1----:R-:W-:-:S04]  /*2b0d0*/  IADD3 R84, P3, P5, R25, R14, R27 ;  /* 0x0000000e19547210 */ /* 0x002fc80007d7e01b */
        /* <DEDUP_REMOVED lines=9> */
[C---:B------:R-:W-:Y:S01]  /*2b170*/  ISETP.NE.AND P3, PT, R2.reuse, 0xc7, PT ;  /* 0x000000c70200780c */ /* 0x040fe20003f65270 */
[----:B0-----:R-:W-:-:S02]  /*2b180*/  IMAD R84, R2, 0x4, R1 ;  /* 0x0000000402547824 */ /* 0x001fc400078e0201 */
        /* <DEDUP_REMOVED lines=36> */
[----:B------:R-:W-:Y:S01]  /*2b3d0*/  IMAD.MOV.U32 R18, RZ, RZ, 0x39581062 ;  /* 0x39581062ff127424 */ /* 0x000fe200078e00ff */
[----:B------:R-:W-:Y:S01]  /*2b3e0*/  MOV R19, 0x3fe2c8b4 ;  /* 0x3fe2c8b400137802 */ /* 0x000fe20000000f00 */
        /* <DEDUP_REMOVED lines=155> */
[----:B------:R-:W5:Y:S04]  /*2bda0*/  @P0 LDG.E.U8 R85, desc[UR8][R22.64+0x1] ;  /* 0x0000010816550981 */ /* 0x000f68000c1e1100 */
[----:B------:R-:W5:Y:S04]  /*2bdb0*/  LDG.E.U8 R5, desc[UR8][R20.64] ;  /* 0x0000000814057981 */ /* 0x000f68000c1e1100 */
[----:B-1----:R0:W5:Y:S01]  /*2bdc0*/  @P0 LDG.E.U8 R83, desc[UR8][R22.64] ;  /* 0x0000000816530981 */ /* 0x002162000c1e1100 */
        /* <DEDUP_REMOVED lines=31> */
.L_x_177:
[----:B------:R-:W-:Y:S05]  /*2bfc0*/  BSYNC.RECONVERGENT B2 ;  /* 0x0000000000027941 */ /* 0x000fea0003800200 */
.L_x_176:
[----:B------:R-:W-:-:S13]  /*2bfd0*/  ISETP.GT.U32.AND P0, PT, R22, 0xc7, PT ;  /* 0x000000c71600780c */ /* 0x000fda0003f04070 */
[----:B------:R-:W-:Y:S05]  /*2bfe0*/  @P0 BRA `(.L_x_175) ;  /* 0x0000006000080947 */ /* 0x000fea0003800000 */
[----:B---3--:R-:W3:Y:S01]  /*2bff0*/  LDC R5, c[0x0][0x364] ;  /* 0x0000d900ff057b82 */ /* 0x008ee20000000800 */
[----:B------:R-:W-:Y:S01]  /*2c000*/  BSSY.RECONVERGENT B2, `(.L_x_178) ;  /* 0x000012a000027945 */ /* 0x000fe20003800200 */
[----:B------:R-:W-:Y:S02]  /*2c010*/  IMAD.MOV.U32 R24, RZ, RZ, R22 ;  /* 0x000000ffff187224 */ /* 0x000fe400078e0016 */
[----:B---3--:R-:W-:-:S05]  /*2c020*/  IMAD R5, R70, R5, R71 ;  /* 0x0000000546057224 */ /* 0x008fca00078e0247 */
[----:B------:R-:W-:-:S04]  /*2c030*/  IADD3 R5, PT, PT, R5, 0x4, -R76 ;  /* 0x0000000405057810 */ /* 0x000fc80007ffe84c */
[----:B------:R-:W-:-:S13]  /*2c040*/  ISETP.GE.OR P0, PT, R5, R74, P2 ;  /* 0x0000004a0500720c */ /* 0x000fda0001706670 */
[----:B------:R-:W-:Y:S05]  /*2c050*/  @P0 BRA `(.L_x_179) ;  /* 0x0000001000900947 */ /* 0x000fea0003800000 */
[----:B-1----:R-:W1:Y:S08]  /*2c060*/  LDC.64 R12, c[0x0][0x390] ;  /* 0x0000e400ff0c7b82 */ /* 0x002e700000000a00 */
[----:B------:R-:W4:Y:S08]  /*2c070*/  LDC R2, c[0x0][0x398] ;  /* 0x0000e600ff027b82 */ /* 0x000f300000000800 */
[----:B------:R-:W3:Y:S01]  /*2c080*/  LDC.64 R10, c[0x0][0x388] ;  /* 0x0000e200ff0a7b82 */ /* 0x000ee20000000a00 */
[----:B-1----:R-:W1:Y:S01]  /*2c090*/  I2F.U32.RP R14, R13 ;  /* 0x0000000d000e7306 */ /* 0x002e620000209000 */
[----:B------:R-:W-:-:S07]  /*2c0a0*/  LOP3.LUT R84, RZ, R13, RZ, 0x33, !PT ;  /* 0x0000000dff547212 */ /* 0x000fce00078e33ff */
[----:B----4-:R-:W4:Y:S08]  /*2c0b0*/  I2F.U32.RP R15, R2 ;  /* 0x00000002000f7306 */ /* 0x010f300000209000 */
[----:B-1----:R-:W2:Y:S01]  /*2c0c0*/  MUFU.RCP R14, R14 ;  /* 0x0000000e000e7308 */ /* 0x002ea20000001000 */
[----:B---3--:R-:W-:-:S07]  /*2c0d0*/  IMAD R27, R81, R10, R10 ;  /* 0x0000000a511b7224 */ /* 0x008fce00078e020a */
[----:B----4-:R-:W1:Y:S01]  /*2c0e0*/  MUFU.RCP R15, R15 ;  /* 0x0000000f000f7308 */ /* 0x010e620000001000 */
[----:B--2---:R-:W-:Y:S01]  /*2c0f0*/  IADD3 R8, PT, PT, R14, 0xffffffe, RZ ;  /* 0x0ffffffe0e087810 */ /* 0x004fe20007ffe0ff */
[----:B------:R-:W-:-:S06]  /*2c100*/  IMAD R14, R5, R11, RZ ;  /* 0x0000000b050e7224 */ /* 0x000fcc00078e02ff */
[----:B------:R2:W3:Y:S01]  /*2c110*/  F2I.FTZ.U32.TRUNC.NTZ R9, R8 ;  /* 0x0000000800097305 */ /* 0x0004e2000021f000 */
[----:B------:R-:W-:Y:S02]  /*2c120*/  IMAD.SHL.U32 R88, R14, 0x4, RZ ;  /* 0x000000040e587824 */ /* 0x000fe400078e00ff */
[----:B-1----:R-:W-:-:S05]  /*2c130*/  VIADD R6, R15, 0xffffffe ;  /* 0x0ffffffe0f067836 */ /* 0x002fca0000000000 */
[----:B------:R1:W4:Y:S01]  /*2c140*/  F2I.FTZ.U32.TRUNC.NTZ R7, R6 ;  /* 0x0000000600077305 */ /* 0x000322000021f000 */
[----:B--2---:R-:W-:Y:S01]  /*2c150*/  MOV R8, RZ ;  /* 0x000000ff00087202 */ /* 0x004fe20000000f00 */
[----:B---3--:R-:W-:Y:S02]  /*2c160*/  IMAD.MOV R16, RZ, RZ, -R9 ;  /* 0x000000ffff107224 */ /* 0x008fe400078e0a09 */
[----:B-1----:R-:W-:Y:S02]  /*2c170*/  IMAD.MOV.U32 R6, RZ, RZ, RZ ;  /* 0x000000ffff067224 */ /* 0x002fe400078e00ff */
[----:B------:R-:W-:Y:S02]  /*2c180*/  IMAD R15, R16, R13, RZ ;  /* 0x0000000d100f7224 */ /* 0x000fe400078e02ff */
[----:B----4-:R-:W-:Y:S02]  /*2c190*/  IMAD.MOV R17, RZ, RZ, -R7 ;  /* 0x000000ffff117224 */ /* 0x010fe400078e0a07 */
[----:B0-----:R-:W-:-:S04]  /*2c1a0*/  IMAD.HI.U32 R26, R9, R15, R8 ;  /* 0x0000000f091a7227 */ /* 0x001fc800078e0008 */
        /* <DEDUP_REMOVED lines=19> */
[----:B------:R-:W-:-:S02]  /*2c2e0*/  ISETP.NE.U32.AND P4, PT, R2, RZ, PT ;  /* 0x000000ff0200720c */ /* 0x000fc40003f85070 */
[----:B------:R-:W-:-:S06]  /*2c2f0*/  LOP3.LUT R6, RZ, R2, RZ, 0x33, !PT ;  /* 0x00000002ff067212 */ /* 0x000fcc00078e33ff */
[----:B------:R-:W-:Y:S02]  /*2c300*/  @P5 VIADD R15, R15, 0x1 ;  /* 0x000000010f0f5836 */ /* 0x000fe40000000000 */
[----:B------:R-:W-:-:S03]  /*2c310*/  @P3 VIADD R7, R7, 0x1 ;  /* 0x0000000107073836 */ /* 0x000fc60000000000 */
[----:B------:R-:W-:Y:S02]  /*2c320*/  SEL R15, R84, R15, !P0 ;  /* 0x0000000f540f7207 */ /* 0x000fe40004000000 */
[----:B------:R-:W-:Y:S02]  /*2c330*/  SEL R7, R6, R7, !P4 ;  /* 0x0000000706077207 */ /* 0x000fe40006000000 */
[----:B------:R-:W-:Y:S02]  /*2c340*/  VIMNMX R15, PT, PT, RZ, R15, !PT ;  /* 0x0000000fff0f7248 */ /* 0x000fe40007fe0100 */
[----:B------:R-:W-:Y:S02]  /*2c350*/  VIMNMX R14, PT, PT, RZ, R7, !PT ;  /* 0x00000007ff0e7248 */ /* 0x000fe40007fe0100 */
[----:B------:R-:W-:Y:S02]  /*2c360*/  VIADDMNMX R7, R10, 0xffffffff, R15, PT ;  /* 0xffffffff0a077846 */ /* 0x000fe4000380010f */
[----:B------:R-:W-:-:S02]  /*2c370*/  VIADDMNMX R91, R11, 0xffffffff, R14, PT ;  /* 0xffffffff0b5b7846 */ /* 0x000fc4000380010e */
[----:B------:R-:W-:-:S03]  /*2c380*/  SHF.L.U32 R7, R7, 0x2, RZ ;  /* 0x0000000207077819 */ /* 0x000fc600000006ff */
[----:B------:R-:W-:Y:S01]  /*2c390*/  IMAD R91, R91, R12, RZ ;  /* 0x0000000c5b5b7224 */ /* 0x000fe200078e02ff */
[----:B------:R-:W-:-:S04]  /*2c3a0*/  SHF.R.S32.HI R82, RZ, 0x1f, R7 ;  /* 0x0000001fff527819 */ /* 0x000fc80000011407 */
        /* <DEDUP_REMOVED lines=10> */
[----:B------:R-:W-:Y:S01]  /*2c450*/  IMAD R23, R22, 0x4, R1 ;  /* 0x0000000416177824 */ /* 0x000fe200078e0201 */
[----:B0-----:R-:W-:Y:S01]  /*2c460*/  IADD3 R87, PT, PT, R1, R22, RZ ;  /* 0x0000001601577210 */ /* 0x001fe20007ffe0ff */
        /* <DEDUP_REMOVED lines=28> */
[----:B-1----:R-:W-:-:S04]  /*2c630*/  VIMNMX R14, PT, PT, RZ, R15, !PT ;  /* 0x0000000fff0e7248 */ /* 0x002fc80007fe0100 */
        /* <DEDUP_REMOVED lines=27> */
[----:B-1----:R-:W-:-:S03]  /*2c7f0*/  IADD3 R87, PT, PT, R11, -0x1, RZ ;  /* 0xffffffff0b577810 */ /* 0x002fc60007ffe0ff */
        /* <DEDUP_REMOVED lines=22> */
[----:B------:R-:W-:Y:S01]  /*2c960*/  IMAD.IADD R88, R1, 0x1, R22 ;  /* 0x0000000101587824 */ /* 0x000fe200078e0216 */
        /* <DEDUP_REMOVED lines=115> */
[----:B------:R0:W5:Y:S01]  /*2d0a0*/  @P0 LDG.E.U8 R84, desc[UR8][R24.64] ;  /* 0x0000000818540981 */ /* 0x000162000c1e1100 */
[----:B------:R-:W-:-:S02]  /*2d0b0*/  IMAD.MOV.U32 R14, RZ, RZ, -0x1a9fbe77 ;  /* 0xe5604189ff0e7424 */ /* 0x000fc400078e00ff */
[----:B------:R-:W-:Y:S01]  /*2d0c0*/  IMAD.MOV.U32 R15, RZ, RZ, 0x3fd322d0 ;  /* 0x3fd322d0ff0f7424 */ /* 0x000fe200078e00ff */
[----:B------:R-:W-:Y:S01]  /*2d0d0*/  MOV R9, 0x3fe2c8b4 ;  /* 0x3fe2c8b400097802 */ /* 0x000fe20000000f00 */
[----:B------:R-:W-:Y:S02]  /*2d0e0*/  IMAD.MOV.U32 R8, RZ, RZ, 0x39581062 ;  /* 0x39581062ff087424 */ /* 0x000fe400078e00ff */
[----:B------:R-:W-:Y:S01]  /*2d0f0*/  IMAD.IADD R5, R1, 0x1, R22 ;  /* 0x0000000101057824 */ /* 0x000fe200078e0216 */
        /* <DEDUP_REMOVED lines=26> */
.L_x_179:
[----:B------:R-:W-:Y:S05]  /*2d2a0*/  BSYNC.RECONVERGENT B2 ;  /* 0x0000000000027941 */ /* 0x000fea0003800200 */
.L_x_178:
[----:B------:R-:W-:Y:S01]  /*2d2b0*/  ISETP.GT.U32.AND P0, PT, R24, 0xc7, PT ;  /* 0x000000c71800780c */ /* 0x000fe20003f04070 */
[----:B------:R-:W-:-:S12]  /*2d2c0*/  IMAD.MOV.U32 R22, RZ, RZ, R24 ;  /* 0x000000ffff167224 */ /* 0x000fd800078e0018 */
[----:B------:R-:W-:Y:S05]  /*2d2d0*/  @P0 BRA `(.L_x_175) ;  /* 0x0000004c004c0947 */ /* 0x000fea0003800000 */
[----:B---3--:R-:W3:Y:S01]  /*2d2e0*/  LDC R5, c[0x0][0x364] ;  /* 0x0000d900ff057b82 */ /* 0x008ee20000000800 */
[----:B------:R-:W-:Y:S01]  /*2d2f0*/  BSSY.RECONVERGENT B2, `(.L_x_180) ;  /* 0x0000137000027945 */ /* 0x000fe20003800200 */
[----:B------:R-:W-:-:S06]  /*2d300*/  MOV R22, R24 ;  /* 0x0000001800167202 */ /* 0x000fcc0000000f00 */
[----:B------:R-:W5:Y:S01]  /*2d310*/  LDC R2, c[0x0][0x360] ;  /* 0x0000d800ff027b82 */ /* 0x000f620000000800 */
[----:B---3--:R-:W-:-:S05]  /*2d320*/  IMAD R5, R70, R5, R71 ;  /* 0x0000000546057224 */ /* 0x008fca00078e0247 */
[----:B------:R-:W-:Y:S01]  /*2d330*/  IADD3 R5, PT, PT, R5, 0x4, -R76 ;  /* 0x0000000405057810 */ /* 0x000fe20007ffe84c */
[----:B-----5:R-:W-:-:S03]  /*2d340*/  IMAD R2, R72, R2, R73 ;  /* 0x0000000248027224 */ /* 0x020fc600078e0249 */
[----:B------:R-:W-:Y:S01]  /*2d350*/  ISETP.GE.AND P0, PT, R5, R74, PT ;  /* 0x0000004a0500720c */ /* 0x000fe20003f06270 */
[----:B------:R-:W-:-:S05]  /*2d360*/  IMAD.IADD R6, R3, 0x1, R2 ;  /* 0x0000000103067824 */ /* 0x000fca00078e0202 */
[----:B------:R-:W-:-:S04]  /*2d370*/  ISETP.GE.OR P0, PT, R6, R75, P0 ;  /* 0x0000004b0600720c */ /* 0x000fc80000706670 */
[----:B------:R-:W-:-:S13]  /*2d380*/  ISETP.LT.OR P0, PT, R6, RZ, P0 ;  /* 0x000000ff0600720c */ /* 0x000fda0000701670 */
[----:B------:R-:W-:Y:S05]  /*2d390*/  @P0 BRA `(.L_x_181) ;  /* 0x0000001000b00947 */ /* 0x000fea0003800000 */
[----:B-12---:R-:W1:Y:S08]  /*2d3a0*/  LDC.64 R8, c[0x0][0x390] ;  /* 0x0000e400ff087b82 */ /* 0x006e700000000a00 */
[----:B------:R-:W4:Y:S08]  /*2d3b0*/  LDC R2, c[0x0][0x398] ;  /* 0x0000e600ff027b82 */ /* 0x000f300000000800 */
[----:B------:R-:W2:Y:S01]  /*2d3c0*/  LDC.64 R10, c[0x0][0x388] ;  /* 0x0000e200ff0a7b82 */ /* 0x000ea20000000a00 */
[----:B-1----:R-:W1:Y:S08]  /*2d3d0*/  I2F.U32.RP R14, R9 ;  /* 0x00000009000e7306 */ /* 0x002e700000209000 */
[----:B----4-:R-:W3:Y:S08]  /*2d3e0*/  I2F.U32.RP R15, R2 ;  /* 0x00000002000f7306 */ /* 0x010ef00000209000 */
[----:B-1----:R-:W1:Y:S01]  /*2d3f0*/  MUFU.RCP R14, R14 ;  /* 0x0000000e000e7308 */ /* 0x002e620000001000 */
[----:B--2---:R-:W-:-:S07]  /*2d400*/  IMAD R6, R6, R10, RZ ;  /* 0x0000000a06067224 */ /* 0x004fce00078e02ff */
[----:B---3--:R-:W2:Y:S01]  /*2d410*/  MUFU.RCP R15, R15 ;  /* 0x0000000f000f7308 */ /* 0x008ea20000001000 */
[----:B-1----:R-:W-:Y:S02]  /*2d420*/  VIADD R12, R14, 0xffffffe ;  /* 0x0ffffffe0e0c7836 */ /* 0x002fe40000000000 */
[----:B------:R-:W-:-:S05]  /*2d430*/  IMAD.SHL.U32 R14, R6, 0x2, RZ ;  /* 0x00000002060e7824 */ /* 0x000fca00078e00ff */
[----:B------:R1:W3:Y:S01]  /*2d440*/  F2I.FTZ.U32.TRUNC.NTZ R13, R12 ;  /* 0x0000000c000d7305 */ /* 0x0002e2000021f000 */
[----:B------:R-:W-:Y:S02]  /*2d450*/  IMAD.MOV.U32 R6, RZ, RZ, RZ ;  /* 0x000000ffff067224 */ /* 0x000fe400078e00ff */
[----:B--2---:R-:W-:Y:S02]  /*2d460*/  VIADD R7, R15, 0xffffffe ;  /* 0x0ffffffe0f077836 */ /* 0x004fe40000000000 */
[----:B------:R-:W-:Y:S02]  /*2d470*/  IMAD R15, R5, R11, RZ ;  /* 0x0000000b050f7224 */ /* 0x000fe400078e02ff */
[----:B-1----:R-:W-:Y:S02]  /*2d480*/  IMAD.MOV.U32 R12, RZ, RZ, RZ ;  /* 0x000000ffff0c7224 */ /* 0x002fe400078e00ff */
[----:B------:R-:W1:Y:S01]  /*2d490*/  F2I.FTZ.U32.TRUNC.NTZ R7, R7 ;  /* 0x0000000700077305 */ /* 0x000e62000021f000 */
[----:B------:R-:W-:Y:S01]  /*2d4a0*/  SHF.L.U32 R88, R15, 0x2, RZ ;  /* 0x000000020f587819 */ /* 0x000fe200000006ff */
[----:B---3--:R-:W-:-:S05]  /*2d4b0*/  IMAD R86, R13, R9, RZ ;  /* 0x000000090d567224 */ /* 0x008fca00078e02ff */
[----:B------:R-:W-:Y:S01]  /*2d4c0*/  IADD3 R17, PT, PT, -R86, RZ, RZ ;  /* 0x000000ff56117210 */ /* 0x000fe20007ffe1ff */
[----:B-1----:R-:W-:-:S04]  /*2d4d0*/  IMAD.MOV R19, RZ, RZ, -R7 ;  /* 0x000000ffff137224 */ /* 0x002fc800078e0a07 */
[----:B------:R-:W-:-:S04]  /*2d4e0*/  IMAD.HI.U32 R17, R13, R17, R12 ;  /* 0x000000110d117227 */ /* 0x000fc800078e000c */
[----:B------:R-:W-:-:S04]  /*2d4f0*/  IMAD R5, R19, R2, RZ ;  /* 0x0000000213057224 */ /* 0x000fc800078e02ff */
[----:B------:R-:W-:-:S04]  /*2d500*/  IMAD.HI.U32 R5, R7, R5, R6 ;  /* 0x0000000507057227 */ /* 0x000fc800078e0006 */
[----:B------:R-:W-:-:S04]  /*2d510*/  IMAD.HI.U32 R7, R17, R14, RZ ;  /* 0x0000000e11077227 */ /* 0x000fc800078e00ff */
[----:B------:R-:W-:-:S04]  /*2d520*/  IMAD.HI.U32 R17, R5, R88, RZ ;  /* 0x0000005805117227 */ /* 0x000fc800078e00ff */
[----:B------:R-:W-:Y:S02]  /*2d530*/  IMAD.MOV R15, RZ, RZ, -R17 ;  /* 0x000000ffff0f7224 */ /* 0x000fe400078e0a11 */
[----:B------:R-:W-:Y:S02]  /*2d540*/  IMAD.MOV R6, RZ, RZ, -R7 ;  /* 0x000000ffff067224 */ /* 0x000fe400078e0a07 */
[----:B------:R-:W-:Y:S02]  /*2d550*/  IMAD R15, R2, R15, R88 ;  /* 0x0000000f020f7224 */ /* 0x000fe400078e0258 */
[----:B------:R-:W-:Y:S01]  /*2d560*/  IMAD R14, R9, R6, R14 ;  /* 0x00000006090e7224 */ /* 0x000fe200078e020e */
[-C--:B------:R-:W-:Y:S02]  /*2d570*/  LOP3.LUT R6, RZ, R2.reuse, RZ, 0x33, !PT ;  /* 0x00000002ff067212 */ /* 0x080fe400078e33ff */
[----:B------:R-:W-:Y:S02]  /*2d580*/  ISETP.GE.U32.AND P4, PT, R15, R2, PT ;  /* 0x000000020f00720c */ /* 0x000fe40003f86070 */
[----:B------:R-:W-:-:S11]  /*2d590*/  ISETP.GE.U32.AND P0, PT, R14, R9, PT ;  /* 0x000000090e00720c */ /* 0x000fd60003f06070 */
[-C--:B------:R-:W-:Y:S01]  /*2d5a0*/  @P4 IADD3 R15, PT, PT, R15, -R2.reuse, RZ ;  /* 0x800000020f0f4210 */ /* 0x080fe20007ffe0ff */
[----:B------:R-:W-:Y:S01]  /*2d5b0*/  @P4 VIADD R17, R17, 0x1 ;  /* 0x0000000111114836 */ /* 0x000fe20000000000 */
[----:B------:R-:W-:Y:S01]  /*2d5c0*/  ISETP.NE.U32.AND P4, PT, R2, RZ, PT ;  /* 0x000000ff0200720c */ /* 0x000fe20003f85070 */
[----:B------:R-:W-:Y:S01]  /*2d5d0*/  @P0 IMAD.IADD R14, R14, 0x1, -R9 ;  /* 0x000000010e0e0824 */ /* 0x000fe200078e0a09 */
[----:B------:R-:W-:Y:S01]  /*2d5e0*/  ISETP.GE.U32.AND P3, PT, R15, R2, PT ;  /* 0x000000020f00720c */ /* 0x000fe20003f66070 */
[----:B------:R-:W-:Y:S01]  /*2d5f0*/  @P0 VIADD R7, R7, 0x1 ;  /* 0x0000000107070836 */ /* 0x000fe20000000000 */
[----:B------:R-:W-:Y:S02]  /*2d600*/  ISETP.NE.U32.AND P0, PT, R9, RZ, PT ;  /* 0x000000ff0900720c */ /* 0x000fe40003f05070 */
[----:B------:R-:W-:Y:S02]  /*2d610*/  ISETP.GE.U32.AND P5, PT, R14, R9, PT ;  /* 0x000000090e00720c */ /* 0x000fe40003fa6070 */
[----:B------:R-:W1:Y:S07]  /*2d620*/  LDC.64 R14, c[0x0][0x380] ;  /* 0x0000e000ff0e7b82 */ /* 0x000e6e0000000a00 */
[----:B------:R-:W-:-:S04]  /*2d630*/  @P3 IADD3 R17, PT, PT, R17, 0x1, RZ ;  /* 0x0000000111113810 */ /* 0x000fc80007ffe0ff */
[----:B------:R-:W-:Y:S01]  /*2d640*/  @P5 VIADD R7, R7, 0x1 ;  /* 0x0000000107075836 */ /* 0x000fe20000000000 */
[----:B------:R-:W-:Y:S02]  /*2d650*/  @!P0 LOP3.LUT R7, RZ, R9, RZ, 0x33, !PT ;  /* 0x00000009ff078212 */ /* 0x000fe400078e33ff */
[----:B------:R-:W-:Y:S02]  /*2d660*/  SEL R17, R6, R17, !P4 ;  /* 0x0000001106117207 */ /* 0x000fe40006000000 */
[----:B------:R-:W-:Y:S02]  /*2d670*/  VIMNMX R7, PT, PT, RZ, R7, !PT ;  /* 0x00000007ff077248 */ /* 0x000fe40007fe0100 */
[----:B------:R-:W-:Y:S02]  /*2d680*/  VIMNMX R16, PT, PT, RZ, R17, !PT ;  /* 0x00000011ff107248 */ /* 0x000fe40007fe0100 */
[----:B------:R-:W-:Y:S02]  /*2d690*/  VIADDMNMX R7, R10, 0xffffffff, R7, PT ;  /* 0xffffffff0a077846 */ /* 0x000fe40003800107 */
[----:B------:R-:W-:-:S03]  /*2d6a0*/  VIADDMNMX R89, R11, 0xffffffff, R16, PT ;  /* 0xffffffff0b597846 */ /* 0x000fc60003800110 */
[----:B------:R-:W-:Y:S02]  /*2d6b0*/  IMAD.SHL.U32 R7, R7, 0x4, RZ ;  /* 0x0000000407077824 */ /* 0x000fe400078e00ff */
[----:B------:R-:W-:-:S03]  /*2d6c0*/  IMAD R89, R89, R8, RZ ;  /* 0x0000000859597224 */ /* 0x000fc600078e02ff */
[--C-:B0-----:R-:W-:Y:S02]  /*2d6d0*/  SHF.R.S32.HI R26, RZ, 0x1f, R7.reuse ;  /* 0x0000001fff1a7819 */ /* 0x101fe40000011407 */
[----:B-1----:R-:W-:-:S04]  /*2d6e0*/  IADD3 R84, P3, P5, R89, R14, R7 ;  /* 0x0000000e59547210 */ /* 0x002fc80007d7e007 */
        /* <DEDUP_REMOVED lines=23> */
[----:B------:R-:W-:Y:S01]  /*2d860*/  IMAD.MOV.U32 R20, RZ, RZ, 0xc7 ;  /* 0x000000c7ff147424 */ /* 0x000fe200078e00ff */
[----:B------:R-:W-:-:S04]  /*2d870*/  MOV R22, 0xc8 ;  /* 0x000000c800167802 */ /* 0x000fc80000000f00 */
[----:B------:R-:W-:-:S04]  /*2d880*/  VIADDMNMX.U32 R27, R27, R20, 0x7, PT ;  /* 0x000000071b1b7446 */ /* 0x000fc80003800014 */
        /* <DEDUP_REMOVED lines=40> */
[----:B------:R-:W-:Y:S01]  /*2db10*/  IADD3 R84, PT, PT, R88, R11, RZ ;  /* 0x0000000b58547210 */ /* 0x000fe20007ffe0ff */
[----:B------:R-:W-:-:S04]  /*2db20*/  VIADD R85, R11, 0xffffffff ;  /* 0xffffffff0b557836 */ /* 0x000fc80000000000 */
        /* <DEDUP_REMOVED lines=38> */
[----:B-1----:R-:W0:Y:S01]  /*2dd90*/  LDC R8, c[0x0][0x360] ;  /* 0x0000d800ff087b82 */ /* 0x002e220000000800 */
[----:B------:R-:W-:Y:S01]  /*2dda0*/  MOV R12, RZ ;  /* 0x000000ff000c7202 */ /* 0x000fe20000000f00 */
[----:B------:R-:W-:-:S04]  /*2ddb0*/  IMAD.MOV R17, RZ, RZ, -R86 ;  /* 0x000000ffff117224 */ /* 0x000fc800078e0a56 */
[----:B------:R-:W-:-:S04]  /*2ddc0*/  IMAD.HI.U32 R13, R13, R17, R12 ;  /* 0x000000110d0d7227 */ /* 0x000fc800078e000c */
[----:B0-----:R-:W-:-:S04]  /*2ddd0*/  IMAD R8, R72, R8, R73 ;  /* 0x0000000848087224 */ /* 0x001fc800078e0249 */
[----:B------:R-:W-:-:S04]  /*2dde0*/  IMAD.IADD R15, R3, 0x1, R8 ;  /* 0x00000001030f7824 */ /* 0x000fc800078e0208 */
[----:B------:R-:W-:-:S04]  /*2ddf0*/  IMAD R15, R15, R10, RZ ;  /* 0x0000000a0f0f7224 */ /* 0x000fc800078e02ff */
[----:B------:R-:W-:-:S04]  /*2de00*/  IMAD R8, R15, 0x2, R10 ;  /* 0x000000020f087824 */ /* 0x000fc800078e020a */
[----:B------:R-:W-:-:S04]  /*2de10*/  IMAD.HI.U32 R14, R13, R8, RZ ;  /* 0x000000080d0e7227 */ /* 0x000fc800078e00ff */
[----:B------:R-:W-:-:S04]  /*2de20*/  IMAD.MOV R12, RZ, RZ, -R14 ;  /* 0x000000ffff0c7224 */ /* 0x000fc800078e0a0e */
[----:B------:R-:W-:Y:S02]  /*2de30*/  IMAD R8, R9, R12, R8 ;  /* 0x0000000c09087224 */ /* 0x000fe400078e0208 */
[----:B------:R-:W0:Y:S03]  /*2de40*/  LDC.64 R12, c[0x0][0x380] ;  /* 0x0000e000ff0c7b82 */ /* 0x000e260000000a00 */
[----:B------:R-:W-:-:S13]  /*2de50*/  ISETP.GE.U32.AND P3, PT, R8, R9, PT ;  /* 0x000000090800720c */ /* 0x000fda0003f66070 */
[----:B------:R-:W-:Y:S01]  /*2de60*/  @P3 IMAD.IADD R8, R8, 0x1, -R9 ;  /* 0x0000000108083824 */ /* 0x000fe200078e0a09 */
[----:B------:R-:W-:-:S04]  /*2de70*/  @P3 IADD3 R14, PT, PT, R14, 0x1, RZ ;  /* 0x000000010e0e3810 */ /* 0x000fc80007ffe0ff */
        /* <DEDUP_REMOVED lines=45> */
[----:B--2---:R-:W-:-:S08]  /*2e150*/  DFMA R18, R18, R16, R20 ;  /* 0x000000101212722b */ /* 0x004fd00000000014 */
        /* <DEDUP_REMOVED lines=9> */
[----:B------:R0:W4:Y:S01]  /*2e1f0*/  LDG.E.U8 R82, desc[UR8][R22.64] ;  /* 0x0000000816527981 */ /* 0x000122000c1e1100 */
        /* <DEDUP_REMOVED lines=14> */
[----:B------:R-:W-:Y:S01]  /*2e2e0*/  IADD3 R11, PT, PT, R84, R11, RZ ;  /* 0x0000000b540b7210 */ /* 0x000fe20007ffe0ff */
[----:B------:R-:W0:Y:S04]  /*2e2f0*/  LDC R9, c[0x0][0x390] ;  /* 0x0000e400ff097b82 */ /* 0x000e280000000800 */
        /* <DEDUP_REMOVED lines=12> */
[----:B0-----:R-:W-:-:S05]  /*2e3c0*/  IMAD R2, R2, R9, RZ ;  /* 0x0000000902027224 */ /* 0x001fca00078e02ff */
        /* <DEDUP_REMOVED lines=41> */
.L_x_181:
[----:B------:R-:W-:Y:S05]  /*2e660*/  BSYNC.RECONVERGENT B2 ;  /* 0x0000000000027941 */ /* 0x000fea0003800200 */
.L_x_180:
[----:B------:R-:W-:-:S13]  /*2e670*/  ISETP.GT.U32.AND P0, PT, R22, 0xc7, PT ;  /* 0x000000c71600780c */ /* 0x000fda0003f04070 */
[----:B------:R-:W-:Y:S05]  /*2e680*/  @P0 BRA `(.L_x_175) ;  /* 0x0000003800600947 */ /* 0x000fea0003800000 */
[----:B---3--:R-:W3:Y:S01]  /*2e690*/  LDC R5, c[0x0][0x364] ;  /* 0x0000d900ff057b82 */ /* 0x008ee20000000800 */
[----:B01--4-:R-:W-:Y:S01]  /*2e6a0*/  VIADD R85, R79, 0x4 ;  /* 0x000000044f557836 */ /* 0x013fe20000000000 */
[----:B------:R-:W-:Y:S01]  /*2e6b0*/  BSSY.RECONVERGENT B2, `(.L_x_182) ;  /* 0x000012d000027945 */ /* 0x000fe20003800200 */
[----:B------:R-:W-:Y:S02]  /*2e6c0*/  IMAD.MOV.U32 R6, RZ, RZ, R22 ;  /* 0x000000ffff067224 */ /* 0x000fe400078e0016 */
[----:B---3--:R-:W-:-:S05]  /*2e6d0*/  IMAD R5, R70, R5, R71 ;  /* 0x0000000546057224 */ /* 0x008fca00078e0247 */
[----:B------:R-:W-:-:S04]  /*2e6e0*/  IADD3 R5, PT, PT, R5, 0x4, -R76 ;  /* 0x0000000405057810 */ /* 0x000fc80007ffe84c */
[----:B------:R-:W-:-:S04]  /*2e6f0*/  ISETP.GE.AND P0, PT, R5, R74, PT ;  /* 0x0000004a0500720c */ /* 0x000fc80003f06270 */
[----:B------:R-:W-:-:S04]  /*2e700*/  ISETP.GE.OR P0, PT, R85, R75, P0 ;  /* 0x0000004b5500720c */ /* 0x000fc80000706670 */
[----:B------:R-:W-:-:S13]  /*2e710*/  ISETP.LT.OR P0, PT, R85, RZ, P0 ;  /* 0x000000ff5500720c */ /* 0x000fda0000701670 */
[----:B------:R-:W-:Y:S05]  /*2e720*/  @P0 BRA `(.L_x_183) ;  /* 0x0000001000940947 */ /* 0x000fea0003800000 */
[----:B------:R-:W2:Y:S08]  /*2e730*/  LDC.64 R10, c[0x0][0x390] ;  /* 0x0000e400ff0a7b82 */ /* 0x000eb00000000a00 */
[----:B------:R-:W0:Y:S08]  /*2e740*/  LDC R2, c[0x0][0x398] ;  /* 0x0000e600ff027b82 */ /* 0x000e300000000800 */
[----:B------:R-:W1:Y:S01]  /*2e750*/  LDC.64 R12, c[0x0][0x388] ;  /* 0x0000e200ff0c7b82 */ /* 0x000e620000000a00 */
[----:B--2---:R-:W2:Y:S01]  /*2e760*/  I2F.U32.RP R8, R11 ;  /* 0x0000000b00087306 */ /* 0x004ea20000209000 */
[----:B------:R-:W-:-:S07]  /*2e770*/  LOP3.LUT R27, RZ, R11, RZ, 0x33, !PT ;  /* 0x0000000bff1b7212 */ /* 0x000fce00078e33ff */
[----:B0-----:R-:W0:Y:S08]  /*2e780*/  I2F.U32.RP R9, R2 ;  /* 0x0000000200097306 */ /* 0x001e300000209000 */
[----:B--2---:R-:W2:Y:S01]  /*2e790*/  MUFU.RCP R8, R8 ;  /* 0x0000000800087308 */ /* 0x004ea20000001000 */
[----:B-1----:R-:W-:-:S07]  /*2e7a0*/  IMAD R85, R85, R12, RZ ;  /* 0x0000000c55557224 */ /* 0x002fce00078e02ff */
[----:B0-----:R-:W0:Y:S01]  /*2e7b0*/  MUFU.RCP R9, R9 ;  /* 0x0000000900097308 */ /* 0x001e220000001000 */
[----:B--2---:R-:W-:Y:S01]  /*2e7c0*/  IADD3 R90, PT, PT, R8, 0xffffffe, RZ ;  /* 0x0ffffffe085a7810 */ /* 0x004fe20007ffe0ff */
[----:B------:R-:W-:-:S06]  /*2e7d0*/  IMAD R8, R5, R13, RZ ;  /* 0x0000000d05087224 */ /* 0x000fcc00078e02ff */
[----:B------:R1:W2:Y:S01]  /*2e7e0*/  F2I.FTZ.U32.TRUNC.NTZ R91, R90 ;  /* 0x0000005a005b7305 */ /* 0x0002a2000021f000 */
[----:B------:R-:W-:Y:S02]  /*2e7f0*/  IMAD.SHL.U32 R84, R8, 0x4, RZ ;  /* 0x0000000408547824 */ /* 0x000fe400078e00ff */
[----:B0-----:R-:W-:-:S05]  /*2e800*/  VIADD R6, R9, 0xffffffe ;  /* 0x0ffffffe09067836 */ /* 0x001fca0000000000 */
[----:B------:R0:W3:Y:S01]  /*2e810*/  F2I.FTZ.U32.TRUNC.NTZ R7, R6 ;  /* 0x0000000600077305 */ /* 0x0000e2000021f000 */
[----:B-1----:R-:W-:Y:S01]  /*2e820*/  MOV R90, RZ ;  /* 0x000000ff005a7202 */ /* 0x002fe20000000f00 */
[----:B--2---:R-:W-:Y:S02]  /*2e830*/  IMAD.MOV R14, RZ, RZ, -R91 ;  /* 0x000000ffff0e7224 */ /* 0x004fe400078e0a5b */
[----:B0-----:R-:W-:Y:S02]  /*2e840*/  IMAD.MOV.U32 R6, RZ, RZ, RZ ;  /* 0x000000ffff067224 */ /* 0x001fe400078e00ff */
[----:B------:R-:W-:Y:S02]  /*2e850*/  IMAD R9, R14, R11, RZ ;  /* 0x0000000b0e097224 */ /* 0x000fe400078e02ff */
[----:B---3--:R-:W-:Y:S02]  /*2e860*/  IMAD.MOV R15, RZ, RZ, -R7 ;  /* 0x000000ffff0f7224 */ /* 0x008fe400078e0a07 */
        /* <DEDUP_REMOVED lines=18> */
[-C--:B------:R-:W-:Y:S01]  /*2e990*/  ISETP.GE.U32.AND P3, PT, R7, R2.reuse, PT ;  /* 0x000000020700720c */ /* 0x080fe20003f66070 */
[----:B------:R-:W0:Y:S01]  /*2e9a0*/  LDC.64 R14, c[0x0][0x380] ;  /* 0x0000e000ff0e7b82 */ /* 0x000e220000000a00 */
[----:B------:R-:W-:Y:S02]  /*2e9b0*/  ISETP.NE.U32.AND P4, PT, R2, RZ, PT ;  /* 0x000000ff0200720c */ /* 0x000fe40003f85070 */
[----:B------:R-:W-:-:S07]  /*2e9c0*/  LOP3.LUT R7, RZ, R2, RZ, 0x33, !PT ;  /* 0x00000002ff077212 */ /* 0x000fce00078e33ff */
        /* <DEDUP_REMOVED lines=22> */
[----:B------:R-:W-:Y:S01]  /*2eb30*/  IMAD.MOV R6, RZ, RZ, -R22 ;  /* 0x000000ffff067224 */ /* 0x000fe200078e0a16 */
[----:B0-----:R-:W-:Y:S01]  /*2eb40*/  IADD3 R87, PT, PT, R1, R22, RZ ;  /* 0x0000001601577210 */ /* 0x001fe20007ffe0ff */
        /* <DEDUP_REMOVED lines=17> */
[----:B-1----:R-:W-:-:S05]  /*2ec60*/  IADD3 R88, PT, PT, R84, R13, RZ ;  /* 0x0000000d54587210 */ /* 0x002fca0007ffe0ff */
        /* <DEDUP_REMOVED lines=78> */
[----:B------:R-:W-:-:S04]  /*2f150*/  IMAD.MOV R6, RZ, RZ, -R90 ;  /* 0x000000ffff067224 */ /* 0x000fc800078e0a5a */
        /* <DEDUP_REMOVED lines=14> */
[----:B-1----:R-:W2:Y:S04]  /*2f240*/  LDG.E.U8 R94, desc[UR8][R26.64+0x2] ;  /* 0x000002081a5e7981 */ /* 0x002ea8000c1e1100 */
        /* <DEDUP_REMOVED lines=83> */
[----:B-1----:R-:W5:Y:S01]  /*2f780*/  @P0 LDG.E.U8 R84, desc[UR8][R24.64] ;  /* 0x0000000818540981 */ /* 0x002f62000c1e1100 */
[----:B------:R-:W-:-:S02]  /*2f790*/  IMAD.MOV.U32 R14, RZ, RZ, -0x1a9fbe77 ;  /* 0xe5604189ff0e7424 */ /* 0x000fc400078e00ff */
[----:B------:R-:W-:Y:S01]  /*2f7a0*/  IMAD.MOV.U32 R15, RZ, RZ, 0x3fd322d0 ;  /* 0x3fd322d0ff0f7424 */ /* 0x000fe200078e00ff */
[----:B------:R-:W-:Y:S01]  /*2f7b0*/  MOV R9, 0x3fe2c8b4 ;  /* 0x3fe2c8b400097802 */ /* 0x000fe20000000f00 */
[----:B------:R-:W-:Y:S02]  /*2f7c0*/  IMAD.MOV.U32 R8, RZ, RZ, 0x39581062 ;  /* 0x39581062ff087424 */ /* 0x000fe400078e00ff */
[----:B------:R-:W-:Y:S01]  /*2f7d0*/  IMAD.IADD R5, R1, 0x1, R22 ;  /* 0x0000000101057824 */ /* 0x000fe200078e0216 */
        /* <DEDUP_REMOVED lines=26> */
.L_x_183:
[----:B------:R-:W-:Y:S05]  /*2f980*/  BSYNC.RECONVERGENT B2 ;  /* 0x0000000000027941 */ /* 0x000fea0003800200 */
.L_x_182:
[----:B------:R-:W-:Y:S01]  /*2f990*/  ISETP.GT.U32.AND P0, PT, R6, 0xc7, PT ;  /* 0x000000c70600780c */ /* 0x000fe20003f04070 */
[----:B------:R-:W-:Y:S01]  /*2f9a0*/  IMAD.MOV.U32 R22, RZ, RZ, R6 ;  /* 0x000000ffff167224 */ /* 0x000fe200078e0006 */
[----:B---3--:R-:W-:-:S04]  /*2f9b0*/  IADD3 R5, PT, PT, -R76, 0x4, RZ ;  /* 0x000000044c057810 */ /* 0x008fc80007ffe1ff */
[----:B------:R-:W-:-:S13]  /*2f9c0*/  ISETP.GE.U32.OR P0, PT, R5, R76, P0 ;  /* 0x0000004c0500720c */ /* 0x000fda0000706470 */
[----:B------:R-:W-:Y:S05]  /*2f9d0*/  @P0 BRA `(.L_x_175) ;  /* 0x00000024008c0947 */ /* 0x000fea0003800000 */
[----:B------:R-:W0:Y:S01]  /*2f9e0*/  LDC R5, c[0x0][0x364] ;  /* 0x0000d900ff057b82 */ /* 0x000e220000000800 */
[----:B------:R-:W-:Y:S01]  /*2f9f0*/  VIADD R85, R79, 0x5 ;  /* 0x000000054f557836 */ /* 0x000fe20000000000 */
[----:B------:R-:W-:Y:S01]  /*2fa00*/  BSSY.RECONVERGENT B2, `(.L_x_184) ;  /* 0x000012d000027945 */ /* 0x000fe20003800200 */
[----:B------:R-:W-:Y:S01]  /*2fa10*/  MOV R2, R6 ;  /* 0x0000000600027202 */ /* 0x000fe20000000f00 */
[----:B0-----:R-:W-:-:S05]  /*2fa20*/  IMAD R5, R70, R5, R71 ;  /* 0x0000000546057224 */ /* 0x001fca00078e0247 */
[----:B------:R-:W-:-:S04]  /*2fa30*/  IADD3 R7, PT, PT, R5, 0x4, -R76 ;  /* 0x0000000405077810 */ /* 0x000fc80007ffe84c */
[----:B------:R-:W-:-:S04]  /*2fa40*/  ISETP.GE.AND P0, PT, R7, R74, PT ;  /* 0x0000004a0700720c */ /* 0x000fc80003f06270 */
[----:B------:R-:W-:-:S04]  /*2fa50*/  ISETP.GE.OR P0, PT, R85, R75, P0 ;  /* 0x0000004b5500720c */ /* 0x000fc80000706670 */
[----:B------:R-:W-:-:S13]  /*2fa60*/  ISETP.LT.OR P0, PT, R85, RZ, P0 ;  /* 0x000000ff5500720c */ /* 0x000fda0000701670 */
[----:B------:R-:W-:Y:S05]  /*2fa70*/  @P0 BRA `(.L_x_185) ;  /* 0x0000001000940947 */ /* 0x000fea0003800000 */
[----:B------:R-:W0:Y:S08]  /*2fa80*/  LDC.64 R12, c[0x0][0x390] ;  /* 0x0000e400ff0c7b82 */ /* 0x000e300000000a00 */
[----:B------:R-:W3:Y:S08]  /*2fa90*/  LDC R5, c[0x0][0x398] ;  /* 0x0000e600ff057b82 */ /* 0x000ef00000000800 */
[----:B-1----:R-:W1:Y:S01]  /*2faa0*/  LDC.64 R14, c[0x0][0x388] ;  /* 0x0000e200ff0e7b82 */ /* 0x002e620000000a00 */
[----:B0-----:R-:W0:Y:S01]  /*2fab0*/  I2F.U32.RP R2, R13 ;  /* 0x0000000d00027306 */ /* 0x001e220000209000 */
[----:B------:R-:W-:-:S07]  /*2fac0*/  LOP3.LUT R27, RZ, R13, RZ, 0x33, !PT ;  /* 0x0000000dff1b7212 */ /* 0x000fce00078e33ff */
[----:B---3--:R-:W3:Y:S08]  /*2fad0*/  I2F.U32.RP R10, R5 ;  /* 0x00000005000a7306 */ /* 0x008ef00000209000 */
[----:B0-----:R-:W2:Y:S01]  /*2fae0*/  MUFU.RCP R2, R2 ;  /* 0x0000000200027308 */ /* 0x001ea20000001000 */
[----:B-1----:R-:W-:-:S07]  /*2faf0*/  IMAD R85, R85, R14, RZ ;  /* 0x0000000e55557224 */ /* 0x002fce00078e02ff */
[----:B---3--:R-:W0:Y:S01]  /*2fb00*/  MUFU.RCP R10, R10 ;  /* 0x0000000a000a7308 */ /* 0x008e220000001000 */
[----:B--2---:R-:W-:Y:S02]  /*2fb10*/  VIADD R90, R2, 0xffffffe ;  /* 0x0ffffffe025a7836 */ /* 0x004fe40000000000 */
[----:B------:R-:W-:-:S05]  /*2fb20*/  IMAD R2, R7, R15, RZ ;  /* 0x0000000f07027224 */ /* 0x000fca00078e02ff */
[----:B------:R1:W2:Y:S01]  /*2fb30*/  F2I.FTZ.U32.TRUNC.NTZ R91, R90 ;  /* 0x0000005a005b7305 */ /* 0x0002a2000021f000 */
[----:B------:R-:W-:Y:S01]  /*2fb40*/  SHF.L.U32 R84, R2, 0x2, RZ ;  /* 0x0000000202547819 */ /* 0x000fe200000006ff */
[----:B0-----:R-:W-:Y:S02]  /*2fb50*/  VIADD R8, R10, 0xffffffe ;  /* 0x0ffffffe0a087836 */ /* 0x001fe40000000000 */
[----:B------:R-:W-:-:S04]  /*2fb60*/  IMAD.SHL.U32 R10, R85, 0x2, RZ ;  /* 0x00000002550a7824 */ /* 0x000fc800078e00ff */
[----:B------:R0:W3:Y:S01]  /*2fb70*/  F2I.FTZ.U32.TRUNC.NTZ R9, R8 ;  /* 0x0000000800097305 */ /* 0x0000e2000021f000 */
[----:B-1----:R-:W-:Y:S02]  /*2fb80*/  IMAD.MOV.U32 R90, RZ, RZ, RZ ;  /* 0x000000ffff5a7224 */ /* 0x002fe400078e00ff */
[--C-:B--2---:R-:W-:Y:S02]  /*2fb90*/  IMAD.MOV R16, RZ, RZ, -R91.reuse ;  /* 0x000000ffff107224 */ /* 0x104fe400078e0a5b */
[----:B0-----:R-:W-:Y:S02]  /*2fba0*/  IMAD.MOV.U32 R8, RZ, RZ, RZ ;  /* 0x000000ffff087224 */ /* 0x001fe400078e00ff */
[----:B------:R-:W-:Y:S02]  /*2fbb0*/  IMAD R11, R16, R13, RZ ;  /* 0x0000000d100b7224 */ /* 0x000fe400078e02ff */
[----:B------:R-:W0:Y:S01]  /*2fbc0*/  LDC.64 R16, c[0x0][0x380] ;  /* 0x0000e000ff107b82 */ /* 0x000e220000000a00 */
[----:B---3--:R-:W-:Y:S01]  /*2fbd0*/  IADD3 R18, PT, PT, RZ, -R9, RZ ;  /* 0x80000009ff127210 */ /* 0x008fe20007ffe0ff */
[----:B------:R-:W-:-:S04]  /*2fbe0*/  IMAD.HI.U32 R90, R91, R11, R90 ;  /* 0x0000000b5b5a7227 */ /* 0x000fc800078e005a */
[----:B------:R-:W-:Y:S02]  /*2fbf0*/  IMAD R7, R18, R5, RZ ;  /* 0x0000000512077224 */ /* 0x000fe400078e02ff */
[----:B------:R-:W-:-:S04]  /*2fc00*/  IMAD.HI.U32 R18, R90, R10, RZ ;  /* 0x0000000a5a127227 */ /* 0x000fc800078e00ff */
[----:B------:R-:W-:-:S04]  /*2fc10*/  IMAD.HI.U32 R7, R9, R7, R8 ;  /* 0x0000000709077227 */ /* 0x000fc800078e0008 */
[----:B------:R-:W-:Y:S02]  /*2fc20*/  IMAD.MOV R8, RZ, RZ, -R18 ;  /* 0x000000ffff087224 */ /* 0x000fe400078e0a12 */
[----:B------:R-:W-:-:S04]  /*2fc30*/  IMAD.HI.U32 R9, R7, R84, RZ ;  /* 0x0000005407097227 */ /* 0x000fc800078e00ff */
[----:B------:R-:W-:Y:S02]  /*2fc40*/  IMAD.MOV R2, RZ, RZ, -R9 ;  /* 0x000000ffff027224 */ /* 0x000fe400078e0a09 */
[----:B------:R-:W-:Y:S02]  /*2fc50*/  IMAD R8, R13, R8, R10 ;  /* 0x000000080d087224 */ /* 0x000fe400078e020a */
[----:B------:R-:W-:-:S03]  /*2fc60*/  IMAD R2, R5, R2, R84 ;  /* 0x0000000205027224 */ /* 0x000fc600078e0254 */
[----:B------:R-:W-:Y:S02]  /*2fc70*/  ISETP.GE.U32.AND P0, PT, R8, R13, PT ;  /* 0x0000000d0800720c */ /* 0x000fe40003f06070 */
[----:B------:R-:W-:-:S11]  /*2fc80*/  ISETP.GE.U32.AND P4, PT, R2, R5, PT ;  /* 0x000000050200720c */ /* 0x000fd60003f86070 */
[----:B------:R-:W-:Y:S02]  /*2fc90*/  @P0 IMAD.IADD R8, R8, 0x1, -R13 ;  /* 0x0000000108080824 */ /* 0x000fe400078e0a0d */
[----:B------:R-:W-:Y:S01]  /*2fca0*/  @P4 IADD3 R2, PT, PT, R2, -R5, RZ ;  /* 0x8000000502024210 */ /* 0x000fe20007ffe0ff */
[----:B------:R-:W-:Y:S01]  /*2fcb0*/  @P0 VIADD R18, R18, 0x1 ;  /* 0x0000000112120836 */ /* 0x000fe20000000000 */
[----:B------:R-:W-:Y:S01]  /*2fcc0*/  ISETP.NE.U32.AND P0, PT, R13, RZ, PT ;  /* 0x000000ff0d00720c */ /* 0x000fe20003f05070 */
[----:B------:R-:W-:Y:S01]  /*2fcd0*/  @P4 VIADD R9, R9, 0x1 ;  /* 0x0000000109094836 */ /* 0x000fe20000000000 */
[----:B------:R-:W-:Y:S02]  /*2fce0*/  ISETP.GE.U32.AND P5, PT, R8, R13, PT ;  /* 0x0000000d0800720c */ /* 0x000fe40003fa6070 */
[----:B------:R-:W-:Y:S02]  /*2fcf0*/  ISETP.GE.U32.AND P3, PT, R2, R5, PT ;  /* 0x000000050200720c */ /* 0x000fe40003f66070 */
[----:B------:R-:W-:-:S02]  /*2fd00*/  ISETP.NE.U32.AND P4, PT, R5, RZ, PT ;  /* 0x000000ff0500720c */ /* 0x000fc40003f85070 */
[----:B------:R-:W-:-:S07]  /*2fd10*/  LOP3.LUT R8, RZ, R5, RZ, 0x33, !PT ;  /* 0x00000005ff087212 */ /* 0x000fce00078e33ff */
[----:B------:R-:W-:Y:S02]  /*2fd20*/  @P5 VIADD R18, R18, 0x1 ;  /* 0x0000000112125836 */ /* 0x000fe40000000000 */
[----:B------:R-:W-:-:S03]  /*2fd30*/  @P3 IADD3 R9, PT, PT, R9, 0x1, RZ ;  /* 0x0000000109093810 */ /* 0x000fc60007ffe0ff */
        /* <DEDUP_REMOVED lines=19> */
[----:B------:R-:W-:-:S02]  /*2fe70*/  ISETP.NE.AND P3, PT, R6, 0xc7, PT ;  /* 0x000000c70600780c */ /* 0x000fc40003f65270 */
[----:B------:R-:W-:Y:S01]  /*2fe80*/  MOV R2, 0xc8 ;  /* 0x000000c800027802 */ /* 0x000fe20000000f00 */
[--C-:B0-----:R-:W-:Y:S02]  /*2fe90*/  IMAD.IADD R87, R1, 0x1, R6.reuse ;  /* 0x0000000101577824 */ /* 0x101fe400078e0206 */
        /* <DEDUP_REMOVED lines=54> */
[----:B------:R-:W-:Y:S01]  /*30200*/  IADD3 R88, PT, PT, R88, R15, RZ ;  /* 0x0000000f58587210 */ /* 0x000fe20007ffe0ff */
[----:B-1----:R-:W-:-:S04]  /*30210*/  VIADD R87, R15, 0xffffffff ;  /* 0xffffffff0f577836 */ /* 0x002fc80000000000 */
        /* <DEDUP_REMOVED lines=140> */
[----:B------:R-:W-:-:S02]  /*30ae0*/  IMAD.MOV.U32 R16, RZ, RZ, -0x1a9fbe77 ;  /* 0xe5604189ff107424 */ /* 0x000fc400078e00ff */
[----:B------:R-:W-:Y:S01]  /*30af0*/  IMAD.MOV.U32 R17, RZ, RZ, 0x3fd322d0 ;  /* 0x3fd322d0ff117424 */ /* 0x000fe200078e00ff */
[----:B------:R-:W-:Y:S01]  /*30b00*/  MOV R10, 0x39581062 ;  /* 0x39581062000a7802 */ /* 0x000fe20000000f00 */
[----:B------:R-:W-:Y:S01]  /*30b10*/  IMAD.MOV.U32 R11, RZ, RZ, 0x3fe2c8b4 ;  /* 0x3fe2c8b4ff0b7424 */ /* 0x000fe200078e00ff */
[----:B------:R-:W-:Y:S01]  /*30b20*/  IADD3 R5, PT, PT, R1, R6, RZ ;  /* 0x0000000601057210 */ /* 0x000fe20007ffe0ff */
        /* <DEDUP_REMOVED lines=26> */
.L_x_185:
[----:B------:R-:W-:Y:S05]  /*30cd0*/  BSYNC.RECONVERGENT B2 ;  /* 0x0000000000027941 */ /* 0x000fea0003800200 */
.L_x_184:
[----:B------:R-:W-:Y:S01]  /*30ce0*/  ISETP.GT.U32.AND P0, PT, R2, 0xc7, PT ;  /* 0x000000c70200780c */ /* 0x000fe20003f04070 */
[----:B-1----:R-:W-:Y:S01]  /*30cf0*/  IMAD.MOV.U32 R22, RZ, RZ, R2 ;  /* 0x000000ffff167224 */ /* 0x002fe200078e0002 */
[----:B---3--:R-:W-:-:S04]  /*30d00*/  IADD3 R5, PT, PT, -R76, 0x5, RZ ;  /* 0x000000054c057810 */ /* 0x008fc80007ffe1ff */
[----:B------:R-:W-:-:S13]  /*30d10*/  ISETP.GE.U32.OR P0, PT, R5, R76, P0 ;  /* 0x0000004c0500720c */ /* 0x000fda0000706470 */
[----:B------:R-:W-:Y:S05]  /*30d20*/  @P0 BRA `(.L_x_175) ;  /* 0x0000001000b80947 */ /* 0x000fea0003800000 */
[----:B------:R-:W0:Y:S01]  /*30d30*/  LDC R5, c[0x0][0x364] ;  /* 0x0000d900ff057b82 */ /* 0x000e220000000800 */
[----:B--2---:R-:W-:Y:S01]  /*30d40*/  IADD3 R83, PT, PT, R77, 0x6, RZ ;  /* 0x000000064d537810 */ /* 0x004fe20007ffe0ff */
[----:B------:R-:W-:Y:S02]  /*30d50*/  IMAD.MOV.U32 R22, RZ, RZ, R2 ;  /* 0x000000ffff167224 */ /* 0x000fe400078e0002 */
[----:B0-----:R-:W-:-:S05]  /*30d60*/  IMAD R5, R70, R5, R71 ;  /* 0x0000000546057224 */ /* 0x001fca00078e0247 */
[----:B------:R-:W-:-:S04]  /*30d70*/  IADD3 R6, PT, PT, R5, 0x4, -R76 ;  /* 0x0000000405067810 */ /* 0x000fc80007ffe84c */
[----:B------:R-:W-:-:S04]  /*30d80*/  ISETP.GE.AND P0, PT, R6, R74, PT ;  /* 0x0000004a0600720c */ /* 0x000fc80003f06270 */
[----:B------:R-:W-:-:S04]  /*30d90*/  ISETP.GE.OR P0, PT, R83, R75, P0 ;  /* 0x0000004b5300720c */ /* 0x000fc80000706670 */
[----:B------:R-:W-:-:S13]  /*30da0*/  ISETP.LT.OR P0, PT, R83, RZ, P0 ;  /* 0x000000ff5300720c */ /* 0x000fda0000701670 */
[----:B------:R-:W-:Y:S05]  /*30db0*/  @P0 BRA `(.L_x_175) ;  /* 0x0000001000940947 */ /* 0x000fea0003800000 */
[----:B------:R-:W0:Y:S08]  /*30dc0*/  LDC R5, c[0x0][0x398] ;  /* 0x0000e600ff057b82 */ /* 0x000e300000000800 */
[----:B------:R-:W1:Y:S08]  /*30dd0*/  LDC.64 R12, c[0x0][0x390] ;  /* 0x0000e400ff0c7b82 */ /* 0x000e700000000a00 */
[----:B------:R-:W2:Y:S01]  /*30de0*/  LDC.64 R10, c[0x0][0x388] ;  /* 0x0000e200ff0a7b82 */ /* 0x000ea20000000a00 */
[----:B0-----:R-:W0:Y:S08]  /*30df0*/  I2F.U32.RP R9, R5 ;  /* 0x0000000500097306 */ /* 0x001e300000209000 */
[----:B-1----:R-:W1:Y:S01]  /*30e00*/  I2F.U32.RP R8, R13 ;  /* 0x0000000d00087306 */ /* 0x002e620000209000 */
[----:B------:R-:W-:-:S07]  /*30e10*/  LOP3.LUT R25, RZ, R13, RZ, 0x33, !PT ;  /* 0x0000000dff197212 */ /* 0x000fce00078e33ff */
[----:B0-----:R-:W0:Y:S01]  /*30e20*/  MUFU.RCP R9, R9 ;  /* 0x0000000900097308 */ /* 0x001e220000001000 */
[----:B--2---:R-:W-:-:S07]  /*30e30*/  IMAD R83, R83, R10, RZ ;  /* 0x0000000a53537224 */ /* 0x004fce00078e02ff */
[----:B-1----:R-:W1:Y:S01]  /*30e40*/  MUFU.RCP R8, R8 ;  /* 0x0000000800087308 */ /* 0x002e620000001000 */
[----:B0-----:R-:W-:-:S07]  /*30e50*/  VIADD R7, R9, 0xffffffe ;  /* 0x0ffffffe09077836 */ /* 0x001fce0000000000 */
[----:B------:R-:W0:Y:S01]  /*30e60*/  F2I.FTZ.U32.TRUNC.NTZ R7, R7 ;  /* 0x0000000700077305 */ /* 0x000e22000021f000 */
[----:B-1----:R-:W-:Y:S02]  /*30e70*/  VIADD R88, R8, 0xffffffe ;  /* 0x0ffffffe08587836 */ /* 0x002fe40000000000 */
[----:B------:R-:W-:Y:S01]  /*30e80*/  IMAD R8, R6, R11, RZ ;  /* 0x0000000b06087224 */ /* 0x000fe200078e02ff */
[----:B------:R-:W-:-:S04]  /*30e90*/  MOV R6, RZ ;  /* 0x000000ff00067202 */ /* 0x000fc80000000f00 */
[----:B------:R1:W2:Y:S01]  /*30ea0*/  F2I.FTZ.U32.TRUNC.NTZ R89, R88 ;  /* 0x0000005800597305 */ /* 0x0002a2000021f000 */
[----:B------:R-:W-:Y:S02]  /*30eb0*/  IMAD.SHL.U32 R82, R8, 0x4, RZ ;  /* 0x0000000408527824 */ /* 0x000fe400078e00ff */
[----:B0-----:R-:W-:Y:S02]  /*30ec0*/  IMAD.MOV R16, RZ, RZ, -R7 ;  /* 0x000000ffff107224 */ /* 0x001fe400078e0a07 */
[----:B-1----:R-:W-:Y:S02]  /*30ed0*/  IMAD.MOV.U32 R88, RZ, RZ, RZ ;  /* 0x000000ffff587224 */ /* 0x002fe400078e00ff */
[----:B------:R-:W-:Y:S01]  /*30ee0*/  IMAD R15, R16, R5, RZ ;  /* 0x00000005100f7224 */ /* 0x000fe200078e02ff */
[----:B--2---:R-:W-:-:S03]  /*30ef0*/  IADD3 R14, PT, PT, RZ, -R89, RZ ;  /* 0x80000059ff0e7210 */ /* 0x004fc60007ffe0ff */
        /* <DEDUP_REMOVED lines=14> */
[-C--:B------:R-:W-:Y:S01]  /*30fe0*/  @P0 IADD3 R18, PT, PT, R18, -R13.reuse, RZ ;  /* 0x8000000d12120210 */ /* 0x080fe20007ffe0ff */
[----:B------:R-:W-:Y:S01]  /*30ff0*/  @P0 VIADD R16, R16, 0x1 ;  /* 0x0000000110100836 */ /* 0x000fe20000000000 */
[----:B------:R-:W-:Y:S01]  /*31000*/  ISETP.NE.U32.AND P0, PT, R13, RZ, PT ;  /* 0x000000ff0d00720c */ /* 0x000fe20003f05070 */
[----:B------:R-:W-:Y:S01]  /*31010*/  @P4 VIADD R14, R14, 0x1 ;  /* 0x000000010e0e4836 */ /* 0x000fe20000000000 */
[----:B------:R-:W-:Y:S02]  /*31020*/  ISETP.GE.U32.AND P5, PT, R18, R13, PT ;  /* 0x0000000d1200720c */ /* 0x000fe40003fa6070 */
[----:B------:R-:W-:Y:S02]  /*31030*/  ISETP.GE.U32.AND P3, PT, R8, R5, PT ;  /* 0x000000050800720c */ /* 0x000fe40003f66070 */
[----:B------:R-:W0:Y:S01]  /*31040*/  LDC.64 R8, c[0x0][0x380] ;  /* 0x0000e000ff087b82 */ /* 0x000e220000000a00 */
[----:B------:R-:W-:-:S08]  /*31050*/  ISETP.NE.U32.AND P4, PT, R5, RZ, PT ;  /* 0x000000ff0500720c */ /* 0x000fd00003f85070 */
[----:B------:R-:W-:Y:S02]  /*31060*/  @P5 IADD3 R16, PT, PT, R16, 0x1, RZ ;  /* 0x0000000110105810 */ /* 0x000fe40007ffe0ff */
[----:B------:R-:W-:Y:S02]  /*31070*/  @P3 VIADD R14, R14, 0x1 ;  /* 0x000000010e0e3836 */ /* 0x000fe40000000000 */
[----:B------:R-:W-:-:S03]  /*31080*/  SEL R16, R25, R16, !P0 ;  /* 0x0000001019107207 */ /* 0x000fc60004000000 */
        /* <DEDUP_REMOVED lines=13> */
[----:B------:R-:W-:Y:S02]  /*31160*/  HFMA2 R21, -RZ, RZ, 1.9560546875, 0.0133056640625 ;  /* 0x3fd322d0ff157431 */ /* 0x000fe400000001ff */
[----:B------:R-:W-:Y:S01]  /*31170*/  IMAD.MOV.U32 R20, RZ, RZ, -0x1a9fbe77 ;  /* 0xe5604189ff147424 */ /* 0x000fe200078e00ff */
[----:B------:R-:W-:Y:S01]  /*31180*/  ISETP.NE.AND P3, PT, R2, 0xc7, PT ;  /* 0x000000c70200780c */ /* 0x000fe20003f65270 */
[----:B------:R-:W-:-:S02]  /*31190*/  IMAD.MOV.U32 R18, RZ, RZ, 0x39581062 ;  /* 0x39581062ff127424 */ /* 0x000fc400078e00ff */
        /* <DEDUP_REMOVED lines=13> */
[----:B------:R-:W-:Y:S01]  /*31270*/  MOV R15, 0x3fbd2f1a ;  /* 0x3fbd2f1a000f7802 */ /* 0x000fe20000000f00 */
[----:B------:R-:W-:-:S05]  /*31280*/  IMAD.MOV.U32 R22, RZ, RZ, 0xc8 ;  /* 0x000000c8ff167424 */ /* 0x000fca00078e00ff */
        /* <DEDUP_REMOVED lines=184> */
[----:B------:R0:W5:Y:S01]  /*31e10*/  @P0 LDG.E.U8 R83, desc[UR8][R22.64] ;  /* 0x0000000816530981 */ /* 0x000162000c1e1100 */
        /* <DEDUP_REMOVED lines=31> */
.L_x_175:
[----:B------:R-:W-:Y:S05]  /*32010*/  BSYNC.RECONVERGENT B1 ;  /* 0x0000000000017941 */ /* 0x000fea0003800200 */
.L_x_174:
[----:B------:R-:W-:Y:S02]  /*32020*/  ISETP.GT.U32.AND P0, PT, R22, 0xc7, PT ;  /* 0x000000c71600780c */ /* 0x000fe40003f04070 */
[----:B--23--:R-:W-:-:S04]  /*32030*/  IADD3 R5, PT, PT, -R76, 0x4, RZ ;  /* 0x000000044c057810 */ /* 0x00cfc80007ffe1ff */
[----:B------:R-:W-:-:S13]  /*32040*/  ISETP.GE.U32.OR P0, PT, R5, R76, P0 ;  /* 0x0000004c0500720c */ /* 0x000fda0000706470 */
[----:B------:R-:W-:Y:S05]  /*32050*/  @P0 BRA `(.L_x_143) ;  /* 0x0000010800900947 */ /* 0x000fea0003800000 */
[----:B------:R-:W2:Y:S01]  /*32060*/  LDC R5, c[0x0][0x364] ;  /* 0x0000d900ff057b82 */ /* 0x000ea20000000800 */
[----:B------:R-:W-:Y:S01]  /*32070*/  BSSY.RECONVERGENT B1, `(.L_x_186) ;  /* 0x0000130000017945 */ /* 0x000fe20003800200 */
[----:B------:R-:W-:Y:S01]  /*32080*/  MOV R2, R22 ;  /* 0x0000001600027202 */ /* 0x000fe20000000f00 */
[----:B--2---:R-:W-:-:S05]  /*32090*/  IMAD R5, R70, R5, R71 ;  /* 0x0000000546057224 */ /* 0x004fca00078e0247 */
[----:B------:R-:W-:-:S04]  /*320a0*/  IADD3 R6, PT, PT, R5, 0x5, -R76 ;  /* 0x0000000505067810 */ /* 0x000fc80007ffe84c */
[----:B------:R-:W-:-:S13]  /*320b0*/  ISETP.GE.OR P0, PT, R6, R74, P6 ;  /* 0x0000004a0600720c */ /* 0x000fda0003706670 */
[----:B------:R-:W-:Y:S05]  /*320c0*/  @P0 BRA `(.L_x_187) ;  /* 0x0000001000a80947 */ /* 0x000fea0003800000 */
[----:B-1----:R-:W1:Y:S08]  /*320d0*/  LDC.64 R10, c[0x0][0x390] ;  /* 0x0000e400ff0a7b82 */ /* 0x002e700000000a00 */
[----:B------:R-:W2:Y:S08]  /*320e0*/  LDC R5, c[0x0][0x398] ;  /* 0x0000e600ff057b82 */ /* 0x000eb00000000800 */
[----:B------:R-:W4:Y:S01]  /*320f0*/  LDC.64 R12, c[0x0][0x388] ;  /* 0x0000e200ff0c7b82 */ /* 0x000f220000000a00 */
[----:B-1----:R-:W1:Y:S01]  /*32100*/  I2F.U32.RP R2, R11 ;  /* 0x0000000b00027306 */ /* 0x002e620000209000 */
[----:B------:R-:W-:-:S07]  /*32110*/  LOP3.LUT R84, RZ, R11, RZ, 0x33, !PT ;  /* 0x0000000bff547212 */ /* 0x000fce00078e33ff */
[----:B--2---:R-:W2:Y:S01]  /*32120*/  I2F.U32.RP R7, R5 ;  /* 0x0000000500077306 */ /* 0x004ea20000209000 */
[----:B------:R-:W-:-:S07]  /*32130*/  LOP3.LUT R23, RZ, R5, RZ, 0x33, !PT ;  /* 0x00000005ff177212 */ /* 0x000fce00078e33ff */
[----:B-1----:R-:W1:Y:S01]  /*32140*/  MUFU.RCP R2, R2 ;  /* 0x0000000200027308 */ /* 0x002e620000001000 */
[----:B----4-:R-:W-:Y:S02]  /*32150*/  IMAD R27, R77, R12, RZ ;  /* 0x0000000c4d1b7224 */ /* 0x010fe400078e02ff */
[----:B------:R-:W-:-:S05]  /*32160*/  IMAD R86, R6, R13, RZ ;  /* 0x0000000d06567224 */ /* 0x000fca00078e02ff */
[----:B--2---:R-:W2:Y:S01]  /*32170*/  MUFU.RCP R7, R7 ;  /* 0x0000000700077308 */ /* 0x004ea20000001000 */
[----:B-1----:R-:W-:Y:S01]  /*32180*/  VIADD R14, R2, 0xffffffe ;  /* 0x0ffffffe020e7836 */ /* 0x002fe20000000000 */
[----:B------:R-:W-:-:S06]  /*32190*/  SHF.L.U32 R2, R86, 0x2, RZ ;  /* 0x0000000256027819 */ /* 0x000fcc00000006ff */
        /* <DEDUP_REMOVED lines=13> */
[----:B------:R-:W-:-:S04]  /*32270*/  IMAD.HI.U32 R14, R7, R2, RZ ;  /* 0x00000002070e7227 */ /* 0x000fc800078e00ff */
[----:B------:R-:W-:Y:S02]  /*32280*/  IMAD.MOV R16, RZ, RZ, -R17 ;  /* 0x000000ffff107224 */ /* 0x000fe400078e0a11 */
[----:B------:R-:W-:Y:S02]  /*32290*/  IMAD.MOV R8, RZ, RZ, -R14 ;  /* 0x000000ffff087224 */ /* 0x000fe400078e0a0e */
[----:B------:R-:W-:Y:S02]  /*322a0*/  IMAD R16, R11, R16, R15 ;  /* 0x000000100b107224 */ /* 0x000fe400078e020f */
[----:B------:R-:W-:Y:S02]  /*322b0*/  IMAD R2, R5, R8, R2 ;  /* 0x0000000805027224 */ /* 0x000fe400078e0202 */
[----:B------:R-:W0:Y:S01]  /*322c0*/  LDC.64 R8, c[0x0][0x380] ;  /* 0x0000e000ff087b82 */ /* 0x000e220000000a00 */
        /* <DEDUP_REMOVED lines=9> */
[----:B------:R-:W-:-:S09]  /*32360*/  ISETP.NE.U32.AND P4, PT, R5, RZ, PT ;  /* 0x000000ff0500720c */ /* 0x000fd20003f85070 */
        /* <DEDUP_REMOVED lines=121> */
[----:B------:R-:W-:Y:S01]  /*32b00*/  LEA R27, R27, R12, 0x1 ;  /* 0x0000000c1b1b7211 */ /* 0x000fe200078e08ff */
[----:B-1----:R-:W0:Y:S04]  /*32b10*/  LDC R15, c[0x0][0x384] ;  /* 0x0000e100ff0f7b82 */ /* 0x002e280000000800 */
        /* <DEDUP_REMOVED lines=133> */
.L_x_187:
[----:B------:R-:W-:Y:S05]  /*33370*/  BSYNC.RECONVERGENT B1 ;  /* 0x0000000000017941 */ /* 0x000fea0003800200 */
.L_x_186:
        /* <DEDUP_REMOVED lines=13> */
[----:B---3--:R-:W2:Y:S01]  /*33450*/  I2F.U32.RP R16, R5 ;  /* 0x0000000500107306 */ /* 0x008ea20000209000 */
[----:B0-----:R-:W-:-:S07]  /*33460*/  LOP3.LUT R26, RZ, R5, RZ, 0x33, !PT ;  /* 0x00000005ff1a7212 */ /* 0x001fce00078e33ff */
[----:B-1----:R-:W0:Y:S01]  /*33470*/  MUFU.RCP R7, R7 ;  /* 0x0000000700077308 */ /* 0x002e220000001000 */
[----:B-----5:R-:W-:Y:S02]  /*33480*/  IMAD R25, R81, R12, RZ ;  /* 0x0000000c51197224 */ /* 0x020fe400078e02ff */
[----:B------:R-:W-:-:S05]  /*33490*/  IMAD R86, R6, R13, RZ ;  /* 0x0000000d06567224 */ /* 0x000fca00078e02ff */
[----:B--2---:R-:W1:Y:S01]  /*334a0*/  MUFU.RCP R16, R16 ;  /* 0x0000001000107308 */ /* 0x004e620000001000 */
[----:B0-----:R-:W-:-:S07]  /*334b0*/  VIADD R14, R7, 0xffffffe ;  /* 0x0ffffffe070e7836 */ /* 0x001fce0000000000 */
[----:B------:R0:W2:Y:S01]  /*334c0*/  F2I.FTZ.U32.TRUNC.NTZ R15, R14 ;  /* 0x0000000e000f7305 */ /* 0x0000a2000021f000 */
[----:B-1----:R-:W-:Y:S01]  /*334d0*/  IADD3 R8, PT, PT, R16, 0xffffffe, RZ ;  /* 0x0ffffffe10087810 */ /* 0x002fe20007ffe0ff */
[----:B------:R-:W-:-:S06]  /*334e0*/  IMAD.SHL.U32 R16, R86, 0x4, RZ ;  /* 0x0000000456107824 */ /* 0x000fcc00078e00ff */
[----:B------:R1:W3:Y:S01]  /*334f0*/  F2I.FTZ.U32.TRUNC.NTZ R9, R8 ;  /* 0x0000000800097305 */ /* 0x0002e2000021f000 */
[----:B0-----:R-:W-:Y:S02]  /*33500*/  IMAD.MOV.U32 R14, RZ, RZ, RZ ;  /* 0x000000ffff0e7224 */ /* 0x001fe400078e00ff */
[----:B--2---:R-:W-:Y:S02]  /*33510*/  IMAD.MOV R18, RZ, RZ, -R15 ;  /* 0x000000ffff127224 */ /* 0x004fe400078e0a0f */
[----:B-1----:R-:W-:Y:S02]  /*33520*/  IMAD.MOV.U32 R8, RZ, RZ, RZ ;  /* 0x000000ffff087224 */ /* 0x002fe400078e00ff */
[----:B------:R-:W-:Y:S02]  /*33530*/  IMAD R7, R18, R11, RZ ;  /* 0x0000000b12077224 */ /* 0x000fe400078e02ff */
[----:B---3--:R-:W-:Y:S02]  /*33540*/  IMAD.MOV R20, RZ, RZ, -R9 ;  /* 0x000000ffff147224 */ /* 0x008fe400078e0a09 */
[----:B------:R-:W-:Y:S01]  /*33550*/  IMAD.HI.U32 R24, R15, R7, R14 ;  /* 0x000000070f187227 */ /* 0x000fe200078e000e */
[----:B------:R-:W-:-:S03]  /*33560*/  SHF.L.U32 R14, R25, 0x1, RZ ;  /* 0x00000001190e7819 */ /* 0x000fc600000006ff */
[----:B------:R-:W-:Y:S02]  /*33570*/  IMAD R17, R20, R5, RZ ;  /* 0x0000000514117224 */ /* 0x000fe400078e02ff */
[----:B------:R-:W-:-:S04]  /*33580*/  IMAD.HI.U32 R15, R24, R14, RZ ;  /* 0x0000000e180f7227 */ /* 0x000fc800078e00ff */
[----:B------:R-:W-:-:S04]  /*33590*/  IMAD.HI.U32 R7, R9, R17, R8 ;  /* 0x0000001109077227 */ /* 0x000fc800078e0008 */
[----:B------:R-:W-:Y:S02]  /*335a0*/  IMAD.MOV R8, RZ, RZ, -R15 ;  /* 0x000000ffff087224 */ /* 0x000fe400078e0a0f */
[----:B------:R-:W-:-:S04]  /*335b0*/  IMAD.HI.U32 R17, R7, R16, RZ ;  /* 0x0000001007117227 */ /* 0x000fc800078e00ff */
[----:B------:R-:W-:Y:S01]  /*335c0*/  IMAD R8, R11, R8, R14 ;  /* 0x000000080b087224 */ /* 0x000fe200078e020e */
[----:B------:R-:W-:-:S04]  /*335d0*/  IADD3 R9, PT, PT, -R17, RZ, RZ ;  /* 0x000000ff11097210 */ /* 0x000fc80007ffe1ff */
[----:B------:R-:W-:Y:S01]  /*335e0*/  ISETP.GE.U32.AND P0, PT, R8, R11, PT ;  /* 0x0000000b0800720c */ /* 0x000fe20003f06070 */
[----:B------:R-:W-:-:S05]  /*335f0*/  IMAD R16, R5, R9, R16 ;  /* 0x0000000905107224 */ /* 0x000fca00078e0210 */
[----:B------:R-:W-:-:S07]  /*33600*/  ISETP.GE.U32.AND P4, PT, R16, R5, PT ;  /* 0x000000051000720c */ /* 0x000fce0003f86070 */
[----:B------:R-:W-:Y:S02]  /*33610*/  @P0 IMAD.IADD R8, R8, 0x1, -R11 ;  /* 0x0000000108080824 */ /* 0x000fe400078e0a0b */
[----:B------:R-:W-:Y:S01]  /*33620*/  @P0 VIADD R15, R15, 0x1 ;  /* 0x000000010f0f0836 */ /* 0x000fe20000000000 */
[----:B------:R-:W-:Y:S02]  /*33630*/  ISETP.NE.U32.AND P0, PT, R11, RZ, PT ;  /* 0x000000ff0b00720c */ /* 0x000fe40003f05070 */
[----:B------:R-:W-:Y:S01]  /*33640*/  ISETP.GE.U32.AND P5, PT, R8, R11, PT ;  /* 0x0000000b0800720c */ /* 0x000fe20003fa6070 */
[----:B------:R-:W-:Y:S01]  /*33650*/  @P4 IMAD.IADD R16, R16, 0x1, -R5 ;  /* 0x0000000110104824 */ /* 0x000fe200078e0a05 */
[----:B------:R-:W-:Y:S01]  /*33660*/  @P4 IADD3 R17, PT, PT, R17, 0x1, RZ ;  /* 0x0000000111114810 */ /* 0x000fe20007ffe0ff */
[----:B------:R-:W0:Y:S01]  /*33670*/  LDC.64 R8, c[0x0][0x380] ;  /* 0x0000e000ff087b82 */ /* 0x000e220000000a00 */
[----:B------:R-:W-:Y:S02]  /*33680*/  ISETP.NE.U32.AND P4, PT, R5, RZ, PT ;  /* 0x000000ff0500720c */ /* 0x000fe40003f85070 */
[----:B------:R-:W-:-:S07]  /*33690*/  ISETP.GE.U32.AND P3, PT, R16, R5, PT ;  /* 0x000000051000720c */ /* 0x000fce0003f66070 */
[----:B------:R-:W-:-:S05]  /*336a0*/  @P5 VIADD R15, R15, 0x1 ;  /* 0x000000010f0f5836 */ /* 0x000fca0000000000 */
        /* <DEDUP_REMOVED lines=17> */
[C---:B------:R-:W-:Y:S01]  /*337c0*/  ISETP.NE.AND P3, PT, R2.reuse, 0xc7, PT ;  /* 0x000000c70200780c */ /* 0x040fe20003f65270 */
[----:B------:R-:W-:Y:S01]  /*337d0*/  IMAD.MOV.U32 R18, RZ, RZ, 0x39581062 ;  /* 0x39581062ff127424 */ /* 0x000fe200078e00ff */
[----:B------:R-:W-:Y:S01]  /*337e0*/  IADD3 R85, PT, PT, -R2, RZ, RZ ;  /* 0x000000ff02557210 */ /* 0x000fe20007ffe1ff */
[----:B------:R-:W-:-:S02]  /*337f0*/  IMAD.MOV.U32 R19, RZ, RZ, 0x3fe2c8b4 ;  /* 0x3fe2c8b4ff137424 */ /* 0x000fc400078e00ff */
[----:B------:R-:W-:Y:S02]  /*33800*/  IMAD R84, R2, 0x4, R1 ;  /* 0x0000000402547824 */ /* 0x000fe400078e0201 */
[----:B------:R-:W-:Y:S02]  /*33810*/  IMAD.IADD R93, R1, 0x1, R2 ;  /* 0x00000001015d7824 */ /* 0x000fe400078e0202 */
[----:B0-----:R-:W-:Y:S01]  /*33820*/  IMAD.MOV.U32 R22, RZ, RZ, 0xc8 ;  /* 0x000000c8ff167424 */ /* 0x001fe200078e00ff */
        /* <DEDUP_REMOVED lines=56> */
[----:B------:R-:W0:Y:S01]  /*33bb0*/  LDC.64 R14, c[0x0][0x380] ;  /* 0x0000e000ff0e7b82 */ /* 0x000e220000000a00 */
[----:B-1----:R-:W-:-:S03]  /*33bc0*/  VIADD R87, R13, 0xffffffff ;  /* 0xffffffff0d577836 */ /* 0x002fc60000000000 */
        /* <DEDUP_REMOVED lines=102> */
[----:B------:R-:W-:Y:S02]  /*34230*/  ISETP.NE.AND P0, PT, R85, 0x6, PT ;  /* 0x000000065500780c */ /* 0x000fe40003f05270 */
[----:B0-----:R-:W-:Y:S01]  /*34240*/  IADD3 R22, PT, PT, R2, 0x6, RZ ;  /* 0x0000000602167810 */ /* 0x001fe20007ffe0ff */
        /* <DEDUP_REMOVED lines=69> */
.L_x_191:
[----:B------:R-:W-:Y:S05]  /*346a0*/  BSYNC.RECONVERGENT B2 ;  /* 0x0000000000027941 */ /* 0x000fea0003800200 */
.L_x_190:
        /* <DEDUP_REMOVED lines=10> */
[----:B----4-:R-:W-:-:S07]  /*34750*/  LOP3.LUT R82, RZ, R11, RZ, 0x33, !PT ;  /* 0x0000000bff527212 */ /* 0x010fce00078e33ff */
[----:B--2---:R-:W2:Y:S08]  /*34760*/  I2F.U32.RP R7, R2 ;  /* 0x0000000200077306 */ /* 0x004eb00000209000 */
[----:B-1----:R-:W1:Y:S01]  /*34770*/  MUFU.RCP R5, R5 ;  /* 0x0000000500057308 */ /* 0x002e620000001000 */
[----:B---3--:R-:W-:Y:S02]  /*34780*/  IMAD R27, R81, R8, R8 ;  /* 0x00000008511b7224 */ /* 0x008fe400078e0208 */
[----:B------:R-:W-:-:S05]  /*34790*/  IMAD R86, R6, R9, RZ ;  /* 0x0000000906567224 */ /* 0x000fca00078e02ff */
[----:B--2---:R-:W2:Y:S01]  /*347a0*/  MUFU.RCP R7, R7 ;  /* 0x0000000700077308 */ /* 0x004ea20000001000 */
[----:B-1----:R-:W-:-:S07]  /*347b0*/  IADD3 R14, PT, PT, R5, 0xffffffe, RZ ;  /* 0x0ffffffe050e7810 */ /* 0x002fce0007ffe0ff */
[----:B------:R1:W3:Y:S01]  /*347c0*/  F2I.FTZ.U32.TRUNC.NTZ R15, R14 ;  /* 0x0000000e000f7305 */ /* 0x0002e2000021f000 */
[----:B--2---:R-:W-:Y:S02]  /*347d0*/  VIADD R12, R7, 0xffffffe ;  /* 0x0ffffffe070c7836 */ /* 0x004fe40000000000 */
[----:B------:R-:W-:-:S05]  /*347e0*/  IMAD.SHL.U32 R7, R27, 0x2, RZ ;  /* 0x000000021b077824 */ /* 0x000fca00078e00ff */
[----:B------:R2:W4:Y:S01]  /*347f0*/  F2I.FTZ.U32.TRUNC.NTZ R13, R12 ;  /* 0x0000000c000d7305 */ /* 0x000522000021f000 */
[----:B-1----:R-:W-:Y:S01]  /*34800*/  MOV R14, RZ ;  /* 0x000000ff000e7202 */ /* 0x002fe20000000f00 */
[----:B---3--:R-:W-:Y:S02]  /*34810*/  IMAD.MOV R16, RZ, RZ, -R15 ;  /* 0x000000ffff107224 */ /* 0x008fe400078e0a0f */
[----:B--2---:R-:W-:Y:S02]  /*34820*/  IMAD.MOV.U32 R12, RZ, RZ, RZ ;  /* 0x000000ffff0c7224 */ /* 0x004fe400078e00ff */
[----:B------:R-:W-:Y:S02]  /*34830*/  IMAD R5, R16, R11, RZ ;  /* 0x0000000b10057224 */ /* 0x000fe400078e02ff */
[----:B----4-:R-:W-:Y:S02]  /*34840*/  IMAD.MOV R17, RZ, RZ, -R13 ;  /* 0x000000ffff117224 */ /* 0x010fe400078e0a0d */
[----:B0-----:R-:W-:-:S04]  /*34850*/  IMAD.HI.U32 R26, R15, R5, R14 ;  /* 0x000000050f1a7227 */ /* 0x001fc800078e000e */
[----:B------:R-:W-:Y:S02]  /*34860*/  IMAD R17, R17, R2, RZ ;  /* 0x0000000211117224 */ /* 0x000fe400078e02ff */
[----:B------:R-:W-:-:S04]  /*34870*/  IMAD.HI.U32 R15, R26, R7, RZ ;  /* 0x000000071a0f7227 */ /* 0x000fc800078e00ff */
[----:B------:R-:W-:Y:S01]  /*34880*/  IMAD.HI.U32 R5, R13, R17, R12 ;  /* 0x000000110d057227 */ /* 0x000fe200078e000c */
[----:B------:R-:W-:-:S03]  /*34890*/  IADD3 R12, PT, PT, -R15, RZ, RZ ;  /* 0x000000ff0f0c7210 */ /* 0x000fc60007ffe1ff */
[----:B------:R-:W-:Y:S02]  /*348a0*/  IMAD.SHL.U32 R13, R86, 0x4, RZ ;  /* 0x00000004560d7824 */ /* 0x000fe400078e00ff */
[----:B------:R-:W-:Y:S01]  /*348b0*/  IMAD R12, R11, R12, R7 ;  /* 0x0000000c0b0c7224 */ /* 0x000fe200078e0207 */
[----:B------:R-:W-:Y:S01]  /*348c0*/  LOP3.LUT R7, RZ, R2, RZ, 0x33, !PT ;  /* 0x00000002ff077212 */ /* 0x000fe200078e33ff */
[----:B------:R-:W-:-:S03]  /*348d0*/  IMAD.HI.U32 R14, R5, R13, RZ ;  /* 0x0000000d050e7227 */ /* 0x000fc600078e00ff */
[----:B------:R-:W-:Y:S01]  /*348e0*/  ISETP.GE.U32.AND P0, PT, R12, R11, PT ;  /* 0x0000000b0c00720c */ /* 0x000fe20003f06070 */
[----:B------:R-:W-:-:S04]  /*348f0*/  IMAD.MOV R16, RZ, RZ, -R14 ;  /* 0x000000ffff107224 */ /* 0x000fc800078e0a0e */
[----:B------:R-:W-:-:S05]  /*34900*/  IMAD R13, R2, R16, R13 ;  /* 0x00000010020d7224 */ /* 0x000fca00078e020d */
[----:B------:R-:W-:-:S03]  /*34910*/  ISETP.GE.U32.AND P4, PT, R13, R2, PT ;  /* 0x000000020d00720c */ /* 0x000fc60003f86070 */
[----:B------:R-:W-:Y:S01]  /*34920*/  @P0 IMAD.IADD R12, R12, 0x1, -R11 ;  /* 0x000000010c0c0824 */ /* 0x000fe200078e0a0b */
[----:B------:R-:W-:Y:S02]  /*34930*/  @P0 IADD3 R15, PT, PT, R15, 0x1, RZ ;  /* 0x000000010f0f0810 */ /* 0x000fe40007ffe0ff */
[----:B------:R-:W-:Y:S02]  /*34940*/  ISETP.NE.U32.AND P0, PT, R11, RZ, PT ;  /* 0x000000ff0b00720c */ /* 0x000fe40003f05070 */
[----:B------:R-:W-:-:S05]  /*34950*/  ISETP.GE.U32.AND P5, PT, R12, R11, PT ;  /* 0x0000000b0c00720c */ /* 0x000fca0003fa6070 */
[----:B------:R-:W-:Y:S02]  /*34960*/  @P4 IMAD.IADD R13, R13, 0x1, -R2 ;  /* 0x000000010d0d4824 */ /* 0x000fe400078e0a02 */
[----:B------:R-:W-:Y:S01]  /*34970*/  @P4 VIADD R14, R14, 0x1 ;  /* 0x000000010e0e4836 */ /* 0x000fe20000000000 */
[----:B------:R-:W-:Y:S02]  /*34980*/  ISETP.NE.U32.AND P4, PT, R2, RZ, PT ;  /* 0x000000ff0200720c */ /* 0x000fe40003f85070 */
[----:B------:R-:W-:Y:S02]  /*34990*/  ISETP.GE.U32.AND P3, PT, R13, R2, PT ;  /* 0x000000020d00720c */ /* 0x000fe40003f66070 */
[----:B------:R-:W0:Y:S01]  /*349a0*/  LDC.64 R12, c[0x0][0x380] ;  /* 0x0000e000ff0c7b82 */ /* 0x000e220000000a00 */
[----:B------:R-:W-:-:S05]  /*349b0*/  @P5 VIADD R15, R15, 0x1 ;  /* 0x000000010f0f5836 */ /* 0x000fca0000000000 */
[----:B------:R-:W-:-:S04]  /*349c0*/  SEL R15, R82, R15, !P0 ;  /* 0x0000000f520f7207 */ /* 0x000fc80004000000 */
[----:B------:R-:W-:Y:S01]  /*349d0*/  VIMNMX R15, PT, PT, RZ, R15, !PT ;  /* 0x0000000fff0f7248 */ /* 0x000fe20007fe0100 */
[----:B------:R-:W-:-:S03]  /*349e0*/  @P3 VIADD R14, R14, 0x1 ;  /* 0x000000010e0e3836 */ /* 0x000fc60000000000 */
[----:B------:R-:W-:Y:S02]  /*349f0*/  VIADDMNMX R15, R8, 0xffffffff, R15, PT ;  /* 0xffffffff080f7846 */ /* 0x000fe4000380010f */
[----:B------:R-:W-:Y:S02]  /*34a00*/  SEL R14, R7, R14, !P4 ;  /* 0x0000000e070e7207 */ /* 0x000fe40006000000 */
[----:B------:R-:W-:Y:S02]  /*34a10*/  SHF.L.U32 R23, R15, 0x2, RZ ;  /* 0x000000020f177819 */ /* 0x000fe400000006ff */
[----:B------:R-:W-:Y:S02]  /*34a20*/  VIMNMX R14, PT, PT, RZ, R14, !PT ;  /* 0x0000000eff0e7248 */ /* 0x000fe40007fe0100 */
[----:B------:R-:W-:Y:S02]  /*34a30*/  SHF.R.S32.HI R88, RZ, 0x1f, R23 ;  /* 0x0000001fff587819 */ /* 0x000fe40000011417 */
        /* <DEDUP_REMOVED lines=13> */
[----:B------:R-:W-:-:S02]  /*34b10*/  IMAD R84, R22, 0x4, R1 ;  /* 0x0000000416547824 */ /* 0x000fc400078e0201 */
[----:B0-----:R-:W-:Y:S01]  /*34b20*/  IMAD.MOV.U32 R24, RZ, RZ, 0xc8 ;  /* 0x000000c8ff187424 */ /* 0x001fe200078e00ff */
        /* <DEDUP_REMOVED lines=176> */
[----:B-1----:R-:W0:Y:S03]  /*35630*/  LDC.64 R12, c[0x0][0x380] ;  /* 0x0000e000ff0c7b82 */ /* 0x002e260000000a00 */
        /* <DEDUP_REMOVED lines=20> */
[----:B------:R-:W4:Y:S04]  /*35780*/  @P0 LDG.E.U8 R87, desc[UR8][R26.64+0x2] ;  /* 0x000002081a570981 */ /* 0x000f28000c1e1100 */
[----:B------:R-:W5:Y:S04]  /*35790*/  @P0 LDG.E.U8 R85, desc[UR8][R26.64+0x1] ;  /* 0x000001081a550981 */ /* 0x000f68000c1e1100 */
[----:B------:R0:W5:Y:S04]  /*357a0*/  LDG.E.U8 R5, desc[UR8][R24.64] ;  /* 0x0000000818057981 */ /* 0x000168000c1e1100 */
[----:B------:R-:W5:Y:S01]  /*357b0*/  @P0 LDG.E.U8 R83, desc[UR8][R26.64] ;  /* 0x000000081a530981 */ /* 0x000f62000c1e1100 */
        /* <DEDUP_REMOVED lines=31> */
.L_x_193:
[----:B------:R-:W-:Y:S05]  /*359b0*/  BSYNC.RECONVERGENT B2 ;  /* 0x0000000000027941 */ /* 0x000fea0003800200 */
.L_x_192:
[----:B------:R-:W-:Y:S02]  /*359c0*/  ISETP.GT.U32.AND P0, PT, R24, 0xc7, PT ;  /* 0x000000c71800780c */ /* 0x000fe40003f04070 */
[----:B------:R-:W-:-:S11]  /*359d0*/  MOV R22, R24 ;  /* 0x0000001800167202 */ /* 0x000fd60000000f00 */
[----:B------:R-:W-:Y:S05]  /*359e0*/  @P0 BRA `(.L_x_189) ;  /* 0x0000004c00500947 */ /* 0x000fea0003800000 */
[----:B------:R-:W5:Y:S01]  /*359f0*/  LDC R2, c[0x0][0x360] ;  /* 0x0000d800ff027b82 */ /* 0x000f620000000800 */
[----:B------:R-:W-:Y:S01]  /*35a00*/  ISETP.GE.AND P0, PT, R6, R74, PT ;  /* 0x0000004a0600720c */ /* 0x000fe20003f06270 */
[----:B------:R-:W-:Y:S01]  /*35a10*/  BSSY.RECONVERGENT B2, `(.L_x_194) ;  /* 0x0000139000027945 */ /* 0x000fe20003800200 */
[----:B------:R-:W-:Y:S02]  /*35a20*/  IMAD.MOV.U32 R22, RZ, RZ, R24 ;  /* 0x000000ffff167224 */ /* 0x000fe400078e0018 */
[----:B-----5:R-:W-:-:S04]  /*35a30*/  IMAD R2, R72, R2, R73 ;  /* 0x0000000248027224 */ /* 0x020fc800078e0249 */
[----:B--23--:R-:W-:-:S05]  /*35a40*/  IMAD.IADD R5, R3, 0x1, R2 ;  /* 0x0000000103057824 */ /* 0x00cfca00078e0202 */
[----:B------:R-:W-:-:S04]  /*35a50*/  ISETP.GE.OR P3, PT, R5, R75, P0 ;  /* 0x0000004b0500720c */ /* 0x000fc80000766670 */
[----:B------:R-:W-:-:S13]  /*35a60*/  ISETP.LT.OR P3, PT, R5, RZ, P3 ;  /* 0x000000ff0500720c */ /* 0x000fda0001f61670 */
[----:B------:R-:W-:Y:S05]  /*35a70*/  @P3 BRA `(.L_x_195) ;  /* 0x0000001000c83947 */ /* 0x000fea0003800000 */
[----:B-1----:R-:W1:Y:S08]  /*35a80*/  LDC.64 R8, c[0x0][0x390] ;  /* 0x0000e400ff087b82 */ /* 0x002e700000000a00 */
[----:B------:R-:W2:Y:S08]  /*35a90*/  LDC R2, c[0x0][0x398] ;  /* 0x0000e600ff027b82 */ /* 0x000eb00000000800 */
[----:B------:R-:W3:Y:S01]  /*35aa0*/  LDC.64 R10, c[0x0][0x388] ;  /* 0x0000e200ff0a7b82 */ /* 0x000ee20000000a00 */
[----:B-1----:R-:W1:Y:S08]  /*35ab0*/  I2F.U32.RP R7, R9 ;  /* 0x0000000900077306 */ /* 0x002e700000209000 */
[----:B--2---:R-:W2:Y:S08]  /*35ac0*/  I2F.U32.RP R16, R2 ;  /* 0x0000000200107306 */ /* 0x004eb00000209000 */
[----:B-1----:R-:W1:Y:S01]  /*35ad0*/  MUFU.RCP R7, R7 ;  /* 0x0000000700077308 */ /* 0x002e620000001000 */
[----:B---3--:R-:W-:-:S02]  /*35ae0*/  IMAD R5, R5, R10, RZ ;  /* 0x0000000a05057224 */ /* 0x008fc400078e02ff */
[----:B----4-:R-:W-:-:S05]  /*35af0*/  IMAD R82, R6, R11, RZ ;  /* 0x0000000b06527224 */ /* 0x010fca00078e02ff */
[----:B--2---:R-:W2:Y:S01]  /*35b00*/  MUFU.RCP R16, R16 ;  /* 0x0000001000107308 */ /* 0x004ea20000001000 */
[----:B-1----:R-:W-:-:S07]  /*35b10*/  VIADD R12, R7, 0xffffffe ;  /* 0x0ffffffe070c7836 */ /* 0x002fce0000000000 */
[----:B------:R1:W3:Y:S01]  /*35b20*/  F2I.FTZ.U32.TRUNC.NTZ R13, R12 ;  /* 0x0000000c000d7305 */ /* 0x0002e2000021f000 */
[----:B--2---:R-:W-:Y:S02]  /*35b30*/  IADD3 R14, PT, PT, R16, 0xffffffe, RZ ;  /* 0x0ffffffe100e7810 */ /* 0x004fe40007ffe0ff */
[----:B------:R-:W-:-:S05]  /*35b40*/  SHF.L.U32 R16, R5, 0x1, RZ ;  /* 0x0000000105107819 */ /* 0x000fca00000006ff */
[----:B------:R2:W4:Y:S01]  /*35b50*/  F2I.FTZ.U32.TRUNC.NTZ R15, R14 ;  /* 0x0000000e000f7305 */ /* 0x000522000021f000 */
[----:B-1----:R-:W-:Y:S02]  /*35b60*/  IMAD.MOV.U32 R12, RZ, RZ, RZ ;  /* 0x000000ffff0c7224 */ /* 0x002fe400078e00ff */
[C---:B---3--:R-:W-:Y:S02]  /*35b70*/  IMAD R88, R13.reuse, R9, RZ ;  /* 0x000000090d587224 */ /* 0x048fe400078e02ff */
[----:B--2---:R-:W-:Y:S02]  /*35b80*/  IMAD.MOV.U32 R14, RZ, RZ, RZ ;  /* 0x000000ffff0e7224 */ /* 0x004fe400078e00ff */
[----:B------:R-:W-:Y:S02]  /*35b90*/  IMAD.MOV R17, RZ, RZ, -R88 ;  /* 0x000000ffff117224 */ /* 0x000fe400078e0a58 */
[----:B----4-:R-:W-:Y:S02]  /*35ba0*/  IMAD.MOV R7, RZ, RZ, -R15 ;  /* 0x000000ffff077224 */ /* 0x010fe400078e0a0f */
[----:B------:R-:W-:-:S04]  /*35bb0*/  IMAD.HI.U32 R17, R13, R17, R12 ;  /* 0x000000110d117227 */ /* 0x000fc800078e000c */
[----:B------:R-:W-:Y:S02]  /*35bc0*/  IMAD R5, R7, R2, RZ ;  /* 0x0000000207057224 */ /* 0x000fe400078e02ff */
[----:B------:R-:W-:-:S04]  /*35bd0*/  IMAD.HI.U32 R17, R17, R16, RZ ;  /* 0x0000001011117227 */ /* 0x000fc800078e00ff */
[----:B------:R-:W-:-:S04]  /*35be0*/  IMAD.HI.U32 R5, R15, R5, R14 ;  /* 0x000000050f057227 */ /* 0x000fc800078e000e */
[----:B------:R-:W-:Y:S02]  /*35bf0*/  IMAD.SHL.U32 R14, R82, 0x4, RZ ;  /* 0x00000004520e7824 */ /* 0x000fe400078e00ff */
[----:B------:R-:W-:Y:S02]  /*35c00*/  IMAD.MOV R7, RZ, RZ, -R17 ;  /* 0x000000ffff077224 */ /* 0x000fe400078e0a11 */
[----:B0-----:R-:W-:-:S04]  /*35c10*/  IMAD.HI.U32 R18, R5, R14, RZ ;  /* 0x0000000e05127227 */ /* 0x001fc800078e00ff */
[----:B------:R-:W-:Y:S01]  /*35c20*/  IMAD R16, R9, R7, R16 ;  /* 0x0000000709107224 */ /* 0x000fe200078e0210 */
[----:B------:R-:W-:-:S04]  /*35c30*/  IADD3 R7, PT, PT, -R18, RZ, RZ ;  /* 0x000000ff12077210 */ /* 0x000fc80007ffe1ff */
[----:B------:R-:W-:Y:S01]  /*35c40*/  ISETP.GE.U32.AND P5, PT, R16, R9, PT ;  /* 0x000000091000720c */ /* 0x000fe20003fa6070 */
[----:B------:R-:W-:Y:S02]  /*35c50*/  IMAD R7, R2, R7, R14 ;  /* 0x0000000702077224 */ /* 0x000fe400078e020e */
[----:B------:R-:W0:Y:S03]  /*35c60*/  LDC.64 R14, c[0x0][0x380] ;  /* 0x0000e000ff0e7b82 */ /* 0x000e260000000a00 */
[----:B------:R-:W-:-:S07]  /*35c70*/  ISETP.GE.U32.AND P4, PT, R7, R2, PT ;  /* 0x000000020700720c */ /* 0x000fce0003f86070 */
[----:B------:R-:W-:Y:S02]  /*35c80*/  @P5 IMAD.IADD R16, R16, 0x1, -R9 ;  /* 0x0000000110105824 */ /* 0x000fe400078e0a09 */
[----:B------:R-:W-:-:S03]  /*35c90*/  @P5 VIADD R17, R17, 0x1 ;  /* 0x0000000111115836 */ /* 0x000fc60000000000 */
[----:B------:R-:W-:Y:S01]  /*35ca0*/  ISETP.GE.U32.AND P3, PT, R16, R9, PT ;  /* 0x000000091000720c */ /* 0x000fe20003f66070 */
[----:B------:R-:W-:Y:S02]  /*35cb0*/  @P4 IMAD.IADD R7, R7, 0x1, -R2 ;  /* 0x0000000107074824 */ /* 0x000fe400078e0a02 */
[----:B------:R-:W-:Y:S01]  /*35cc0*/  @P4 VIADD R18, R18, 0x1 ;  /* 0x0000000112124836 */ /* 0x000fe20000000000 */
[----:B------:R-:W-:Y:S02]  /*35cd0*/  ISETP.NE.U32.AND P4, PT, R2, RZ, PT ;  /* 0x000000ff0200720c */ /* 0x000fe40003f85070 */
[-C--:B------:R-:W-:Y:S02]  /*35ce0*/  ISETP.GE.U32.AND P5, PT, R7, R2.reuse, PT ;  /* 0x000000020700720c */ /* 0x080fe40003fa6070 */
[----:B------:R-:W-:-:S05]  /*35cf0*/  LOP3.LUT R7, RZ, R2, RZ, 0x33, !PT ;  /* 0x00000002ff077212 */ /* 0x000fca00078e33ff */
[----:B------:R-:W-:Y:S02]  /*35d00*/  @P3 IADD3 R17, PT, PT, R17, 0x1, RZ ;  /* 0x0000000111113810 */ /* 0x000fe40007ffe0ff */
[----:B------:R-:W-:-:S04]  /*35d10*/  ISETP.NE.U32.AND P3, PT, R9, RZ, PT ;  /* 0x000000ff0900720c */ /* 0x000fc80003f65070 */
[----:B------:R-:W-:-:S05]  /*35d20*/  @P5 VIADD R18, R18, 0x1 ;  /* 0x0000000112125836 */ /* 0x000fca0000000000 */
[----:B------:R-:W-:-:S04]  /*35d30*/  SEL R18, R7, R18, !P4 ;  /* 0x0000001207127207 */ /* 0x000fc80006000000 */
[----:B------:R-:W-:Y:S02]  /*35d40*/  @!P3 LOP3.LUT R17, RZ, R9, RZ, 0x33, !PT ;  /* 0x00000009ff11b212 */ /* 0x000fe400078e33ff */
[----:B------:R-:W-:Y:S02]  /*35d50*/  VIMNMX R18, PT, PT, RZ, R18, !PT ;  /* 0x00000012ff127248 */ /* 0x000fe40007fe0100 */
[----:B------:R-:W-:Y:S02]  /*35d60*/  VIMNMX R17, PT, PT, RZ, R17, !PT ;  /* 0x00000011ff117248 */ /* 0x000fe40007fe0100 */
[----:B------:R-:W-:Y:S02]  /*35d70*/  VIADDMNMX R83, R11, 0xffffffff, R18, PT ;  /* 0xffffffff0b537846 */ /* 0x000fe40003800112 */
        /* <DEDUP_REMOVED lines=11> */
[----:B------:R-:W-:Y:S01]  /*35e30*/  ISETP.NE.AND P5, PT, R24, 0xc7, PT ;  /* 0x000000c71800780c */ /* 0x000fe20003fa5270 */
[----:B------:R-:W-:-:S02]  /*35e40*/  IMAD.MOV.U32 R18, RZ, RZ, 0x39581062 ;  /* 0x39581062ff127424 */ /* 0x000fc400078e00ff */
[----:B------:R-:W-:Y:S02]  /*35e50*/  IMAD.MOV.U32 R19, RZ, RZ, 0x3fe2c8b4 ;  /* 0x3fe2c8b4ff137424 */ /* 0x000fe400078e00ff */
[----:B------:R-:W-:Y:S02]  /*35e60*/  IMAD.IADD R91, R1, 0x1, R24 ;  /* 0x00000001015b7824 */ /* 0x000fe400078e0218 */
[C---:B0-----:R-:W-:Y:S01]  /*35e70*/  IMAD R26, R24.reuse, 0x4, R1 ;  /* 0x00000004181a7824 */ /* 0x041fe200078e0201 */
[----:B------:R-:W-:Y:S01]  /*35e80*/  IADD3 R27, PT, PT, -R24, RZ, RZ ;  /* 0x000000ff181b7210 */ /* 0x000fe20007ffe1ff */
[----:B--2---:R-:W0:Y:S03]  /*35e90*/  I2F.F64.U16 R16, R89 ;  /* 0x0000005900107312 */ /* 0x004e260000101800 */
[----:B------:R2:W-:Y:S04]  /*35ea0*/  STL [R26], R89 ;  /* 0x000000591a007387 */ /* 0x0005e80000100800 */
[----:B---3--:R2:W-:Y:S01]  /*35eb0*/  STL [R26+0x320], R87 ;  /* 0x000320571a007387 */ /* 0x0085e20000100800 */
[----:B------:R-:W1:Y:S03]  /*35ec0*/  I2F.F64.U16 R20, R87 ;  /* 0x0000005700147312 */ /* 0x000e660000101800 */
[----:B----4-:R2:W-:Y:S01]  /*35ed0*/  STL [R26+0x640], R85 ;  /* 0x000640551a007387 */ /* 0x0105e20000100800 */
[----:B0-----:R-:W-:-:S04]  /*35ee0*/  DMUL R22, R16, R22 ;  /* 0x0000001610167228 */ /* 0x001fc80000000000 */
[----:B------:R-:W0:Y:S04]  /*35ef0*/  I2F.F64.U16 R16, R85 ;  /* 0x0000005500107312 */ /* 0x000e280000101800 */
[----:B-1----:R-:W-:Y:S01]  /*35f00*/  DFMA R20, R20, R18, R22 ;  /* 0x000000121414722b */ /* 0x002fe20000000016 */
[----:B------:R-:W-:Y:S01]  /*35f10*/  MOV R18, 0x9fbe76c9 ;  /* 0x9fbe76c900127802 */ /* 0x000fe20000000f00 */
        /* <DEDUP_REMOVED lines=28> */
[----:B------:R-:W-:Y:S02]  /*360e0*/  IMAD.MOV.U32 R16, RZ, RZ, 0x39581062 ;  /* 0x39581062ff107424 */ /* 0x000fe400078e00ff */
[----:B------:R-:W-:Y:S02]  /*360f0*/  IMAD.MOV.U32 R17, RZ, RZ, 0x3fe2c8b4 ;  /* 0x3fe2c8b4ff117424 */ /* 0x000fe400078e00ff */
[----:B------:R-:W-:Y:S02]  /*36100*/  VIADD R27, R27, 0x1 ;  /* 0x000000011b1b7836 */ /* 0x000fe40000000000 */
[----:B0-----:R-:W-:-:S03]  /*36110*/  VIADD R22, R24, 0x2 ;  /* 0x0000000218167836 */ /* 0x001fc60000000000 */
        /* <DEDUP_REMOVED lines=56> */
[----:B------:R-:W0:Y:S01]  /*364a0*/  LDC R8, c[0x0][0x360] ;  /* 0x0000d800ff087b82 */ /* 0x000e220000000800 */
[----:B------:R-:W-:Y:S01]  /*364b0*/  MOV R12, RZ ;  /* 0x000000ff000c7202 */ /* 0x000fe20000000f00 */
[----:B------:R-:W-:-:S04]  /*364c0*/  IMAD.MOV R17, RZ, RZ, -R88 ;  /* 0x000000ffff117224 */ /* 0x000fc800078e0a58 */
[----:B------:R-:W-:Y:S02]  /*364d0*/  IMAD.HI.U32 R13, R13, R17, R12 ;  /* 0x000000110d0d7227 */ /* 0x000fe400078e000c */
[----:B------:R-:W2:Y:S02]  /*364e0*/  LDC R88, c[0x0][0x390] ;  /* 0x0000e400ff587b82 */ /* 0x000ea40000000800 */
[----:B0-----:R-:W-:-:S04]  /*364f0*/  IMAD R8, R72, R8, R73 ;  /* 0x0000000848087224 */ /* 0x001fc800078e0249 */
[----:B-1----:R-:W-:-:S04]  /*36500*/  IMAD.IADD R15, R3, 0x1, R8 ;  /* 0x00000001030f7824 */ /* 0x002fc800078e0208 */
[----:B------:R-:W-:Y:S02]  /*36510*/  IMAD R15, R15, R10, RZ ;  /* 0x0000000a0f0f7224 */ /* 0x000fe400078e02ff */
[----:B--2---:R-:W-:Y:S02]  /*36520*/  IMAD R22, R83, R88, RZ ;  /* 0x0000005853167224 */ /* 0x004fe400078e02ff */
        /* <DEDUP_REMOVED lines=78> */
[----:B------:R-:W-:Y:S01]  /*36a10*/  IADD3 R11, PT, PT, R84, R11, RZ ;  /* 0x0000000b540b7210 */ /* 0x000fe20007ffe0ff */
[----:B------:R-:W0:Y:S04]  /*36a20*/  LDC.64 R8, c[0x0][0x380] ;  /* 0x0000e000ff087b82 */ /* 0x000e280000000a00 */
        /* <DEDUP_REMOVED lines=23> */
[----:B------:R0:W5:Y:S01]  /*36ba0*/  @P3 LDG.E.U8 R27, desc[UR8][R22.64] ;  /* 0x00000008161b3981 */ /* 0x000162000c1e1100 */
        /* <DEDUP_REMOVED lines=31> */
.L_x_195:
[----:B------:R-:W-:Y:S05]  /*36da0*/  BSYNC.RECONVERGENT B2 ;  /* 0x0000000000027941 */ /* 0x000fea0003800200 */
.L_x_194:
[----:B------:R-:W-:-:S13]  /*36db0*/  ISETP.GT.U32.AND P3, PT, R22, 0xc7, PT ;  /* 0x000000c71600780c */ /* 0x000fda0003f64070 */
[----:B------:R-:W-:Y:S05]  /*36dc0*/  @P3 BRA `(.L_x_189) ;  /* 0x0000003800583947 */ /* 0x000fea0003800000 */
[----:B-1-3--:R-:W-:Y:S01]  /*36dd0*/  VIADD R25, R79, 0x4 ;  /* 0x000000044f197836 */ /* 0x00afe20000000000 */
[----:B------:R-:W-:Y:S01]  /*36de0*/  BSSY.RECONVERGENT B2, `(.L_x_196) ;  /* 0x000012f000027945 */ /* 0x000fe20003800200 */
[----:B------:R-:W-:-:S03]  /*36df0*/  IMAD.MOV.U32 R2, RZ, RZ, R22 ;  /* 0x000000ffff027224 */ /* 0x000fc600078e0016 */
[----:B------:R-:W-:-:S04]  /*36e00*/  ISETP.GE.OR P3, PT, R25, R75, P0 ;  /* 0x0000004b1900720c */ /* 0x000fc80000766670 */
[----:B------:R-:W-:-:S13]  /*36e10*/  ISETP.LT.OR P3, PT, R25, RZ, P3 ;  /* 0x000000ff1900720c */ /* 0x000fda0001f61670 */
[----:B------:R-:W-:Y:S05]  /*36e20*/  @P3 BRA `(.L_x_197) ;  /* 0x0000001000a83947 */ /* 0x000fea0003800000 */
[----:B------:R-:W1:Y:S08]  /*36e30*/  LDC.64 R10, c[0x0][0x390] ;  /* 0x0000e400ff0a7b82 */ /* 0x000e700000000a00 */
[----:B------:R-:W3:Y:S08]  /*36e40*/  LDC R5, c[0x0][0x398] ;  /* 0x0000e600ff057b82 */ /* 0x000ef00000000800 */
[----:B------:R-:W5:Y:S01]  /*36e50*/  LDC.64 R12, c[0x0][0x388] ;  /* 0x0000e200ff0c7b82 */ /* 0x000f620000000a00 */
[----:B-1----:R-:W1:Y:S01]  /*36e60*/  I2F.U32.RP R2, R11 ;  /* 0x0000000b00027306 */ /* 0x002e620000209000 */
[----:B------:R-:W-:-:S07]  /*36e70*/  LOP3.LUT R24, RZ, R11, RZ, 0x33, !PT ;  /* 0x0000000bff187212 */ /* 0x000fce00078e33ff */
[----:B---3--:R-:W3:Y:S01]  /*36e80*/  I2F.U32.RP R7, R5 ;  /* 0x0000000500077306 */ /* 0x008ee20000209000 */
[----:B--2---:R-:W-:-:S07]  /*36e90*/  LOP3.LUT R23, RZ, R5, RZ, 0x33, !PT ;  /* 0x00000005ff177212 */ /* 0x004fce00078e33ff */
[----:B-1----:R-:W0:Y:S01]  /*36ea0*/  MUFU.RCP R2, R2 ;  /* 0x0000000200027308 */ /* 0x002e220000001000 */
[----:B-----5:R-:W-:Y:S02]  /*36eb0*/  IMAD R25, R25, R12, RZ ;  /* 0x0000000c19197224 */ /* 0x020fe400078e02ff */
[----:B----4-:R-:W-:-:S05]  /*36ec0*/  IMAD R88, R6, R13, RZ ;  /* 0x0000000d06587224 */ /* 0x010fca00078e02ff */
[----:B---3--:R-:W1:Y:S01]  /*36ed0*/  MUFU.RCP R7, R7 ;  /* 0x0000000700077308 */ /* 0x008e620000001000 */
[----:B0-----:R-:W-:Y:S02]  /*36ee0*/  IADD3 R26, PT, PT, R2, 0xffffffe, RZ ;  /* 0x0ffffffe021a7810 */ /* 0x001fe40007ffe0ff */
[----:B------:R-:W-:-:S05]  /*36ef0*/  SHF.L.U32 R2, R25, 0x1, RZ ;  /* 0x0000000119027819 */ /* 0x000fca00000006ff */
[----:B------:R0:W2:Y:S01]  /*36f00*/  F2I.FTZ.U32.TRUNC.NTZ R27, R26 ;  /* 0x0000001a001b7305 */ /* 0x0000a2000021f000 */
[----:B-1----:R-:W-:-:S07]  /*36f10*/  VIADD R8, R7, 0xffffffe ;  /* 0x0ffffffe07087836 */ /* 0x002fce0000000000 */
[----:B------:R1:W3:Y:S01]  /*36f20*/  F2I.FTZ.U32.TRUNC.NTZ R9, R8 ;  /* 0x0000000800097305 */ /* 0x0002e2000021f000 */
[----:B0-----:R-:W-:Y:S02]  /*36f30*/  IMAD.MOV.U32 R26, RZ, RZ, RZ ;  /* 0x000000ffff1a7224 */ /* 0x001fe400078e00ff */
[----:B--2---:R-:W-:Y:S02]  /*36f40*/  IMAD.MOV R14, RZ, RZ, -R27 ;  /* 0x000000ffff0e7224 */ /* 0x004fe400078e0a1b */
[----:B-1----:R-:W-:Y:S02]  /*36f50*/  IMAD.MOV.U32 R8, RZ, RZ, RZ ;  /* 0x000000ffff087224 */ /* 0x002fe400078e00ff */
[----:B------:R-:W-:Y:S02]  /*36f60*/  IMAD R7, R14, R11, RZ ;  /* 0x0000000b0e077224 */ /* 0x000fe400078e02ff */
[----:B------:R-:W-:Y:S02]  /*36f70*/  IMAD.SHL.U32 R14, R88, 0x4, RZ ;  /* 0x00000004580e7824 */ /* 0x000fe400078e00ff */
[----:B---3--:R-:W-:-:S02]  /*36f80*/  IMAD.MOV R16, RZ, RZ, -R9 ;  /* 0x000000ffff107224 */ /* 0x008fc400078e0a09 */
[----:B------:R-:W-:-:S04]  /*36f90*/  IMAD.HI.U32 R26, R27, R7, R26 ;  /* 0x000000071b1a7227 */ /* 0x000fc800078e001a */
[----:B------:R-:W-:Y:S02]  /*36fa0*/  IMAD R7, R16, R5, RZ ;  /* 0x0000000510077224 */ /* 0x000fe400078e02ff */
[----:B------:R-:W-:-:S04]  /*36fb0*/  IMAD.HI.U32 R15, R26, R2, RZ ;  /* 0x000000021a0f7227 */ /* 0x000fc800078e00ff */
[----:B------:R-:W-:Y:S01]  /*36fc0*/  IMAD.HI.U32 R7, R9, R7, R8 ;  /* 0x0000000709077227 */ /* 0x000fe200078e0008 */
[----:B------:R-:W-:-:S05]  /*36fd0*/  IADD3 R8, PT, PT, -R15, RZ, RZ ;  /* 0x000000ff0f087210 */ /* 0x000fca0007ffe1ff */
[----:B------:R-:W-:-:S04]  /*36fe0*/  IMAD.HI.U32 R16, R7, R14, RZ ;  /* 0x0000000e07107227 */ /* 0x000fc800078e00ff */
[----:B------:R-:W-:Y:S02]  /*36ff0*/  IMAD R2, R11, R8, R2 ;  /* 0x000000080b027224 */ /* 0x000fe400078e0202 */
[----:B------:R-:W-:-:S03]  /*37000*/  IMAD.MOV R8, RZ, RZ, -R16 ;  /* 0x000000ffff087224 */ /* 0x000fc600078e0a10 */
[----:B------:R-:W-:Y:S01]  /*37010*/  ISETP.GE.U32.AND P5, PT, R2, R11, PT ;  /* 0x0000000b0200720c */ /* 0x000fe20003fa6070 */
[----:B------:R-:W-:-:S05]  /*37020*/  IMAD R8, R5, R8, R14 ;  /* 0x0000000805087224 */ /* 0x000fca00078e020e */
[----:B------:R-:W-:-:S07]  /*37030*/  ISETP.GE.U32.AND P4, PT, R8, R5, PT ;  /* 0x000000050800720c */ /* 0x000fce0003f86070 */
[----:B------:R-:W-:Y:S01]  /*37040*/  @P5 IMAD.IADD R2, R2, 0x1, -R11 ;  /* 0x0000000102025824 */ /* 0x000fe200078e0a0b */
[----:B------:R-:W-:-:S04]  /*37050*/  @P5 IADD3 R15, PT, PT, R15, 0x1, RZ ;  /* 0x000000010f0f5810 */ /* 0x000fc80007ffe0ff */
[----:B------:R-:W-:Y:S01]  /*37060*/  ISETP.GE.U32.AND P3, PT, R2, R11, PT ;  /* 0x0000000b0200720c */ /* 0x000fe20003f66070 */
[----:B------:R-:W-:Y:S02]  /*37070*/  @P4 IMAD.IADD R8, R8, 0x1, -R5 ;  /* 0x0000000108084824 */ /* 0x000fe400078e0a05 */
[----:B------:R-:W-:Y:S01]  /*37080*/  @P4 VIADD R16, R16, 0x1 ;  /* 0x0000000110104836 */ /* 0x000fe20000000000 */
        /* <DEDUP_REMOVED lines=260> */
.L_x_197:
[----:B------:R-:W-:Y:S05]  /*380d0*/  BSYNC.RECONVERGENT B2 ;  /* 0x0000000000027941 */ /* 0x000fea0003800200 */
.L_x_196:
[----:B------:R-:W-:Y:S02]  /*380e0*/  ISETP.GT.U32.AND P3, PT, R2, 0xc7, PT ;  /* 0x000000c70200780c */ /* 0x000fe40003f64070 */
[----:B------:R-:W-:-:S11]  /*380f0*/  MOV R22, R2 ;  /* 0x0000000200167202 */ /* 0x000fd60000000f00 */
[----:B------:R-:W-:Y:S05]  /*38100*/  @P3 BRA `(.L_x_189) ;  /* 0x0000002400883947 */ /* 0x000fea0003800000 */
[----:B------:R-:W-:Y:S01]  /*38110*/  VIADD R25, R79, 0x5 ;  /* 0x000000054f197836 */ /* 0x000fe20000000000 */
[----:B------:R-:W-:Y:S01]  /*38120*/  BSSY.RECONVERGENT B2, `(.L_x_198) ;  /* 0x000012e000027945 */ /* 0x000fe20003800200 */
[----:B----4-:R-:W-:-:S03]  /*38130*/  IMAD.MOV.U32 R88, RZ, RZ, R2 ;  /* 0x000000ffff587224 */ /* 0x010fc600078e0002 */
[----:B------:R-:W-:-:S04]  /*38140*/  ISETP.GE.OR P3, PT, R25, R75, P0 ;  /* 0x0000004b1900720c */ /* 0x000fc80000766670 */
[----:B------:R-:W-:-:S13]  /*38150*/  ISETP.LT.OR P3, PT, R25, RZ, P3 ;  /* 0x000000ff1900720c */ /* 0x000fda0001f61670 */
[----:B------:R-:W-:Y:S05]  /*38160*/  @P3 BRA `(.L_x_199) ;  /* 0x0000001000a43947 */ /* 0x000fea0003800000 */
[----:B---3--:R-:W3:Y:S08]  /*38170*/  LDC.64 R10, c[0x0][0x390] ;  /* 0x0000e400ff0a7b82 */ /* 0x008ef00000000a00 */
[----:B------:R-:W4:Y:S08]  /*38180*/  LDC R5, c[0x0][0x398] ;  /* 0x0000e600ff057b82 */ /* 0x000f300000000800 */
[----:B-1----:R-:W1:Y:S01]  /*38190*/  LDC.64 R8, c[0x0][0x388] ;  /* 0x0000e200ff087b82 */ /* 0x002e620000000a00 */
[----:B---3--:R-:W3:Y:S01]  /*381a0*/  I2F.U32.RP R14, R11 ;  /* 0x0000000b000e7306 */ /* 0x008ee20000209000 */
[----:B--2---:R-:W-:-:S07]  /*381b0*/  LOP3.LUT R82, RZ, R11, RZ, 0x33, !PT ;  /* 0x0000000bff527212 */ /* 0x004fce00078e33ff */
[----:B----4-:R-:W2:Y:S08]  /*381c0*/  I2F.U32.RP R15, R5 ;  /* 0x00000005000f7306 */ /* 0x010eb00000209000 */
[----:B---3--:R-:W3:Y:S01]  /*381d0*/  MUFU.RCP R14, R14 ;  /* 0x0000000e000e7308 */ /* 0x008ee20000001000 */
[----:B-1----:R-:W-:Y:S02]  /*381e0*/  IMAD R25, R25, R8, RZ ;  /* 0x0000000819197224 */ /* 0x002fe400078e02ff */
[----:B------:R-:W-:-:S02]  /*381f0*/  IMAD R86, R6, R9, RZ ;  /* 0x0000000906567224 */ /* 0x000fc400078e02ff */
[----:B------:R-:W-:-:S03]  /*38200*/  IMAD.MOV.U32 R6, RZ, RZ, RZ ;  /* 0x000000ffff067224 */ /* 0x000fc600078e00ff */
[----:B--2---:R-:W1:Y:S01]  /*38210*/  MUFU.RCP R15, R15 ;  /* 0x0000000f000f7308 */ /* 0x004e620000001000 */
[----:B---3--:R-:W-:Y:S02]  /*38220*/  VIADD R12, R14, 0xffffffe ;  /* 0x0ffffffe0e0c7836 */ /* 0x008fe40000000000 */
[----:B------:R-:W-:-:S05]  /*38230*/  IMAD.SHL.U32 R14, R25, 0x2, RZ ;  /* 0x00000002190e7824 */ /* 0x000fca00078e00ff */
[----:B------:R2:W3:Y:S01]  /*38240*/  F2I.FTZ.U32.TRUNC.NTZ R13, R12 ;  /* 0x0000000c000d7305 */ /* 0x0004e2000021f000 */
[----:B-1----:R-:W-:Y:S01]  /*38250*/  IADD3 R7, PT, PT, R15, 0xffffffe, RZ ;  /* 0x0ffffffe0f077810 */ /* 0x002fe20007ffe0ff */
[----:B--2---:R-:W-:-:S06]  /*38260*/  HFMA2 R12, -RZ, RZ, 0, 0 ;  /* 0x00000000ff0c7431 */ /* 0x004fcc00000001ff */
        /* <DEDUP_REMOVED lines=20> */
[----:B------:R-:W-:Y:S02]  /*383b0*/  @P4 IMAD.IADD R12, R12, 0x1, -R5 ;  /* 0x000000010c0c4824 */ /* 0x000fe400078e0a05 */
[----:B------:R-:W-:Y:S01]  /*383c0*/  @P4 VIADD R16, R16, 0x1 ;  /* 0x0000000110104836 */ /* 0x000fe20000000000 */
[----:B------:R-:W-:Y:S02]  /*383d0*/  ISETP.NE.U32.AND P4, PT, R5, RZ, PT ;  /* 0x000000ff0500720c */ /* 0x000fe40003f85070 */
[----:B------:R-:W-:Y:S02]  /*383e0*/  ISETP.GE.U32.AND P5, PT, R12, R5, PT ;  /* 0x000000050c00720c */ /* 0x000fe40003fa6070 */
[----:B------:R-:W0:Y:S05]  /*383f0*/  LDC.64 R12, c[0x0][0x380] ;  /* 0x0000e000ff0c7b82 */ /* 0x000e2a0000000a00 */
[----:B------:R-:W-:-:S02]  /*38400*/  @P3 IADD3 R15, PT, PT, R15, 0x1, RZ ;  /* 0x000000010f0f3810 */ /* 0x000fc40007ffe0ff */
[----:B------:R-:W-:-:S04]  /*38410*/  ISETP.NE.U32.AND P3, PT, R11, RZ, PT ;  /* 0x000000ff0b00720c */ /* 0x000fc80003f65070 */
[----:B------:R-:W-:Y:S01]  /*38420*/  @P5 VIADD R16, R16, 0x1 ;  /* 0x0000000110105836 */ /* 0x000fe20000000000 */
[----:B------:R-:W-:-:S04]  /*38430*/  SEL R15, R82, R15, !P3 ;  /* 0x0000000f520f7207 */ /* 0x000fc80005800000 */
        /* <DEDUP_REMOVED lines=252> */
.L_x_199:
[----:B------:R-:W-:Y:S05]  /*39400*/  BSYNC.RECONVERGENT B2 ;  /* 0x0000000000027941 */ /* 0x000fea0003800200 */
.L_x_198:
[----:B------:R-:W-:Y:S01]  /*39410*/  ISETP.GT.U32.AND P3, PT, R88, 0xc7, PT ;  /* 0x000000c75800780c */ /* 0x000fe20003f64070 */
[----:B------:R-:W-:Y:S01]  /*39420*/  IMAD.MOV.U32 R22, RZ, RZ, R88 ;  /* 0x000000ffff167224 */ /* 0x000fe200078e0058 */
[----:B---34-:R-:W-:-:S04]  /*39430*/  IADD3 R5, PT, PT, -R76, 0x5, RZ ;  /* 0x000000054c057810 */ /* 0x018fc80007ffe1ff */
[----:B------:R-:W-:-:S13]  /*39440*/  ISETP.GE.U32.OR P3, PT, R5, R76, P3 ;  /* 0x0000004c0500720c */ /* 0x000fda0001f66470 */
[----:B------:R-:W-:Y:S05]  /*39450*/  @P3 BRA `(.L_x_189) ;  /* 0x0000001000b43947 */ /* 0x000fea0003800000 */
[----:B--2---:R-:W-:Y:S01]  /*39460*/  IADD3 R27, PT, PT, R77, 0x6, RZ ;  /* 0x000000064d1b7810 */ /* 0x004fe20007ffe0ff */
[----:B------:R-:W-:-:S03]  /*39470*/  IMAD.MOV.U32 R22, RZ, RZ, R88 ;  /* 0x000000ffff167224 */ /* 0x000fc600078e0058 */
[----:B------:R-:W-:-:S04]  /*39480*/  ISETP.GE.OR P0, PT, R27, R75, P0 ;  /* 0x0000004b1b00720c */ /* 0x000fc80000706670 */
[----:B------:R-:W-:-:S13]  /*39490*/  ISETP.LT.OR P0, PT, R27, RZ, P0 ;  /* 0x000000ff1b00720c */ /* 0x000fda0000701670 */
[----:B------:R-:W-:Y:S05]  /*394a0*/  @P0 BRA `(.L_x_189) ;  /* 0x0000001000a00947 */ /* 0x000fea0003800000 */
[----:B------:R-:W1:Y:S08]  /*394b0*/  LDC.64 R10, c[0x0][0x390] ;  /* 0x0000e400ff0a7b82 */ /* 0x000e700000000a00 */
[----:B------:R-:W2:Y:S08]  /*394c0*/  LDC R2, c[0x0][0x398] ;  /* 0x0000e600ff027b82 */ /* 0x000eb00000000800 */
[----:B------:R-:W3:Y:S01]  /*394d0*/  LDC R5, c[0x0][0x364] ;  /* 0x0000d900ff057b82 */ /* 0x000ee20000000800 */
[----:B-1----:R-:W1:Y:S07]  /*394e0*/  I2F.U32.RP R14, R11 ;  /* 0x0000000b000e7306 */ /* 0x002e6e0000209000 */
[----:B------:R-:W4:Y:S01]  /*394f0*/  LDC.64 R12, c[0x0][0x388] ;  /* 0x0000e200ff0c7b82 */ /* 0x000f220000000a00 */
[----:B------:R-:W-:Y:S01]  /*39500*/  LOP3.LUT R82, RZ, R11, RZ, 0x33, !PT ;  /* 0x0000000bff527212 */ /* 0x000fe200078e33ff */
[----:B--2---:R-:W2:Y:S06]  /*39510*/  I2F.U32.RP R15, R2 ;  /* 0x00000002000f7306 */ /* 0x004eac0000209000 */
[----:B------:R-:W5:Y:S02]  /*39520*/  LDC.64 R16, c[0x0][0x380] ;  /* 0x0000e000ff107b82 */ /* 0x000f640000000a00 */
[----:B-1----:R-:W1:Y:S01]  /*39530*/  MUFU.RCP R14, R14 ;  /* 0x0000000e000e7308 */ /* 0x002e620000001000 */
[----:B---3--:R-:W-:-:S05]  /*39540*/  IMAD R71, R70, R5, R71 ;  /* 0x0000000546477224 */ /* 0x008fca00078e0247 */
[----:B------:R-:W-:Y:S02]  /*39550*/  IADD3 R6, PT, PT, R71, 0x5, -R76 ;  /* 0x0000000547067810 */ /* 0x000fe40007ffe84c */
[----:B--2---:R-:W2:Y:S01]  /*39560*/  MUFU.RCP R15, R15 ;  /* 0x0000000f000f7308 */ /* 0x004ea20000001000 */
[----:B----4-:R-:W-:Y:S02]  /*39570*/  IMAD R27, R27, R12, RZ ;  /* 0x0000000c1b1b7224 */ /* 0x010fe400078e02ff */
[----:B-1----:R-:W-:-:S05]  /*39580*/  VIADD R8, R14, 0xffffffe ;  /* 0x0ffffffe0e087836 */ /* 0x002fca0000000000 */
[----:B------:R1:W3:Y:S01]  /*39590*/  F2I.FTZ.U32.TRUNC.NTZ R9, R8 ;  /* 0x0000000800097305 */ /* 0x0002e2000021f000 */
[----:B--2---:R-:W-:Y:S02]  /*395a0*/  VIADD R7, R15, 0xffffffe ;  /* 0x0ffffffe0f077836 */ /* 0x004fe40000000000 */
[----:B-1----:R-:W-:-:S05]  /*395b0*/  IMAD.MOV.U32 R8, RZ, RZ, RZ ;  /* 0x000000ffff087224 */ /* 0x002fca00078e00ff */
[----:B------:R-:W1:Y:S01]  /*395c0*/  F2I.FTZ.U32.TRUNC.NTZ R7, R7 ;  /* 0x0000000700077305 */ /* 0x000e62000021f000 */
[----:B---3--:R-:W-:-:S05]  /*395d0*/  IADD3 R14, PT, PT, RZ, -R9, RZ ;  /* 0x80000009ff0e7210 */ /* 0x008fca0007ffe0ff */
[----:B------:R-:W-:Y:S02]  /*395e0*/  IMAD R5, R14, R11, RZ ;  /* 0x0000000b0e057224 */ /* 0x000fe400078e02ff */
[----:B------:R-:W-:Y:S01]  /*395f0*/  IMAD R14, R6, R13, RZ ;  /* 0x0000000d060e7224 */ /* 0x000fe200078e02ff */
[----:B------:R-:W-:Y:S01]  /*39600*/  MOV R6, RZ ;  /* 0x000000ff00067202 */ /* 0x000fe20000000f00 */
[----:B0-----:R-:W-:-:S04]  /*39610*/  IMAD.HI.U32 R26, R9, R5, R8 ;  /* 0x00000005091a7227 */ /* 0x001fc800078e0008 */
[--C-:B-1----:R-:W-:Y:S02]  /*39620*/  IMAD.MOV R15, RZ, RZ, -R7.reuse ;  /* 0x000000ffff0f7224 */ /* 0x102fe400078e0a07 */
[----:B------:R-:W-:Y:S02]  /*39630*/  IMAD.SHL.U32 R84, R14, 0x4, RZ ;  /* 0x000000040e547824 */ /* 0x000fe400078e00ff */
        /* <DEDUP_REMOVED lines=28> */
[----:B------:R-:W-:Y:S02]  /*39800*/  IMAD R87, R87, R10, RZ ;  /* 0x0000000a57577224 */ /* 0x000fe400078e02ff */
[----:B------:R-:W-:-:S05]  /*39810*/  IMAD.SHL.U32 R7, R7, 0x4, RZ ;  /* 0x0000000407077824 */ /* 0x000fca00078e00ff */
[--C-:B------:R-:W-:Y:S02]  /*39820*/  SHF.R.S32.HI R8, RZ, 0x1f, R7.reuse ;  /* 0x0000001fff087819 */ /* 0x100fe40000011407 */
[----:B-----5:R-:W-:-:S04]  /*39830*/  IADD3 R70, P3, P5, R87, R16, R7 ;  /* 0x0000001057467210 */ /* 0x020fc80007d7e007 */
        /* <DEDUP_REMOVED lines=9> */
[----:B------:R-:W-:Y:S02]  /*398d0*/  IMAD R9, R88, 0x4, R1 ;  /* 0x0000000458097824 */ /* 0x000fe400078e0201 */
        /* <DEDUP_REMOVED lines=13> */
[----:B------:R-:W-:Y:S01]  /*399b0*/  MOV R21, 0xc7 ;  /* 0x000000c700157802 */ /* 0x000fe20000000f00 */
[----:B------:R-:W-:-:S03]  /*399c0*/  IMAD.MOV.U32 R22, RZ, RZ, 0xc8 ;  /* 0x000000c8ff167424 */ /* 0x000fc600078e00ff */
[----:B------:R-:W-:-:S05]  /*399d0*/  VIADDMNMX.U32 R70, R70, R21, 0x7, PT ;  /* 0x0000000746467446 */ /* 0x000fca0003800015 */
        /* <DEDUP_REMOVED lines=180> */
[----:B------:R0:W5:Y:S04]  /*3a520*/  LDG.E.U8 R2, desc[UR8][R20.64] ;  /* 0x0000000814027981 */ /* 0x000168000c1e1100 */
[----:B------:R-:W5:Y:S01]  /*3a530*/  @P0 LDG.E.U8 R70, desc[UR8][R24.64] ;  /* 0x0000000818460981 */ /* 0x000f62000c1e1100 */
[----:B------:R-:W-:Y:S01]  /*3a540*/  IMAD.MOV.U32 R16, RZ, RZ, -0x1a9fbe77 ;  /* 0xe5604189ff107424 */ /* 0x000fe200078e00ff */
[----:B------:R-:W-:Y:S01]  /*3a550*/  MOV R17, 0x3fd322d0 ;  /* 0x3fd322d000117802 */ /* 0x000fe20000000f00 */
[----:B------:R-:W-:Y:S01]  /*3a560*/  IMAD.IADD R5, R1, 0x1, R88 ;  /* 0x0000000101057824 */ /* 0x000fe200078e0258 */
[----:B--2---:R-:W1:Y:S08]  /*3a570*/  I2F.F64.U16 R10, R26 ;  /* 0x0000001a000a7312 */ /* 0x004e700000101800 */
[----:B----4-:R-:W0:Y:S08]  /*3a580*/  @P0 I2F.F64.U16 R18, R84 ;  /* 0x0000005400120312 */ /* 0x010e300000101800 */
[----:B---3--:R-:W2:Y:S01]  /*3a590*/  I2F.F64.U16 R14, R8 ;  /* 0x00000008000e7312 */ /* 0x008ea20000101800 */
[----:B-1----:R-:W-:-:S07]  /*3a5a0*/  DMUL R22, R10, R16 ;  /* 0x000000100a167228 */ /* 0x002fce0000000000 */
[----:B-----5:R-:W1:Y:S01]  /*3a5b0*/  @P0 I2F.F64.U16 R12, R82 ;  /* 0x00000052000c0312 */ /* 0x020e620000101800 */
[----:B------:R-:W-:Y:S01]  /*3a5c0*/  IMAD.MOV.U32 R10, RZ, RZ, 0x39581062 ;  /* 0x39581062ff0a7424 */ /* 0x000fe200078e00ff */
[----:B0-----:R-:W-:Y:S01]  /*3a5d0*/  @P0 DMUL R20, R18, R16 ;  /* 0x0000001012140228 */ /* 0x001fe20000000000 */
[----:B------:R-:W-:-:S05]  /*3a5e0*/  IMAD.MOV.U32 R11, RZ, RZ, 0x3fe2c8b4 ;  /* 0x3fe2c8b4ff0b7424 */ /* 0x000fca00078e00ff */
[----:B------:R-:W0:Y:S01]  /*3a5f0*/  I2F.F64.U16 R6, R2 ;  /* 0x0000000200067312 */ /* 0x000e220000101800 */
[----:B--2---:R-:W-:-:S07]  /*3a600*/  DFMA R14, R14, R10, R22 ;  /* 0x0000000a0e0e722b */ /* 0x004fce0000000016 */
[----:B------:R-:W2:Y:S01]  /*3a610*/  @P0 I2F.F64.U16 R16, R70 ;  /* 0x0000004600100312 */ /* 0x000ea20000101800 */
[----:B------:R-:W-:Y:S01]  /*3a620*/  IMAD.MOV.U32 R18, RZ, RZ, -0x60418937 ;  /* 0x9fbe76c9ff127424 */ /* 0x000fe200078e00ff */
[----:B------:R-:W-:Y:S01]  /*3a630*/  MOV R19, 0x3fbd2f1a ;  /* 0x3fbd2f1a00137802 */ /* 0x000fe20000000f00 */
[----:B-1----:R-:W-:-:S05]  /*3a640*/  @P0 DFMA R12, R12, R10, R20 ;  /* 0x0000000a0c0c022b */ /* 0x002fca0000000014 */
[----:B0-----:R-:W-:-:S03]  /*3a650*/  DFMA R6, R6, R18, R14 ;  /* 0x000000120606722b */ /* 0x001fc6000000000e */
        /* <DEDUP_REMOVED lines=13> */
.L_x_189:
[----:B------:R-:W-:Y:S05]  /*3a730*/  BSYNC.RECONVERGENT B1 ;  /* 0x0000000000017941 */ /* 0x000fea0003800200 */
.L_x_188:
[----:B------:R-:W-:Y:S02]  /*3a740*/  ISETP.GT.U32.AND P0, PT, R22, 0xc7, PT ;  /* 0x000000c71600780c */ /* 0x000fe40003f04070 */
[----:B--23--:R-:W-:-:S04]  /*3a750*/  IADD3 R5, PT, PT, -R76, 0x5, RZ ;  /* 0x000000054c057810 */ /* 0x00cfc80007ffe1ff */
[----:B------:R-:W-:-:S13]  /*3a760*/  ISETP.GE.U32.OR P0, PT, R5, R76, P0 ;  /* 0x0000004c0500720c */ /* 0x000fda0000706470 */
[----:B------:R-:W-:Y:S05]  /*3a770*/  @P0 BRA `(.L_x_143) ;  /* 0x0000008000c80947 */ /* 0x000fea0003800000 */
[----:B------:R-:W-:Y:S01]  /*3a780*/  ISETP.NE.AND P3, PT, R80, RZ, PT ;  /* 0x000000ff5000720c */ /* 0x000fe20003f65270 */
[----:B------:R-:W-:Y:S01]  /*3a790*/  BSSY.RECONVERGENT B1, `(.L_x_200) ;  /* 0x000012c000017945 */ /* 0x000fe20003800200 */
[----:B------:R-:W-:Y:S01]  /*3a7a0*/  IADD3 R5, PT, PT, R78, 0x6, RZ ;  /* 0x000000064e057810 */ /* 0x000fe20007ffe0ff */
[----:B------:R-:W-:-:S03]  /*3a7b0*/  IMAD.MOV.U32 R2, RZ, RZ, R22 ;  /* 0x000000ffff027224 */ /* 0x000fc600078e0016 */
[C---:B------:R-:W-:Y:S01]  /*3a7c0*/  ISETP.GE.OR P0, PT, R5.reuse, R74, P3 ;  /* 0x0000004a0500720c */ /* 0x040fe20001f06670 */
[----:B------:R-:W-:-:S12]  /*3a7d0*/  IMAD.SHL.U32 R6, R5, 0x4, RZ ;  /* 0x0000000405067824 */ /* 0x000fd800078e00ff */
[----:B------:R-:W-:Y:S05]  /*3a7e0*/  @P0 BRA `(.L_x_201) ;  /* 0x0000001000980947 */ /* 0x000fea0003800000 */
[----:B-1----:R-:W1:Y:S08]  /*3a7f0*/  LDC.64 R16, c[0x0][0x390] ;  /* 0x0000e400ff107b82 */ /* 0x002e700000000a00 */
[----:B------:R-:W2:Y:S08]  /*3a800*/  LDC R7, c[0x0][0x398] ;  /* 0x0000e600ff077b82 */ /* 0x000eb00000000800 */
[----:B0-----:R-:W4:Y:S01]  /*3a810*/  LDC.64 R18, c[0x0][0x388] ;  /* 0x0000e200ff127b82 */ /* 0x001f220000000a00 */
[----:B-1----:R-:W0:Y:S07]  /*3a820*/  I2F.U32.RP R2, R17 ;  /* 0x0000001100027306 */ /* 0x002e2e0000209000 */
[----:B------:R-:W1:Y:S01]  /*3a830*/  LDC.64 R20, c[0x0][0x380] ;  /* 0x0000e000ff147b82 */ /* 0x000e620000000a00 */
[----:B------:R-:W-:-:S02]  /*3a840*/  ISETP.NE.U32.AND P0, PT, R17, RZ, PT ;  /* 0x000000ff1100720c */ /* 0x000fc40003f05070 */
[----:B------:R-:W-:Y:S01]  /*3a850*/  LOP3.LUT R80, RZ, R17, RZ, 0x33, !PT ;  /* 0x00000011ff507212 */ /* 0x000fe200078e33ff */
[----:B--2---:R-:W2:Y:S08]  /*3a860*/  I2F.U32.RP R12, R7 ;  /* 0x00000007000c7306 */ /* 0x004eb00000209000 */
[----:B0-----:R-:W0:Y:S01]  /*3a870*/  MUFU.RCP R2, R2 ;  /* 0x0000000200027308 */ /* 0x001e220000001000 */
[----:B----4-:R-:W-:-:S07]  /*3a880*/  IMAD R85, R77, R18, RZ ;  /* 0x000000124d557224 */ /* 0x010fce00078e02ff */
[----:B--2---:R-:W2:Y:S01]  /*3a890*/  MUFU.RCP R12, R12 ;  /* 0x0000000c000c7308 */ /* 0x004ea20000001000 */
[----:B0-----:R-:W-:-:S07]  /*3a8a0*/  VIADD R8, R2, 0xffffffe ;  /* 0x0ffffffe02087836 */ /* 0x001fce0000000000 */
[----:B------:R0:W3:Y:S01]  /*3a8b0*/  F2I.FTZ.U32.TRUNC.NTZ R9, R8 ;  /* 0x0000000800097305 */ /* 0x0000e2000021f000 */
[----:B--2---:R-:W-:Y:S01]  /*3a8c0*/  IADD3 R10, PT, PT, R12, 0xffffffe, RZ ;  /* 0x0ffffffe0c0a7810 */ /* 0x004fe20007ffe0ff */
[----:B------:R-:W-:-:S06]  /*3a8d0*/  IMAD.SHL.U32 R12, R85, 0x2, RZ ;  /* 0x00000002550c7824 */ /* 0x000fcc00078e00ff */
[----:B------:R2:W4:Y:S01]  /*3a8e0*/  F2I.FTZ.U32.TRUNC.NTZ R11, R10 ;  /* 0x0000000a000b7305 */ /* 0x000522000021f000 */
[----:B0-----:R-:W-:Y:S01]  /*3a8f0*/  MOV R8, RZ ;  /* 0x000000ff00087202 */ /* 0x001fe20000000f00 */
[----:B---3--:R-:W-:Y:S02]  /*3a900*/  IMAD.MOV R14, RZ, RZ, -R9 ;  /* 0x000000ffff0e7224 */ /* 0x008fe400078e0a09 */
[----:B--2---:R-:W-:Y:S02]  /*3a910*/  IMAD.MOV.U32 R10, RZ, RZ, RZ ;  /* 0x000000ffff0a7224 */ /* 0x004fe400078e00ff */
[----:B------:R-:W-:Y:S02]  /*3a920*/  IMAD R13, R14, R17, RZ ;  /* 0x000000110e0d7224 */ /* 0x000fe400078e02ff */
[----:B----4-:R-:W-:Y:S02]  /*3a930*/  IMAD.MOV R2, RZ, RZ, -R11 ;  /* 0x000000ffff027224 */ /* 0x010fe400078e0a0b */
[----:B------:R-:W-:-:S04]  /*3a940*/  IMAD.HI.U32 R78, R9, R13, R8 ;  /* 0x0000000d094e7227 */ /* 0x000fc800078e0008 */
[----:B------:R-:W-:Y:S02]  /*3a950*/  IMAD R15, R2, R7, RZ ;  /* 0x00000007020f7224 */ /* 0x000fe400078e02ff */
[----:B------:R-:W-:Y:S02]  /*3a960*/  IMAD R2, R6, R19, RZ ;  /* 0x0000001306027224 */ /* 0x000fe400078e02ff */
[----:B------:R-:W-:-:S04]  /*3a970*/  IMAD.HI.U32 R8, R11, R15, R10 ;  /* 0x0000000f0b087227 */ /* 0x000fc800078e000a */
[----:B------:R-:W-:-:S04]  /*3a980*/  IMAD.HI.U32 R11, R78, R12, RZ ;  /* 0x0000000c4e0b7227 */ /* 0x000fc800078e00ff */
[----:B------:R-:W-:-:S04]  /*3a990*/  IMAD.HI.U32 R10, R8, R2, RZ ;  /* 0x00000002080a7227 */ /* 0x000fc800078e00ff */
[----:B------:R-:W-:Y:S02]  /*3a9a0*/  IMAD.MOV R9, RZ, RZ, -R10 ;  /* 0x000000ffff097224 */ /* 0x000fe400078e0a0a */
[----:B------:R-:W-:Y:S02]  /*3a9b0*/  IMAD.MOV R13, RZ, RZ, -R11 ;  /* 0x000000ffff0d7224 */ /* 0x000fe400078e0a0b */
[----:B------:R-:W-:Y:S01]  /*3a9c0*/  IMAD R2, R7, R9, R2 ;  /* 0x0000000907027224 */ /* 0x000fe200078e0202 */
[----:B------:R-:W-:Y:S01]  /*3a9d0*/  LOP3.LUT R9, RZ, R7, RZ, 0x33, !PT ;  /* 0x00000007ff097212 */ /* 0x000fe200078e33ff */
[----:B------:R-:W-:-:S03]  /*3a9e0*/  IMAD R12, R17, R13, R12 ;  /* 0x0000000d110c7224 */ /* 0x000fc600078e020c */
[----:B------:R-:W-:Y:S02]  /*3a9f0*/  ISETP.GE.U32.AND P3, PT, R2, R7, PT ;  /* 0x000000070200720c */ /* 0x000fe40003f66070 */
[----:B------:R-:W-:-:S11]  /*3aa00*/  ISETP.GE.U32.AND P6, PT, R12, R17, PT ;  /* 0x000000110c00720c */ /* 0x000fd60003fc6070 */
[----:B------:R-:W-:Y:S02]  /*3aa10*/  @P3 IMAD.IADD R2, R2, 0x1, -R7 ;  /* 0x0000000102023824 */ /* 0x000fe400078e0a07 */
[----:B------:R-:W-:Y:S01]  /*3aa20*/  @P6 IADD3 R12, PT, PT, R12, -R17, RZ ;  /* 0x800000110c0c6210 */ /* 0x000fe20007ffe0ff */
[----:B------:R-:W-:Y:S02]  /*3aa30*/  @P6 VIADD R11, R11, 0x1 ;  /* 0x000000010b0b6836 */ /* 0x000fe40000000000 */
[----:B------:R-:W-:Y:S01]  /*3aa40*/  ISETP.GE.U32.AND P5, PT, R2, R7, PT ;  /* 0x000000070200720c */ /* 0x000fe20003fa6070 */
[----:B------:R-:W-:Y:S01]  /*3aa50*/  @P3 VIADD R10, R10, 0x1 ;  /* 0x000000010a0a3836 */ /* 0x000fe20000000000 */
        /* <DEDUP_REMOVED lines=13> */
[----:B-1----:R-:W-:-:S04]  /*3ab30*/  IADD3 R82, P4, P5, R89, R20, R11 ;  /* 0x0000001459527210 */ /* 0x002fc80007d9e00b */
[----:B------:R-:W-:-:S05]  /*3ab40*/  IADD3.X R83, PT, PT, RZ, R21, R10, P4, P5 ;  /* 0x00000015ff537210 */ /* 0x000fca00027ea40a */
[----:B------:R-:W2:Y:S04]  /*3ab50*/  LDG.E.U8 R91, desc[UR8][R82.64+0x2] ;  /* 0x00000208525b7981 */ /* 0x000ea8000c1e1100 */
[----:B------:R-:W3:Y:S04]  /*3ab60*/  LDG.E.U8 R87, desc[UR8][R82.64+0x1] ;  /* 0x0000010852577981 */ /* 0x000ee8000c1e1100 */
[----:B------:R-:W4:Y:S01]  /*3ab70*/  LDG.E.U8 R23, desc[UR8][R82.64] ;  /* 0x0000000852177981 */ /* 0x000f22000c1e1100 */
[----:B------:R-:W-:Y:S02]  /*3ab80*/  HFMA2 R25, -RZ, RZ, 1.9560546875, 0.0133056640625 ;  /* 0x3fd322d0ff197431 */ /* 0x000fe400000001ff */
[----:B------:R-:W-:Y:S01]  /*3ab90*/  IMAD.MOV.U32 R24, RZ, RZ, -0x1a9fbe77 ;  /* 0xe5604189ff187424 */ /* 0x000fe200078e00ff */
[----:B------:R-:W-:Y:S01]  /*3aba0*/  ISETP.NE.AND P4, PT, R22, 0xc7, PT ;  /* 0x000000c71600780c */ /* 0x000fe20003f85270 */
[----:B------:R-:W-:-:S02]  /*3abb0*/  IMAD.MOV.U32 R70, RZ, RZ, 0x39581062 ;  /* 0x39581062ff467424 */ /* 0x000fc400078e00ff */
[----:B------:R-:W-:Y:S02]  /*3abc0*/  IMAD.MOV.U32 R71, RZ, RZ, 0x3fe2c8b4 ;  /* 0x3fe2c8b4ff477424 */ /* 0x000fe400078e00ff */
[--C-:B------:R-:W-:Y:S02]  /*3abd0*/  IMAD.IADD R93, R1, 0x1, R22.reuse ;  /* 0x00000001015d7824 */ /* 0x100fe400078e0216 */
[----:B------:R-:W-:Y:S01]  /*3abe0*/  IMAD.MOV R2, RZ, RZ, -R22 ;  /* 0x000000ffff027224 */ /* 0x000fe200078e0a16 */
[----:B--2---:R-:W0:Y:S08]  /*3abf0*/  I2F.F64.U16 R14, R91 ;  /* 0x0000005b000e7312 */ /* 0x004e300000101800 */
[----:B---3--:R-:W1:Y:S01]  /*3ac00*/  I2F.F64.U16 R12, R87 ;  /* 0x00000057000c7312 */ /* 0x008e620000101800 */
[----:B0-----:R-:W-:-:S07]  /*3ac10*/  DMUL R14, R14, R24 ;  /* 0x000000180e0e7228 */ /* 0x001fce0000000000 */
[----:B----4-:R-:W0:Y:S01]  /*3ac20*/  I2F.F64.U16 R26, R23 ;  /* 0x00000017001a7312 */ /* 0x010e220000101800 */
[----:B-1----:R-:W-:Y:S01]  /*3ac30*/  DFMA R14, R12, R70, R14 ;  /* 0x000000460c0e722b */ /* 0x002fe2000000000e */
[----:B------:R-:W-:Y:S01]  /*3ac40*/  IMAD.MOV.U32 R12, RZ, RZ, -0x60418937 ;  /* 0x9fbe76c9ff0c7424 */ /* 0x000fe200078e00ff */
[----:B------:R-:W-:-:S06]  /*3ac50*/  MOV R13, 0x3fbd2f1a ;  /* 0x3fbd2f1a000d7802 */ /* 0x000fcc0000000f00 */
[----:B0-----:R-:W-:Y:S01]  /*3ac60*/  DFMA R14, R26, R12, R14 ;  /* 0x0000000c1a0e722b */ /* 0x001fe2000000000e */
[----:B------:R-:W-:Y:S01]  /*3ac70*/  IMAD R12, R22, 0x4, R1 ;  /* 0x00000004160c7824 */ /* 0x000fe200078e0201 */
[----:B------:R-:W-:-:S04]  /*3ac80*/  MOV R13, 0xc7 ;  /* 0x000000c7000d7802 */ /* 0x000fc80000000f00 */
[----:B------:R2:W-:Y:S01]  /*3ac90*/  STL [R12+0x640], R23 ;  /* 0x000640170c007387 */ /* 0x0005e20000100800 */
[----:B------:R-:W-:Y:S01]  /*3aca0*/  VIADDMNMX.U32 R13, R2, R13, 0x7, PT ;  /* 0x00000007020d7446 */ /* 0x000fe2000380000d */
[----:B------:R-:W-:Y:S02]  /*3acb0*/  IMAD.MOV.U32 R2, RZ, RZ, 0xc8 ;  /* 0x000000c8ff027424 */ /* 0x000fe400078e00ff */
[----:B------:R-:W0:Y:S01]  /*3acc0*/  F2I.U32.F64.TRUNC R14, R14 ;  /* 0x0000000e000e7311 */ /* 0x000e22000030d000 */
[----:B------:R2:W-:Y:S04]  /*3acd0*/  STL [R12+0x320], R87 ;  /* 0x000320570c007387 */ /* 0x0005e80000100800 */
[----:B------:R2:W-:Y:S04]  /*3ace0*/  STL [R12], R91 ;  /* 0x0000005b0c007387 */ /* 0x0005e80000100800 */
[----:B0-----:R2:W-:Y:S01]  /*3acf0*/  STL.U8 [R93+0x960], R14 ;  /* 0x0009600e5d007387 */ /* 0x0015e20000100000 */
[----:B------:R-:W-:Y:S05]  /*3ad00*/  @!P4 BRA `(.L_x_201) ;  /* 0x0000000c0050c947 */ /* 0x000fea0003800000 */
[----:B------:R-:W-:-:S04]  /*3ad10*/  IMAD R76, R6, R19, R19 ;  /* 0x00000013064c7224 */ /* 0x000fc800078e0213 */
        /* <DEDUP_REMOVED lines=37> */
[----:B------:R-:W0:Y:S01]  /*3af70*/  LDC R15, c[0x0][0x384] ;  /* 0x0000e100ff0f7b82 */ /* 0x000e220000000800 */
        /* <DEDUP_REMOVED lines=140> */
[----:B------:R0:W5:Y:S04]  /*3b840*/  LDG.E.U8 R7, desc[UR8][R24.64] ;  /* 0x0000000818077981 */ /* 0x000168000c1e1100 */
[----:B------:R-:W5:Y:S01]  /*3b850*/  @P0 LDG.E.U8 R83, desc[UR8][R70.64] ;  /* 0x0000000846530981 */ /* 0x000f62000c1e1100 */
[----:B------:R-:W-:-:S02]  /*3b860*/  IMAD.MOV.U32 R18, RZ, RZ, -0x1a9fbe77 ;  /* 0xe5604189ff127424 */ /* 0x000fc400078e00ff */
[----:B------:R-:W-:Y:S02]  /*3b870*/  IMAD.MOV.U32 R19, RZ, RZ, 0x3fd322d0 ;  /* 0x3fd322d0ff137424 */ /* 0x000fe400078e00ff */
[C---:B------:R-:W-:Y:S02]  /*3b880*/  VIADD R2, R22.reuse, 0x7 ;  /* 0x0000000716027836 */ /* 0x040fe40000000000 */
[----:B------:R-:W-:Y:S01]  /*3b890*/  @P0 VIADD R2, R22, 0x8 ;  /* 0x0000000816020836 */ /* 0x000fe20000000000 */
[----:B--2---:R-:W1:Y:S08]  /*3b8a0*/  I2F.F64.U16 R10, R23 ;  /* 0x00000017000a7312 */ /* 0x004e700000101800 */
[----:B----4-:R-:W0:Y:S08]  /*3b8b0*/  @P0 I2F.F64.U16 R20, R87 ;  /* 0x0000005700140312 */ /* 0x010e300000101800 */
[----:B---3--:R-:W2:Y:S01]  /*3b8c0*/  I2F.F64.U16 R26, R13 ;  /* 0x0000000d001a7312 */ /* 0x008ea20000101800 */
[----:B-1----:R-:W-:-:S07]  /*3b8d0*/  DMUL R16, R10, R18 ;  /* 0x000000120a107228 */ /* 0x002fce0000000000 */
[----:B-----5:R-:W1:Y:S01]  /*3b8e0*/  @P0 I2F.F64.U16 R14, R85 ;  /* 0x00000055000e0312 */ /* 0x020e620000101800 */
[----:B------:R-:W-:Y:S01]  /*3b8f0*/  MOV R10, 0x39581062 ;  /* 0x39581062000a7802 */ /* 0x000fe20000000f00 */
[----:B------:R-:W-:Y:S01]  /*3b900*/  IMAD.MOV.U32 R11, RZ, RZ, 0x3fe2c8b4 ;  /* 0x3fe2c8b4ff0b7424 */ /* 0x000fe200078e00ff */
[----:B0-----:R-:W-:-:S05]  /*3b910*/  @P0 DMUL R24, R20, R18 ;  /* 0x0000001214180228 */ /* 0x001fca0000000000 */
[----:B------:R-:W0:Y:S01]  /*3b920*/  I2F.F64.U16 R8, R7 ;  /* 0x0000000700087312 */ /* 0x000e220000101800 */
[----:B--2---:R-:W-:-:S07]  /*3b930*/  DFMA R16, R26, R10, R16 ;  /* 0x0000000a1a10722b */ /* 0x004fce0000000010 */
[----:B------:R-:W2:Y:S01]  /*3b940*/  @P0 I2F.F64.U16 R18, R83 ;  /* 0x0000005300120312 */ /* 0x000ea20000101800 */
[----:B------:R-:W-:Y:S01]  /*3b950*/  IMAD.MOV.U32 R20, RZ, RZ, -0x60418937 ;  /* 0x9fbe76c9ff147424 */ /* 0x000fe200078e00ff */
[----:B-1----:R-:W-:Y:S01]  /*3b960*/  @P0 DFMA R14, R14, R10, R24 ;  /* 0x0000000a0e0e022b */ /* 0x002fe20000000018 */
[----:B------:R-:W-:-:S06]  /*3b970*/  IMAD.MOV.U32 R21, RZ, RZ, 0x3fbd2f1a ;  /* 0x3fbd2f1aff157424 */ /* 0x000fcc00078e00ff */
[-C--:B0-----:R-:W-:Y:S02]  /*3b980*/  DFMA R8, R8, R20.reuse, R16 ;  /* 0x000000140808722b */ /* 0x081fe40000000010 */
[----:B--2---:R-:W-:-:S08]  /*3b990*/  @P0 DFMA R14, R18, R20, R14 ;  /* 0x00000014120e022b */ /* 0x004fd0000000000e */
        /* <DEDUP_REMOVED lines=11> */
.L_x_201:
[----:B------:R-:W-:Y:S05]  /*3ba50*/  BSYNC.RECONVERGENT B1 ;  /* 0x0000000000017941 */ /* 0x000fea0003800200 */
.L_x_200:
[----:B------:R-:W-:Y:S01]  /*3ba60*/  ISETP.GT.U32.AND P0, PT, R2, 0xc7, PT ;  /* 0x000000c70200780c */ /* 0x000fe20003f04070 */
[----:B------:R-:W-:-:S12]  /*3ba70*/  IMAD.MOV.U32 R22, RZ, RZ, R2 ;  /* 0x000000ffff167224 */ /* 0x000fd800078e0002 */
[----:B------:R-:W-:Y:S05]  /*3ba80*/  @P0 BRA `(.L_x_143) ;  /* 0x0000007000040947 */ /* 0x000fea0003800000 */
[----:B------:R-:W-:Y:S01]  /*3ba90*/  ISETP.GE.OR P1, PT, R5, R74, P1 ;  /* 0x0000004a0500720c */ /* 0x000fe20000f26670 */
[----:B------:R-:W-:Y:S01]  /*3baa0*/  BSSY.RECONVERGENT B1, `(.L_x_202) ;  /* 0x0000129000017945 */ /* 0x000fe20003800200 */
[----:B------:R-:W-:-:S11]  /*3bab0*/  MOV R22, R2 ;  /* 0x0000000200167202 */ /* 0x000fd60000000f00 */
[----:B------:R-:W-:Y:S05]  /*3bac0*/  @P1 BRA `(.L_x_203) ;  /* 0x0000001000981947 */ /* 0x000fea0003800000 */
[----:B-1----:R-:W2:Y:S08]  /*3bad0*/  LDC.64 R16, c[0x0][0x390] ;  /* 0x0000e400ff107b82 */ /* 0x002eb00000000a00 */
[----:B---3--:R-:W1:Y:S08]  /*3bae0*/  LDC R7, c[0x0][0x398] ;  /* 0x0000e600ff077b82 */ /* 0x008e700000000800 */
[----:B0-----:R-:W0:Y:S01]  /*3baf0*/  LDC.64 R18, c[0x0][0x388] ;  /* 0x0000e200ff127b82 */ /* 0x001e220000000a00 */
[----:B--2---:R-:W2:Y:S01]  /*3bb00*/  I2F.U32.RP R12, R17 ;  /* 0x00000011000c7306 */ /* 0x004ea20000209000 */
[----:B------:R-:W-:-:S02]  /*3bb10*/  ISETP.NE.U32.AND P1, PT, R17, RZ, PT ;  /* 0x000000ff1100720c */ /* 0x000fc40003f25070 */
[----:B----4-:R-:W-:-:S05]  /*3bb20*/  LOP3.LUT R82, RZ, R17, RZ, 0x33, !PT ;  /* 0x00000011ff527212 */ /* 0x010fca00078e33ff */
[----:B-1----:R-:W1:Y:S08]  /*3bb30*/  I2F.U32.RP R13, R7 ;  /* 0x00000007000d7306 */ /* 0x002e700000209000 */
[----:B--2---:R-:W2:Y:S01]  /*3bb40*/  MUFU.RCP R12, R12 ;  /* 0x0000000c000c7308 */ /* 0x004ea20000001000 */
[----:B0-----:R-:W-:-:S07]  /*3bb50*/  IMAD R83, R81, R18, RZ ;  /* 0x0000001251537224 */ /* 0x001fce00078e02ff */
[----:B-1----:R-:W0:Y:S01]  /*3bb60*/  MUFU.RCP R13, R13 ;  /* 0x0000000d000d7308 */ /* 0x002e220000001000 */
[----:B--2---:R-:W-:Y:S02]  /*3bb70*/  VIADD R8, R12, 0xffffffe ;  /* 0x0ffffffe0c087836 */ /* 0x004fe40000000000 */
[----:B------:R-:W-:-:S05]  /*3bb80*/  IMAD.SHL.U32 R12, R83, 0x2, RZ ;  /* 0x00000002530c7824 */ /* 0x000fca00078e00ff */
[----:B------:R1:W2:Y:S01]  /*3bb90*/  F2I.FTZ.U32.TRUNC.NTZ R9, R8 ;  /* 0x0000000800097305 */ /* 0x0002a2000021f000 */
[----:B0-----:R-:W-:-:S07]  /*3bba0*/  VIADD R10, R13, 0xffffffe ;  /* 0x0ffffffe0d0a7836 */ /* 0x001fce0000000000 */
[----:B------:R0:W3:Y:S01]  /*3bbb0*/  F2I.FTZ.U32.TRUNC.NTZ R11, R10 ;  /* 0x0000000a000b7305 */ /* 0x0000e2000021f000 */
[----:B-1----:R-:W-:Y:S02]  /*3bbc0*/  IMAD.MOV.U32 R8, RZ, RZ, RZ ;  /* 0x000000ffff087224 */ /* 0x002fe400078e00ff */
[----:B--2---:R-:W-:Y:S02]  /*3bbd0*/  IMAD.MOV R14, RZ, RZ, -R9 ;  /* 0x000000ffff0e7224 */ /* 0x004fe400078e0a09 */
[----:B0-----:R-:W-:Y:S02]  /*3bbe0*/  IMAD.MOV.U32 R10, RZ, RZ, RZ ;  /* 0x000000ffff0a7224 */ /* 0x001fe400078e00ff */
[----:B------:R-:W-:Y:S01]  /*3bbf0*/  IMAD R13, R14, R17, RZ ;  /* 0x000000110e0d7224 */ /* 0x000fe200078e02ff */
[----:B---3--:R-:W-:-:S03]  /*3bc00*/  IADD3 R20, PT, PT, RZ, -R11, RZ ;  /* 0x8000000bff147210 */ /* 0x008fc60007ffe0ff */
[----:B------:R-:W-:-:S04]  /*3bc10*/  IMAD.HI.U32 R80, R9, R13, R8 ;  /* 0x0000000d09507227 */ /* 0x000fc800078e0008 */
[----:B------:R-:W-:Y:S02]  /*3bc20*/  IMAD R15, R20, R7, RZ ;  /* 0x00000007140f7224 */ /* 0x000fe400078e02ff */
[----:B------:R-:W0:Y:S02]  /*3bc30*/  LDC.64 R20, c[0x0][0x380] ;  /* 0x0000e000ff147b82 */ /* 0x000e240000000a00 */
[----:B------:R-:W-:-:S04]  /*3bc40*/  IMAD.HI.U32 R8, R11, R15, R10 ;  /* 0x0000000f0b087227 */ /* 0x000fc800078e000a */
[----:B------:R-:W-:Y:S02]  /*3bc50*/  IMAD R10, R6, R19, RZ ;  /* 0x00000013060a7224 */ /* 0x000fe400078e02ff */
[----:B------:R-:W-:-:S04]  /*3bc60*/  IMAD.HI.U32 R11, R80, R12, RZ ;  /* 0x0000000c500b7227 */ /* 0x000fc800078e00ff */
[----:B------:R-:W-:Y:S01]  /*3bc70*/  IMAD.HI.U32 R14, R8, R10, RZ ;  /* 0x0000000a080e7227 */ /* 0x000fe200078e00ff */
[----:B------:R-:W-:-:S03]  /*3bc80*/  IADD3 R9, PT, PT, -R11, RZ, RZ ;  /* 0x000000ff0b097210 */ /* 0x000fc60007ffe1ff */
        /* <DEDUP_REMOVED lines=12> */
[----:B------:R-:W-:-:S11]  /*3bd50*/  ISETP.GE.U32.AND P5, PT, R10, R7, PT ;  /* 0x000000070a00720c */ /* 0x000fd60003fa6070 */
        /* <DEDUP_REMOVED lines=22> */
[----:B--2---:R-:W0:Y:S08]  /*3bec0*/  I2F.F64.U16 R14, R91 ;  /* 0x0000005b000e7312 */ /* 0x004e300000101800 */
[----:B---3--:R-:W1:Y:S01]  /*3bed0*/  I2F.F64.U16 R12, R89 ;  /* 0x00000059000c7312 */ /* 0x008e620000101800 */
[----:B0-----:R-:W-:-:S07]  /*3bee0*/  DMUL R14, R14, R24 ;  /* 0x000000180e0e7228 */ /* 0x001fce0000000000 */
[----:B----4-:R-:W0:Y:S01]  /*3bef0*/  I2F.F64.U16 R22, R85 ;  /* 0x0000005500167312 */ /* 0x010e220000101800 */
[----:B-1----:R-:W-:Y:S01]  /*3bf00*/  DFMA R14, R12, R26, R14 ;  /* 0x0000001a0c0e722b */ /* 0x002fe2000000000e */
[----:B------:R-:W-:Y:S02]  /*3bf10*/  IMAD.MOV.U32 R12, RZ, RZ, -0x60418937 ;  /* 0x9fbe76c9ff0c7424 */ /* 0x000fe400078e00ff */
[----:B------:R-:W-:-:S06]  /*3bf20*/  IMAD.MOV.U32 R13, RZ, RZ, 0x3fbd2f1a ;  /* 0x3fbd2f1aff0d7424 */ /* 0x000fcc00078e00ff */
[----:B0-----:R-:W-:Y:S01]  /*3bf30*/  DFMA R14, R22, R12, R14 ;  /* 0x0000000c160e722b */ /* 0x001fe2000000000e */
[----:B------:R-:W-:Y:S02]  /*3bf40*/  IMAD R12, R2, 0x4, R1 ;  /* 0x00000004020c7824 */ /* 0x000fe400078e0201 */
[----:B------:R-:W-:Y:S02]  /*3bf50*/  IMAD.MOV R13, RZ, RZ, -R2 ;  /* 0x000000ffff0d7224 */ /* 0x000fe400078e0a02 */
[----:B------:R-:W-:Y:S01]  /*3bf60*/  IMAD.MOV.U32 R22, RZ, RZ, 0xc7 ;  /* 0x000000c7ff167424 */ /* 0x000fe200078e00ff */
[----:B------:R0:W-:Y:S04]  /*3bf70*/  STL [R12+0x640], R85 ;  /* 0x000640550c007387 */ /* 0x0001e80000100800 */
[----:B------:R-:W1:Y:S01]  /*3bf80*/  F2I.U32.F64.TRUNC R14, R14 ;  /* 0x0000000e000e7311 */ /* 0x000e62000030d000 */
[----:B------:R0:W-:Y:S01]  /*3bf90*/  STL [R12+0x320], R89 ;  /* 0x000320590c007387 */ /* 0x0001e20000100800 */
[----:B------:R-:W-:Y:S01]  /*3bfa0*/  VIADDMNMX.U32 R13, R13, R22, 0x7, PT ;  /* 0x000000070d0d7446 */ /* 0x000fe20003800016 */
[----:B------:R-:W-:-:S02]  /*3bfb0*/  IMAD.MOV.U32 R22, RZ, RZ, 0xc8 ;  /* 0x000000c8ff167424 */ /* 0x000fc400078e00ff */
[----:B------:R0:W-:Y:S04]  /*3bfc0*/  STL [R12], R91 ;  /* 0x0000005b0c007387 */ /* 0x0001e80000100800 */
[----:B-1----:R0:W-:Y:S01]  /*3bfd0*/  STL.U8 [R93+0x960], R14 ;  /* 0x0009600e5d007387 */ /* 0x0021e20000100000 */
[----:B------:R-:W-:Y:S05]  /*3bfe0*/  @!P3 BRA `(.L_x_203) ;  /* 0x0000000c0050b947 */ /* 0x000fea0003800000 */
[----:B------:R-:W-:-:S04]  /*3bff0*/  IMAD R76, R6, R19, R19 ;  /* 0x00000013064c7224 */ /* 0x000fc800078e0213 */
[----:B0-----:R-:W-:-:S05]  /*3c000*/  IMAD.HI.U32 R14, R8, R76, RZ ;  /* 0x0000004c080e7227 */ /* 0x001fca00078e00ff */
        /* <DEDUP_REMOVED lines=18> */
[----:B------:R-:W-:-:S04]  /*3c130*/  IADD3 R13, PT, PT, R13, 0x1, RZ ;  /* 0x000000010d0d7810 */ /* 0x000fc80007ffe0ff */
        /* <DEDUP_REMOVED lines=16> */
[----:B------:R-:W-:Y:S01]  /*3c240*/  IMAD.IADD R76, R76, 0x1, R19 ;  /* 0x000000014c4c7824 */ /* 0x000fe200078e0213 */
[----:B------:R-:W0:Y:S01]  /*3c250*/  LDC R23, c[0x0][0x384] ;  /* 0x0000e100ff177b82 */ /* 0x000e220000000800 */
[----:B------:R-:W-:Y:S02]  /*3c260*/  VIADD R78, R19, 0xffffffff ;  /* 0xffffffff134e7836 */ /* 0x000fe40000000000 */
        /* <DEDUP_REMOVED lines=126> */
[----:B------:R-:W-:Y:S02]  /*3ca50*/  SEL R8, R9, R8, !P0 ;  /* 0x0000000809087207 */ /* 0x000fe40004000000 */
[----:B------:R-:W-:Y:S02]  /*3ca60*/  ISETP.NE.AND P0, PT, R13, 0x7, PT ;  /* 0x000000070d00780c */ /* 0x000fe40003f05270 */
        /* <DEDUP_REMOVED lines=13> */
[----:B------:R-:W-:Y:S01]  /*3cb40*/  MOV R18, 0xe5604189 ;  /* 0xe560418900127802 */ /* 0x000fe20000000f00 */
[----:B------:R-:W-:Y:S01]  /*3cb50*/  IMAD.MOV.U32 R19, RZ, RZ, 0x3fd322d0 ;  /* 0x3fd322d0ff137424 */ /* 0x000fe200078e00ff */
        /* <DEDUP_REMOVED lines=11> */
[----:B------:R-:W-:Y:S01]  /*3cc10*/  MOV R20, 0x9fbe76c9 ;  /* 0x9fbe76c900147802 */ /* 0x000fe20000000f00 */
[----:B------:R-:W-:Y:S01]  /*3cc20*/  IMAD.MOV.U32 R21, RZ, RZ, 0x3fbd2f1a ;  /* 0x3fbd2f1aff157424 */ /* 0x000fe200078e00ff */
[----:B-1----:R-:W-:-:S05]  /*3cc30*/  @P0 DFMA R14, R14, R10, R22 ;  /* 0x0000000a0e0e022b */ /* 0x002fca0000000016 */
[----:B0-----:R-:W-:-:S03]  /*3cc40*/  DFMA R8, R8, R20, R16 ;  /* 0x000000140808722b */ /* 0x001fc60000000010 */
        /* <DEDUP_REMOVED lines=14> */
.L_x_203:
[----:B------:R-:W-:Y:S05]  /*3cd30*/  BSYNC.RECONVERGENT B1 ;  /* 0x0000000000017941 */ /* 0x000fea0003800200 */
.L_x_202:
[----:B------:R-:W-:-:S13]  /*3cd40*/  ISETP.GT.U32.AND P0, PT, R22, 0xc7, PT ;  /* 0x000000c71600780c */ /* 0x000fda0003f04070 */
[----:B------:R-:W-:Y:S05]  /*3cd50*/  @P0 BRA `(.L_x_143) ;  /* 0x0000005c00500947 */ /* 0x000fea0003800000 */
[----:B------:R-:W-:Y:S01]  /*3cd60*/  ISETP.GE.OR P2, PT, R5, R74, P2 ;  /* 0x0000004a0500720c */ /* 0x000fe20001746670 */
[----:B------:R-:W-:Y:S01]  /*3cd70*/  BSSY.RECONVERGENT B1, `(.L_x_204) ;  /* 0x0000128000017945 */ /* 0x000fe20003800200 */
[----:B------:R-:W-:-:S11]  /*3cd80*/  IMAD.MOV.U32 R2, RZ, RZ, R22 ;  /* 0x000000ffff027224 */ /* 0x000fd600078e0016 */
[----:B------:R-:W-:Y:S05]  /*3cd90*/  @P2 BRA `(.L_x_205) ;  /* 0x0000001000942947 */ /* 0x000fea0003800000 */
[----:B-123--:R-:W1:Y:S08]  /*3cda0*/  LDC.64 R8, c[0x0][0x390] ;  /* 0x0000e400ff087b82 */ /* 0x00ee700000000a00 */
[----:B------:R-:W0:Y:S08]  /*3cdb0*/  LDC R7, c[0x0][0x398] ;  /* 0x0000e600ff077b82 */ /* 0x000e300000000800 */
[----:B------:R-:W4:Y:S01]  /*3cdc0*/  LDC.64 R10, c[0x0][0x388] ;  /* 0x0000e200ff0a7b82 */ /* 0x000f220000000a00 */
[----:B-1----:R-:W1:Y:S01]  /*3cdd0*/  I2F.U32.RP R2, R9 ;  /* 0x0000000900027306 */ /* 0x002e620000209000 */
[----:B------:R-:W-:-:S02]  /*3cde0*/  ISETP.NE.U32.AND P1, PT, R9, RZ, PT ;  /* 0x000000ff0900720c */ /* 0x000fc40003f25070 */
[----:B------:R-:W-:-:S05]  /*3cdf0*/  LOP3.LUT R70, RZ, R9, RZ, 0x33, !PT ;  /* 0x00000009ff467212 */ /* 0x000fca00078e33ff */
[----:B0-----:R-:W0:Y:S01]  /*3ce00*/  I2F.U32.RP R14, R7 ;  /* 0x00000007000e7306 */ /* 0x001e220000209000 */
[----:B------:R-:W-:-:S07]  /*3ce10*/  LOP3.LUT R78, RZ, R7, RZ, 0x33, !PT ;  /* 0x00000007ff4e7212 */ /* 0x000fce00078e33ff */
[----:B-1----:R-:W1:Y:S01]  /*3ce20*/  MUFU.RCP R2, R2 ;  /* 0x0000000200027308 */ /* 0x002e620000001000 */
[----:B----4-:R-:W-:-:S07]  /*3ce30*/  IMAD R89, R81, R10, R10 ;  /* 0x0000000a51597224 */ /* 0x010fce00078e020a */
[----:B0-----:R-:W0:Y:S01]  /*3ce40*/  MUFU.RCP R14, R14 ;  /* 0x0000000e000e7308 */ /* 0x001e220000001000 */
[----:B-1----:R-:W-:Y:S02]  /*3ce50*/  VIADD R26, R2, 0xffffffe ;  /* 0x0ffffffe021a7836 */ /* 0x002fe40000000000 */
[----:B------:R-:W-:-:S05]  /*3ce60*/  IMAD.SHL.U32 R2, R89, 0x2, RZ ;  /* 0x0000000259027824 */ /* 0x000fca00078e00ff */
[----:B------:R1:W2:Y:S01]  /*3ce70*/  F2I.FTZ.U32.TRUNC.NTZ R27, R26 ;  /* 0x0000001a001b7305 */ /* 0x0002a2000021f000 */
[----:B0-----:R-:W-:-:S07]  /*3ce80*/  VIADD R12, R14, 0xffffffe ;  /* 0x0ffffffe0e0c7836 */ /* 0x001fce0000000000 */
[----:B------:R0:W3:Y:S01]  /*3ce90*/  F2I.FTZ.U32.TRUNC.NTZ R13, R12 ;  /* 0x0000000c000d7305 */ /* 0x0000e2000021f000 */
[----:B-1----:R-:W-:Y:S01]  /*3cea0*/  IMAD.MOV.U32 R26, RZ, RZ, RZ ;  /* 0x000000ffff1a7224 */ /* 0x002fe200078e00ff */
[----:B--2---:R-:W-:Y:S02]  /*3ceb0*/  IADD3 R16, PT, PT, RZ, -R27, RZ ;  /* 0x8000001bff107210 */ /* 0x004fe40007ffe0ff */
[----:B0-----:R-:W-:-:S03]  /*3cec0*/  MOV R12, RZ ;  /* 0x000000ff000c7202 */ /* 0x001fc60000000f00 */
[----:B------:R-:W-:Y:S02]  /*3ced0*/  IMAD R15, R16, R9, RZ ;  /* 0x00000009100f7224 */ /* 0x000fe400078e02ff */
[----:B---3--:R-:W-:Y:S02]  /*3cee0*/  IMAD.MOV R18, RZ, RZ, -R13 ;  /* 0x000000ffff127224 */ /* 0x008fe400078e0a0d */
[----:B------:R-:W-:-:S04]  /*3cef0*/  IMAD.HI.U32 R26, R27, R15, R26 ;  /* 0x0000000f1b1a7227 */ /* 0x000fc800078e001a */
[----:B------:R-:W-:Y:S02]  /*3cf00*/  IMAD R17, R18, R7, RZ ;  /* 0x0000000712117224 */ /* 0x000fe400078e02ff */
[----:B------:R-:W-:-:S04]  /*3cf10*/  IMAD.HI.U32 R15, R26, R2, RZ ;  /* 0x000000021a0f7227 */ /* 0x000fc800078e00ff */
[----:B------:R-:W-:-:S04]  /*3cf20*/  IMAD.HI.U32 R80, R13, R17, R12 ;  /* 0x000000110d507227 */ /* 0x000fc800078e000c */
[----:B------:R-:W-:Y:S02]  /*3cf30*/  IMAD R13, R6, R11, RZ ;  /* 0x0000000b060d7224 */ /* 0x000fe400078e02ff */
[----:B------:R-:W-:Y:S02]  /*3cf40*/  IMAD.MOV R12, RZ, RZ, -R15 ;  /* 0x000000ffff0c7224 */ /* 0x000fe400078e0a0f */
[----:B------:R-:W-:-:S04]  /*3cf50*/  IMAD.HI.U32 R17, R80, R13, RZ ;  /* 0x0000000d50117227 */ /* 0x000fc800078e00ff */
        /* <DEDUP_REMOVED lines=12> */
[----:B------:R-:W-:-:S11]  /*3d020*/  ISETP.GE.U32.AND P4, PT, R14, R7, PT ;  /* 0x000000070e00720c */ /* 0x000fd60003f86070 */
        /* <DEDUP_REMOVED lines=41> */
[----:B-1----:R-:W-:-:S04]  /*3d2c0*/  IMAD R88, R6, R11, R11 ;  /* 0x0000000b06587224 */ /* 0x002fc800078e020b */
        /* <DEDUP_REMOVED lines=36> */
[----:B-1----:R-:W-:Y:S01]  /*3d510*/  IMAD.IADD R82, R88, 0x1, R11 ;  /* 0x0000000158527824 */ /* 0x002fe200078e020b */
[----:B------:R-:W0:Y:S01]  /*3d520*/  LDC R85, c[0x0][0x384] ;  /* 0x0000e100ff557b82 */ /* 0x000e220000000800 */
[----:B------:R-:W-:Y:S02]  /*3d530*/  IADD3 R83, PT, PT, R11, -0x1, RZ ;  /* 0xffffffff0b537810 */ /* 0x000fe40007ffe0ff */
        /* <DEDUP_REMOVED lines=116> */
[----:B-1----:R-:W0:Y:S04]  /*3dc80*/  LDC.64 R14, c[0x0][0x380] ;  /* 0x0000e000ff0e7b82 */ /* 0x002e280000000a00 */
        /* <DEDUP_REMOVED lines=23> */
[----:B------:R-:W-:-:S02]  /*3de00*/  IMAD.MOV.U32 R24, RZ, RZ, -0x1a9fbe77 ;  /* 0xe5604189ff187424 */ /* 0x000fc400078e00ff */
[----:B------:R-:W-:Y:S02]  /*3de10*/  IMAD.MOV.U32 R25, RZ, RZ, 0x3fd322d0 ;  /* 0x3fd322d0ff197424 */ /* 0x000fe400078e00ff */
[----:B0-----:R-:W-:Y:S02]  /*3de20*/  IMAD.MOV.U32 R18, RZ, RZ, -0x60418937 ;  /* 0x9fbe76c9ff127424 */ /* 0x001fe400078e00ff */
[----:B------:R-:W-:Y:S02]  /*3de30*/  IMAD.MOV.U32 R19, RZ, RZ, 0x3fbd2f1a ;  /* 0x3fbd2f1aff137424 */ /* 0x000fe400078e00ff */
[----:B------:R-:W-:Y:S01]  /*3de40*/  IMAD.IADD R7, R1, 0x1, R22 ;  /* 0x0000000101077824 */ /* 0x000fe200078e0216 */
[C---:B------:R-:W-:Y:S01]  /*3de50*/  IADD3 R2, PT, PT, R22.reuse, 0x7, RZ ;  /* 0x0000000716027810 */ /* 0x040fe20007ffe0ff */
[----:B------:R-:W-:Y:S01]  /*3de60*/  @P0 VIADD R2, R22, 0x8 ;  /* 0x0000000816020836 */ /* 0x000fe20000000000 */
[----:B--2---:R-:W0:Y:S08]  /*3de70*/  I2F.F64.U16 R10, R76 ;  /* 0x0000004c000a7312 */ /* 0x004e300000101800 */
[----:B---3--:R-:W1:Y:S08]  /*3de80*/  I2F.F64.U16 R16, R70 ;  /* 0x0000004600107312 */ /* 0x008e700000101800 */
[----:B----4-:R-:W2:Y:S01]  /*3de90*/  @P0 I2F.F64.U16 R20, R82 ;  /* 0x0000005200140312 */ /* 0x010ea20000101800 */
[----:B0-----:R-:W-:Y:S01]  /*3dea0*/  DMUL R14, R10, R24 ;  /* 0x000000180a0e7228 */ /* 0x001fe20000000000 */
[----:B------:R-:W-:Y:S01]  /*3deb0*/  IMAD.MOV.U32 R10, RZ, RZ, 0x39581062 ;  /* 0x39581062ff0a7424 */ /* 0x000fe200078e00ff */
[----:B------:R-:W-:-:S05]  /*3dec0*/  MOV R11, 0x3fe2c8b4 ;  /* 0x3fe2c8b4000b7802 */ /* 0x000fca0000000f00 */
[----:B-----5:R-:W0:Y:S01]  /*3ded0*/  @P0 I2F.F64.U16 R12, R80 ;  /* 0x00000050000c0312 */ /* 0x020e220000101800 */
[----:B-1----:R-:W-:Y:S02]  /*3dee0*/  DFMA R14, R16, R10, R14 ;  /* 0x0000000a100e722b */ /* 0x002fe4000000000e */
[----:B--2---:R-:W-:-:S05]  /*3def0*/  @P0 DMUL R20, R20, R24 ;  /* 0x0000001814140228 */ /* 0x004fca0000000000 */
[----:B------:R-:W1:Y:S08]  /*3df00*/  I2F.F64.U16 R8, R26 ;  /* 0x0000001a00087312 */ /* 0x000e700000101800 */
[----:B------:R-:W2:Y:S01]  /*3df10*/  @P0 I2F.F64.U16 R16, R78 ;  /* 0x0000004e00100312 */ /* 0x000ea20000101800 */
[----:B0-----:R-:W-:Y:S02]  /*3df20*/  @P0 DFMA R12, R12, R10, R20 ;  /* 0x0000000a0c0c022b */ /* 0x001fe40000000014 */
[----:B-1----:R-:W-:-:S06]  /*3df30*/  DFMA R8, R8, R18, R14 ;  /* 0x000000120808722b */ /* 0x002fcc000000000e */
[----:B--2---:R-:W-:-:S04]  /*3df40*/  @P0 DFMA R12, R16, R18, R12 ;  /* 0x00000012100c022b */ /* 0x004fc8000000000c */
        /* <DEDUP_REMOVED lines=10> */
.L_x_205:
[----:B------:R-:W-:Y:S05]  /*3dff0*/  BSYNC.RECONVERGENT B1 ;  /* 0x0000000000017941 */ /* 0x000fea0003800200 */
.L_x_204:
[----:B------:R-:W-:Y:S01]  /*3e000*/  ISETP.GT.U32.AND P0, PT, R2, 0xc7, PT ;  /* 0x000000c70200780c */ /* 0x000fe20003f04070 */
[----:B------:R-:W-:-:S12]  /*3e010*/  IMAD.MOV.U32 R22, RZ, RZ, R2 ;  /* 0x000000ffff167224 */ /* 0x000fd800078e0002 */
[----:B------:R-:W-:Y:S05]  /*3e020*/  @P0 BRA `(.L_x_143) ;  /* 0x00000048009c0947 */ /* 0x000fea0003800000 */
[----:B--23--:R-:W2:Y:S01]  /*3e030*/  LDC R7, c[0x0][0x360] ;  /* 0x0000d800ff077b82 */ /* 0x00cea20000000800 */
[----:B------:R-:W-:Y:S01]  /*3e040*/  ISETP.GE.AND P0, PT, R5, R74, PT ;  /* 0x0000004a0500720c */ /* 0x000fe20003f06270 */
[----:B------:R-:W-:Y:S01]  /*3e050*/  BSSY.RECONVERGENT B1, `(.L_x_206) ;  /* 0x000012a000017945 */ /* 0x000fe20003800200 */
[----:B------:R-:W-:Y:S01]  /*3e060*/  MOV R22, R2 ;  /* 0x0000000200167202 */ /* 0x000fe20000000f00 */
[----:B--2---:R-:W-:-:S04]  /*3e070*/  IMAD R72, R72, R7, R73 ;  /* 0x0000000748487224 */ /* 0x004fc800078e0249 */
[----:B------:R-:W-:-:S05]  /*3e080*/  IMAD.IADD R72, R3, 0x1, R72 ;  /* 0x0000000103487824 */ /* 0x000fca00078e0248 */
[----:B------:R-:W-:-:S04]  /*3e090*/  ISETP.GE.OR P1, PT, R72, R75, P0 ;  /* 0x0000004b4800720c */ /* 0x000fc80000726670 */
[----:B------:R-:W-:-:S13]  /*3e0a0*/  ISETP.LT.OR P1, PT, R72, RZ, P1 ;  /* 0x000000ff4800720c */ /* 0x000fda0000f21670 */
[----:B------:R-:W-:Y:S05]  /*3e0b0*/  @P1 BRA `(.L_x_207) ;  /* 0x00000010008c1947 */ /* 0x000fea0003800000 */
[----:B------:R-:W2:Y:S08]  /*3e0c0*/  LDC R3, c[0x0][0x398] ;  /* 0x0000e600ff037b82 */ /* 0x000eb00000000800 */
[----:B01----:R-:W0:Y:S08]  /*3e0d0*/  LDC.64 R12, c[0x0][0x390] ;  /* 0x0000e400ff0c7b82 */ /* 0x003e300000000a00 */
[----:B------:R-:W1:Y:S01]  /*3e0e0*/  LDC.64 R10, c[0x0][0x388] ;  /* 0x0000e200ff0a7b82 */ /* 0x000e620000000a00 */
[----:B--2---:R-:W2:Y:S08]  /*3e0f0*/  I2F.U32.RP R7, R3 ;  /* 0x0000000300077306 */ /* 0x004eb00000209000 */
[----:B0-----:R-:W0:Y:S01]  /*3e100*/  I2F.U32.RP R5, R13 ;  /* 0x0000000d00057306 */ /* 0x001e220000209000 */
[----:B------:R-:W-:-:S07]  /*3e110*/  ISETP.NE.U32.AND P1, PT, R13, RZ, PT ;  /* 0x000000ff0d00720c */ /* 0x000fce0003f25070 */
[----:B--2---:R-:W2:Y:S01]  /*3e120*/  MUFU.RCP R7, R7 ;  /* 0x0000000700077308 */ /* 0x004ea20000001000 */
[----:B-1----:R-:W-:-:S04]  /*3e130*/  IMAD R18, R72, R10, RZ ;  /* 0x0000000a48127224 */ /* 0x002fc800078e02ff */
[----:B------:R-:W-:-:S03]  /*3e140*/  IMAD.SHL.U32 R18, R18, 0x2, RZ ;  /* 0x0000000212127824 */ /* 0x000fc600078e00ff */
[----:B0-----:R-:W0:Y:S01]  /*3e150*/  MUFU.RCP R5, R5 ;  /* 0x0000000500057308 */ /* 0x001e220000001000 */
[----:B--2---:R-:W-:-:S07]  /*3e160*/  VIADD R14, R7, 0xffffffe ;  /* 0x0ffffffe070e7836 */ /* 0x004fce0000000000 */
[----:B----4-:R1:W2:Y:S01]  /*3e170*/  F2I.FTZ.U32.TRUNC.NTZ R15, R14 ;  /* 0x0000000e000f7305 */ /* 0x0102a2000021f000 */
[----:B0-----:R-:W-:-:S07]  /*3e180*/  VIADD R8, R5, 0xffffffe ;  /* 0x0ffffffe05087836 */ /* 0x001fce0000000000 */
[----:B------:R0:W3:Y:S01]  /*3e190*/  F2I.FTZ.U32.TRUNC.NTZ R9, R8 ;  /* 0x0000000800097305 */ /* 0x0000e2000021f000 */
[----:B-1----:R-:W-:Y:S01]  /*3e1a0*/  IMAD.MOV.U32 R14, RZ, RZ, RZ ;  /* 0x000000ffff0e7224 */ /* 0x002fe200078e00ff */
[----:B--2---:R-:W-:Y:S01]  /*3e1b0*/  IADD3 R20, PT, PT, RZ, -R15, RZ ;  /* 0x8000000fff147210 */ /* 0x004fe20007ffe0ff */
[----:B0-----:R-:W-:-:S04]  /*3e1c0*/  IMAD.MOV.U32 R8, RZ, RZ, RZ ;  /* 0x000000ffff087224 */ /* 0x001fc800078e00ff */
[----:B------:R-:W-:Y:S01]  /*3e1d0*/  IMAD R5, R20, R3, RZ ;  /* 0x0000000314057224 */ /* 0x000fe200078e02ff */
[----:B------:R-:W-:Y:S01]  /*3e1e0*/  LOP3.LUT R20, RZ, R13, RZ, 0x33, !PT ;  /* 0x0000000dff147212 */ /* 0x000fe200078e33ff */
[----:B---3--:R-:W-:Y:S02]  /*3e1f0*/  IMAD.MOV R16, RZ, RZ, -R9 ;  /* 0x000000ffff107224 */ /* 0x008fe400078e0a09 */
[----:B------:R-:W-:-:S04]  /*3e200*/  IMAD.HI.U32 R5, R15, R5, R14 ;  /* 0x000000050f057227 */ /* 0x000fc800078e000e */
[----:B------:R-:W-:Y:S02]  /*3e210*/  IMAD R19, R16, R13, RZ ;  /* 0x0000000d10137224 */ /* 0x000fe400078e02ff */
[----:B------:R-:W-:Y:S02]  /*3e220*/  IMAD R14, R6, R11, RZ ;  /* 0x0000000b060e7224 */ /* 0x000fe400078e02ff */
[----:B------:R-:W-:-:S04]  /*3e230*/  IMAD.HI.U32 R19, R9, R19, R8 ;  /* 0x0000001309137227 */ /* 0x000fc800078e0008 */
[----:B------:R-:W-:-:S04]  /*3e240*/  IMAD.HI.U32 R16, R5, R14, RZ ;  /* 0x0000000e05107227 */ /* 0x000fc800078e00ff */
[----:B------:R-:W-:-:S04]  /*3e250*/  IMAD.HI.U32 R15, R19, R18, RZ ;  /* 0x00000012130f7227 */ /* 0x000fc800078e00ff */
[----:B------:R-:W-:Y:S01]  /*3e260*/  IMAD.MOV R7, RZ, RZ, -R16 ;  /* 0x000000ffff077224 */ /* 0x000fe200078e0a10 */
[----:B------:R-:W-:-:S03]  /*3e270*/  IADD3 R8, PT, PT, -R15, RZ, RZ ;  /* 0x000000ff0f087210 */ /* 0x000fc60007ffe1ff */
[----:B------:R-:W-:Y:S01]  /*3e280*/  IMAD R14, R3, R7, R14 ;  /* 0x00000007030e7224 */ /* 0x000fe200078e020e */
[----:B------:R-:W-:Y:S01]  /*3e290*/  LOP3.LUT R7, RZ, R3, RZ, 0x33, !PT ;  /* 0x00000003ff077212 */ /* 0x000fe200078e33ff */
[----:B------:R-:W-:-:S03]  /*3e2a0*/  IMAD R8, R13, R8, R18 ;  /* 0x000000080d087224 */ /* 0x000fc600078e0212 */
[----:B------:R-:W-:Y:S02]  /*3e2b0*/  ISETP.GE.U32.AND P4, PT, R14, R3, PT ;  /* 0x000000030e00720c */ /* 0x000fe40003f86070 */
[----:B------:R-:W-:-:S11]  /*3e2c0*/  ISETP.GE.U32.AND P2, PT, R8, R13, PT ;  /* 0x0000000d0800720c */ /* 0x000fd60003f46070 */
[----:B------:R-:W-:Y:S02]  /*3e2d0*/  @P4 IMAD.IADD R14, R14, 0x1, -R3 ;  /* 0x000000010e0e4824 */ /* 0x000fe400078e0a03 */
[----:B------:R-:W-:Y:S01]  /*3e2e0*/  @P2 IMAD.IADD R8, R8, 0x1, -R13 ;  /* 0x0000000108082824 */ /* 0x000fe200078e0a0d */
[----:B------:R-:W-:Y:S01]  /*3e2f0*/  @P2 IADD3 R15, PT, PT, R15, 0x1, RZ ;  /* 0x000000010f0f2810 */ /* 0x000fe20007ffe0ff */
        /* <DEDUP_REMOVED lines=28> */
[----:B------:R-:W-:Y:S02]  /*3e4c0*/  IMAD.MOV.U32 R22, RZ, RZ, 0xc8 ;  /* 0x000000c8ff167424 */ /* 0x000fe400078e00ff */
[----:B0-----:R-:W-:Y:S02]  /*3e4d0*/  IMAD.MOV R26, RZ, RZ, -R2 ;  /* 0x000000ffff1a7224 */ /* 0x001fe400078e0a02 */
[----:B------:R-:W-:-:S05]  /*3e4e0*/  IMAD.MOV.U32 R27, RZ, RZ, 0xc7 ;  /* 0x000000c7ff1b7424 */ /* 0x000fca00078e00ff */
[----:B------:R-:W-:Y:S01]  /*3e4f0*/  VIADDMNMX.U32 R26, R26, R27, 0x7, PT ;  /* 0x000000071a1a7446 */ /* 0x000fe2000380001b */
        /* <DEDUP_REMOVED lines=10> */
[----:B0-----:R-:W-:-:S10]  /*3e5a0*/  DFMA R16, R16, R72, R70 ;  /* 0x000000481010722b */ /* 0x001fd40000000046 */
[----:B------:R-:W0:Y:S02]  /*3e5b0*/  F2I.U32.F64.TRUNC R16, R16 ;  /* 0x0000001000107311 */ /* 0x000e24000030d000 */
[----:B0-----:R2:W-:Y:S01]  /*3e5c0*/  STL.U8 [R83+0x960], R16 ;  /* 0x0009601053007387 */ /* 0x0015e20000100000 */
[----:B------:R-:W-:Y:S05]  /*3e5d0*/  @!P3 BRA `(.L_x_207) ;  /* 0x0000000c0044b947 */ /* 0x000fea0003800000 */
[----:B------:R-:W-:-:S04]  /*3e5e0*/  IMAD R82, R6, R11, R11 ;  /* 0x0000000b06527224 */ /* 0x000fc800078e020b */
        /* <DEDUP_REMOVED lines=31> */
[----:B------:R-:W-:-:S04]  /*3e7e0*/  IADD3 R70, PT, PT, R26, 0x1, RZ ;  /* 0x000000011a467810 */ /* 0x000fc80007ffe0ff */
[----:B------:R-:W-:-:S05]  /*3e7f0*/  ISETP.NE.AND P3, PT, R70, 0x2, PT ;  /* 0x000000024600780c */ /* 0x000fca0003f65270 */
[----:B------:R-:W0:Y:S02]  /*3e800*/  F2I.U32.F64.TRUNC R14, R14 ;  /* 0x0000000e000e7311 */ /* 0x000e24000030d000 */
[----:B0-----:R1:W-:Y:S06]  /*3e810*/  STL.U8 [R83+0x961], R14 ;  /* 0x0009610e53007387 */ /* 0x0013ec0000100000 */
        /* <DEDUP_REMOVED lines=81> */
[----:B------:R-:W2:Y:S04]  /*3ed30*/  LDG.E.U8 R78, desc[UR8][R82.64+0x2] ;  /* 0x00000208524e7981 */ /* 0x000ea8000c1e1100 */
[----:B-1----:R-:W3:Y:S04]  /*3ed40*/  LDG.E.U8 R76, desc[UR8][R82.64+0x1] ;  /* 0x00000108524c7981 */ /* 0x002ee8000c1e1100 */
        /* <DEDUP_REMOVED lines=36> */
[----:B-1----:R-:W-:-:S04]  /*3ef90*/  IMAD.HI.U32 R8, R5, R72, RZ ;  /* 0x0000004805087227 */ /* 0x002fc800078e00ff */
        /* <DEDUP_REMOVED lines=10> */
[----:B------:R-:W-:-:S05]  /*3f040*/  VIADDMNMX R11, R11, 0xffffffff, R8, PT ;  /* 0xffffffff0b0b7846 */ /* 0x000fca0003800108 */
        /* <DEDUP_REMOVED lines=15> */
[----:B0-----:R-:W-:Y:S01]  /*3f140*/  IMAD.MOV.U32 R16, RZ, RZ, -0x60418937 ;  /* 0x9fbe76c9ff107424 */ /* 0x001fe200078e00ff */
[----:B------:R-:W-:Y:S01]  /*3f150*/  MOV R17, 0x3fbd2f1a ;  /* 0x3fbd2f1a00117802 */ /* 0x000fe20000000f00 */
        /* <DEDUP_REMOVED lines=25> */
.L_x_207:
[----:B------:R-:W-:Y:S05]  /*3f2f0*/  BSYNC.RECONVERGENT B1 ;  /* 0x0000000000017941 */ /* 0x000fea0003800200 */
.L_x_206:
[----:B------:R-:W-:-:S13]  /*3f300*/  ISETP.GT.U32.AND P1, PT, R22, 0xc7, PT ;  /* 0x000000c71600780c */ /* 0x000fda0003f24070 */
[----:B------:R-:W-:Y:S05]  /*3f310*/  @P1 BRA `(.L_x_143) ;  /* 0x0000003400e01947 */ /* 0x000fea0003800000 */
[----:B------:R-:W-:Y:S01]  /*3f320*/  IADD3 R81, PT, PT, R79, 0x4, RZ ;  /* 0x000000044f517810 */ /* 0x000fe20007ffe0ff */
[----:B------:R-:W-:Y:S01]  /*3f330*/  BSSY.RECONVERGENT B1, `(.L_x_208) ;  /* 0x000012b000017945 */ /* 0x000fe20003800200 */
[----:B------:R-:W-:Y:S02]  /*3f340*/  IMAD.MOV.U32 R2, RZ, RZ, R22 ;  /* 0x000000ffff027224 */ /* 0x000fe400078e0016 */
[----:B------:R-:W-:-:S04]  /*3f350*/  ISETP.GE.OR P1, PT, R81, R75, P0 ;  /* 0x0000004b5100720c */ /* 0x000fc80000726670 */
[----:B------:R-:W-:-:S13]  /*3f360*/  ISETP.LT.OR P1, PT, R81, RZ, P1 ;  /* 0x000000ff5100720c */ /* 0x000fda0000f21670 */
[----:B------:R-:W-:Y:S05]  /*3f370*/  @P1 BRA `(.L_x_209) ;  /* 0x0000001000981947 */ /* 0x000fea0003800000 */
[----:B-1-3--:R-:W1:Y:S08]  /*3f380*/  LDC.64 R8, c[0x0][0x390] ;  /* 0x0000e400ff087b82 */ /* 0x00ae700000000a00 */
[----:B------:R-:W0:Y:S08]  /*3f390*/  LDC R5, c[0x0][0x398] ;  /* 0x0000e600ff057b82 */ /* 0x000e300000000800 */
[----:B------:R-:W3:Y:S01]  /*3f3a0*/  LDC.64 R10, c[0x0][0x388] ;  /* 0x0000e200ff0a7b82 */ /* 0x000ee20000000a00 */
[----:B-1----:R-:W1:Y:S01]  /*3f3b0*/  I2F.U32.RP R7, R9 ;  /* 0x0000000900077306 */ /* 0x002e620000209000 */
[----:B------:R-:W-:-:S02]  /*3f3c0*/  ISETP.NE.U32.AND P2, PT, R9, RZ, PT ;  /* 0x000000ff0900720c */ /* 0x000fc40003f45070 */
[----:B------:R-:W-:-:S05]  /*3f3d0*/  LOP3.LUT R70, RZ, R9, RZ, 0x33, !PT ;  /* 0x00000009ff467212 */ /* 0x000fca00078e33ff */
[----:B0-----:R-:W0:Y:S01]  /*3f3e0*/  I2F.U32.RP R12, R5 ;  /* 0x00000005000c7306 */ /* 0x001e220000209000 */
[----:B------:R-:W-:-:S07]  /*3f3f0*/  LOP3.LUT R20, RZ, R5, RZ, 0x33, !PT ;  /* 0x00000005ff147212 */ /* 0x000fce00078e33ff */
[----:B-1----:R-:W1:Y:S01]  /*3f400*/  MUFU.RCP R7, R7 ;  /* 0x0000000700077308 */ /* 0x002e620000001000 */
[----:B---3--:R-:W-:-:S07]  /*3f410*/  IMAD R81, R81, R10, RZ ;  /* 0x0000000a51517224 */ /* 0x008fce00078e02ff */
[----:B0-----:R-:W0:Y:S01]  /*3f420*/  MUFU.RCP R12, R12 ;  /* 0x0000000c000c7308 */ /* 0x001e220000001000 */
[----:B-1----:R-:W-:-:S07]  /*3f430*/  VIADD R26, R7, 0xffffffe ;  /* 0x0ffffffe071a7836 */ /* 0x002fce0000000000 */
[----:B----4-:R1:W3:Y:S01]  /*3f440*/  F2I.FTZ.U32.TRUNC.NTZ R27, R26 ;  /* 0x0000001a001b7305 */ /* 0x0102e2000021f000 */
[----:B0-----:R-:W-:Y:S02]  /*3f450*/  VIADD R2, R12, 0xffffffe ;  /* 0x0ffffffe0c027836 */ /* 0x001fe40000000000 */
[----:B------:R-:W-:-:S05]  /*3f460*/  IMAD.SHL.U32 R12, R81, 0x2, RZ ;  /* 0x00000002510c7824 */ /* 0x000fca00078e00ff */
[----:B------:R0:W2:Y:S01]  /*3f470*/  F2I.FTZ.U32.TRUNC.NTZ R3, R2 ;  /* 0x0000000200037305 */ /* 0x0000a2000021f000 */
[----:B-1----:R-:W-:Y:S01]  /*3f480*/  IMAD.MOV.U32 R26, RZ, RZ, RZ ;  /* 0x000000ffff1a7224 */ /* 0x002fe200078e00ff */
[----:B---3--:R-:W-:Y:S02]  /*3f490*/  IADD3 R14, PT, PT, RZ, -R27, RZ ;  /* 0x8000001bff0e7210 */ /* 0x008fe40007ffe0ff */
[----:B0-----:R-:W-:-:S03]  /*3f4a0*/  MOV R2, RZ ;  /* 0x000000ff00027202 */ /* 0x001fc60000000f00 */
[----:B------:R-:W-:Y:S02]  /*3f4b0*/  IMAD R7, R14, R9, RZ ;  /* 0x000000090e077224 */ /* 0x000fe400078e02ff */
[----:B------:R-:W-:Y:S02]  /*3f4c0*/  IMAD R14, R6, R11, RZ ;  /* 0x0000000b060e7224 */ /* 0x000fe400078e02ff */
[----:B--2---:R-:W-:Y:S02]  /*3f4d0*/  IMAD.MOV R16, RZ, RZ, -R3 ;  /* 0x000000ffff107224 */ /* 0x004fe400078e0a03 */
        /* <DEDUP_REMOVED lines=41> */
[----:B------:R-:W-:-:S02]  /*3f770*/  IMAD.IADD R80, R1, 0x1, R22 ;  /* 0x0000000101507824 */ /* 0x000fc400078e0216 */
[----:B0-----:R-:W-:Y:S02]  /*3f780*/  IMAD.MOV R16, RZ, RZ, -R22 ;  /* 0x000000ffff107224 */ /* 0x001fe400078e0a16 */
[----:B------:R-:W-:-:S05]  /*3f790*/  IMAD.MOV.U32 R17, RZ, RZ, 0xc7 ;  /* 0x000000c7ff117424 */ /* 0x000fca00078e00ff */
[----:B------:R-:W-:Y:S01]  /*3f7a0*/  VIADDMNMX.U32 R25, R16, R17, 0x7, PT ;  /* 0x0000000710197446 */ /* 0x000fe20003800011 */
        /* <DEDUP_REMOVED lines=11> */
[----:B------:R0:W2:Y:S02]  /*3f860*/  F2I.U32.F64.TRUNC R3, R2 ;  /* 0x0000000200037311 */ /* 0x0000a4000030d000 */
[----:B0-----:R-:W-:Y:S01]  /*3f870*/  MOV R2, 0xc8 ;  /* 0x000000c800027802 */ /* 0x001fe20000000f00 */
[----:B--2---:R1:W-:Y:S01]  /*3f880*/  STL.U8 [R80+0x960], R3 ;  /* 0x0009600350007387 */ /* 0x0043e20000100000 */
[----:B------:R-:W-:Y:S05]  /*3f890*/  @!P3 BRA `(.L_x_209) ;  /* 0x0000000c0050b947 */ /* 0x000fea0003800000 */
[----:B------:R-:W-:-:S04]  /*3f8a0*/  IMAD R82, R6, R11, R11 ;  /* 0x0000000b06527224 */ /* 0x000fc800078e020b */
        /* <DEDUP_REMOVED lines=36> */
[----:B------:R-:W-:Y:S01]  /*3faf0*/  IMAD.IADD R72, R82, 0x1, R11 ;  /* 0x0000000152487824 */ /* 0x000fe200078e020b */
        /* <DEDUP_REMOVED lines=40> */
[----:B------:R-:W-:Y:S01]  /*3fd80*/  IMAD R81, R81, 0x2, R10 ;  /* 0x0000000251517824 */ /* 0x000fe200078e020a */
[----:B------:R-:W0:Y:S03]  /*3fd90*/  LDC R83, c[0x0][0x384] ;  /* 0x0000e100ff537b82 */ /* 0x000e260000000800 */
        /* <DEDUP_REMOVED lines=12> */
[--C-:B-1----:R-:W-:Y:S02]  /*3fe60*/  IADD3 R80, P2, P3, R27, R12, R9.reuse ;  /* 0x0000000c1b507210 */ /* 0x102fe40007b5e009 */
        /* <DEDUP_REMOVED lines=92> */
[----:B0-----:R-:W-:Y:S02]  /*40430*/  IMAD.MOV.U32 R14, RZ, RZ, -0x60418937 ;  /* 0x9fbe76c9ff0e7424 */ /* 0x001fe400078e00ff */
        /* <DEDUP_REMOVED lines=26> */
.L_x_209:
[----:B------:R-:W-:Y:S05]  /*405e0*/  BSYNC.RECONVERGENT B1 ;  /* 0x0000000000017941 */ /* 0x000fea0003800200 */
.L_x_208:
[----:B------:R-:W-:Y:S01]  /*405f0*/  ISETP.GT.U32.AND P1, PT, R2, 0xc7, PT ;  /* 0x000000c70200780c */ /* 0x000fe20003f24070 */
[----:B------:R-:W-:-:S12]  /*40600*/  IMAD.MOV.U32 R22, RZ, RZ, R2 ;  /* 0x000000ffff167224 */ /* 0x000fd800078e0002 */
[----:B------:R-:W-:Y:S05]  /*40610*/  @P1 BRA `(.L_x_143) ;  /* 0x0000002400201947 */ /* 0x000fea0003800000 */
[----:B------:R-:W-:Y:S01]  /*40620*/  VIADD R79, R79, 0x5 ;  /* 0x000000054f4f7836 */ /* 0x000fe20000000000 */
[----:B------:R-:W-:Y:S01]  /*40630*/  BSSY.RECONVERGENT B1, `(.L_x_210) ;  /* 0x0000128000017945 */ /* 0x000fe20003800200 */
[----:B-123--:R-:W-:-:S03]  /*40640*/  MOV R8, R2 ;  /* 0x0000000200087202 */ /* 0x00efc60000000f00 */
[----:B------:R-:W-:-:S04]  /*40650*/  ISETP.GE.OR P1, PT, R79, R75, P0 ;  /* 0x0000004b4f00720c */ /* 0x000fc80000726670 */
[----:B------:R-:W-:-:S13]  /*40660*/  ISETP.LT.OR P1, PT, R79, RZ, P1 ;  /* 0x000000ff4f00720c */ /* 0x000fda0000f21670 */
[----:B------:R-:W-:Y:S05]  /*40670*/  @P1 BRA `(.L_x_211) ;  /* 0x00000010008c1947 */ /* 0x000fea0003800000 */
[----:B------:R-:W1:Y:S08]  /*40680*/  LDC R3, c[0x0][0x398] ;  /* 0x0000e600ff037b82 */ /* 0x000e700000000800 */
[----:B0---4-:R-:W0:Y:S08]  /*40690*/  LDC.64 R14, c[0x0][0x390] ;  /* 0x0000e400ff0e7b82 */ /* 0x011e300000000a00 */
[----:B------:R-:W2:Y:S01]  /*406a0*/  LDC.64 R12, c[0x0][0x388] ;  /* 0x0000e200ff0c7b82 */ /* 0x000ea20000000a00 */
[----:B-1----:R-:W1:Y:S08]  /*406b0*/  I2F.U32.RP R7, R3 ;  /* 0x0000000300077306 */ /* 0x002e700000209000 */
[----:B0-----:R-:W0:Y:S01]  /*406c0*/  I2F.U32.RP R5, R15 ;  /* 0x0000000f00057306 */ /* 0x001e220000209000 */
[----:B------:R-:W-:-:S02]  /*406d0*/  ISETP.NE.U32.AND P2, PT, R15, RZ, PT ;  /* 0x000000ff0f00720c */ /* 0x000fc40003f45070 */
[----:B------:R-:W-:-:S05]  /*406e0*/  LOP3.LUT R74, RZ, R15, RZ, 0x33, !PT ;  /* 0x0000000fff4a7212 */ /* 0x000fca00078e33ff */
[----:B-1----:R-:W1:Y:S01]  /*406f0*/  MUFU.RCP R7, R7 ;  /* 0x0000000700077308 */ /* 0x002e620000001000 */
[----:B--2---:R-:W-:-:S04]  /*40700*/  IMAD R70, R79, R12, RZ ;  /* 0x0000000c4f467224 */ /* 0x004fc800078e02ff */
[----:B------:R-:W-:-:S03]  /*40710*/  IMAD.SHL.U32 R70, R70, 0x2, RZ ;  /* 0x0000000246467824 */ /* 0x000fc600078e00ff */
[----:B0-----:R-:W0:Y:S01]  /*40720*/  MUFU.RCP R5, R5 ;  /* 0x0000000500057308 */ /* 0x001e220000001000 */
[----:B-1----:R-:W-:-:S07]  /*40730*/  VIADD R10, R7, 0xffffffe ;  /* 0x0ffffffe070a7836 */ /* 0x002fce0000000000 */
[----:B------:R1:W2:Y:S01]  /*40740*/  F2I.FTZ.U32.TRUNC.NTZ R11, R10 ;  /* 0x0000000a000b7305 */ /* 0x0002a2000021f000 */
[----:B0-----:R-:W-:-:S07]  /*40750*/  VIADD R8, R5, 0xffffffe ;  /* 0x0ffffffe05087836 */ /* 0x001fce0000000000 */
[----:B------:R0:W3:Y:S01]  /*40760*/  F2I.FTZ.U32.TRUNC.NTZ R9, R8 ;  /* 0x0000000800097305 */ /* 0x0000e2000021f000 */
[----:B-1----:R-:W-:Y:S01]  /*40770*/  IMAD.MOV.U32 R10, RZ, RZ, RZ ;  /* 0x000000ffff0a7224 */ /* 0x002fe200078e00ff */
[----:B--2---:R-:W-:Y:S01]  /*40780*/  IADD3 R18, PT, PT, RZ, -R11, RZ ;  /* 0x8000000bff127210 */ /* 0x004fe20007ffe0ff */
[----:B0-----:R-:W-:-:S04]  /*40790*/  IMAD.MOV.U32 R8, RZ, RZ, RZ ;  /* 0x000000ffff087224 */ /* 0x001fc800078e00ff */
[----:B------:R-:W-:Y:S02]  /*407a0*/  IMAD R5, R18, R3, RZ ;  /* 0x0000000312057224 */ /* 0x000fe400078e02ff */
        /* <DEDUP_REMOVED lines=9> */
[----:B------:R-:W-:Y:S02]  /*40840*/  IMAD R10, R3, R11, R10 ;  /* 0x0000000b030a7224 */ /* 0x000fe400078e020a */
[----:B------:R-:W-:Y:S01]  /*40850*/  IMAD R8, R15, R7, R70 ;  /* 0x000000070f087224 */ /* 0x000fe200078e0246 */
[-C--:B------:R-:W-:Y:S02]  /*40860*/  LOP3.LUT R7, RZ, R3.reuse, RZ, 0x33, !PT ;  /* 0x00000003ff077212 */ /* 0x080fe400078e33ff */
        /* <DEDUP_REMOVED lines=32> */
[----:B0-----:R-:W-:Y:S01]  /*40a70*/  IMAD.MOV.U32 R8, RZ, RZ, 0xc7 ;  /* 0x000000c7ff087424 */ /* 0x001fe200078e00ff */
[----:B--2---:R-:W0:Y:S08]  /*40a80*/  I2F.F64.U16 R18, R83 ;  /* 0x0000005300127312 */ /* 0x004e300000101800 */
[----:B---3--:R-:W1:Y:S01]  /*40a90*/  I2F.F64.U16 R20, R81 ;  /* 0x0000005100147312 */ /* 0x008e620000101800 */
[----:B0-----:R-:W-:-:S07]  /*40aa0*/  DMUL R18, R18, R16 ;  /* 0x0000001012127228 */ /* 0x001fce0000000000 */
[----:B----4-:R-:W0:Y:S01]  /*40ab0*/  I2F.F64.U16 R22, R71 ;  /* 0x0000004700167312 */ /* 0x010e220000101800 */
[----:B-1----:R-:W-:Y:S01]  /*40ac0*/  DFMA R18, R20, R26, R18 ;  /* 0x0000001a1412722b */ /* 0x002fe20000000012 */
[----:B------:R-:W-:Y:S02]  /*40ad0*/  IMAD.MOV.U32 R20, RZ, RZ, -0x60418937 ;  /* 0x9fbe76c9ff147424 */ /* 0x000fe400078e00ff */
[----:B------:R-:W-:Y:S02]  /*40ae0*/  IMAD.MOV.U32 R21, RZ, RZ, 0x3fbd2f1a ;  /* 0x3fbd2f1aff157424 */ /* 0x000fe400078e00ff */
[----:B------:R-:W-:Y:S02]  /*40af0*/  IMAD R26, R2, 0x4, R1 ;  /* 0x00000004021a7824 */ /* 0x000fe400078e0201 */
[----:B------:R-:W-:Y:S02]  /*40b00*/  IMAD.MOV R27, RZ, RZ, -R2 ;  /* 0x000000ffff1b7224 */ /* 0x000fe400078e0a02 */
[----:B0-----:R-:W-:Y:S01]  /*40b10*/  DFMA R18, R22, R20, R18 ;  /* 0x000000141612722b */ /* 0x001fe20000000012 */
[----:B------:R1:W-:Y:S02]  /*40b20*/  STL [R26+0x640], R71 ;  /* 0x000640471a007387 */ /* 0x0003e40000100800 */
[----:B------:R-:W-:Y:S01]  /*40b30*/  VIADDMNMX.U32 R27, R27, R8, 0x7, PT ;  /* 0x000000071b1b7446 */ /* 0x000fe20003800008 */
[----:B------:R-:W-:Y:S01]  /*40b40*/  IMAD.MOV.U32 R8, RZ, RZ, 0xc8 ;  /* 0x000000c8ff087424 */ /* 0x000fe200078e00ff */
[----:B------:R1:W-:Y:S04]  /*40b50*/  STL [R26+0x320], R81 ;  /* 0x000320511a007387 */ /* 0x0003e80000100800 */
[----:B------:R1:W-:Y:S01]  /*40b60*/  STL [R26], R83 ;  /* 0x000000531a007387 */ /* 0x0003e20000100800 */
[----:B------:R-:W0:Y:S03]  /*40b70*/  F2I.U32.F64.TRUNC R18, R18 ;  /* 0x0000001200127311 */ /* 0x000e26000030d000 */
[----:B0-----:R1:W-:Y:S01]  /*40b80*/  STL.U8 [R87+0x960], R18 ;  /* 0x0009601257007387 */ /* 0x0013e20000100000 */
[----:B------:R-:W-:Y:S05]  /*40b90*/  @!P3 BRA `(.L_x_211) ;  /* 0x0000000c0044b947 */ /* 0x000fea0003800000 */
[----:B------:R-:W-:-:S04]  /*40ba0*/  IMAD R72, R6, R13, R13 ;  /* 0x0000000d06487224 */ /* 0x000fc800078e020d */
[----:B------:R-:W-:-:S05]  /*40bb0*/  IMAD.HI.U32 R8, R5, R72, RZ ;  /* 0x0000004805087227 */ /* 0x000fca00078e00ff */
[----:B------:R-:W-:-:S05]  /*40bc0*/  IADD3 R9, PT, PT, -R8, RZ, RZ ;  /* 0x000000ff08097210 */ /* 0x000fca0007ffe1ff */
[----:B-1----:R-:W-:-:S05]  /*40bd0*/  IMAD R18, R3, R9, R72 ;  /* 0x0000000903127224 */ /* 0x002fca00078e0248 */
        /* <DEDUP_REMOVED lines=34> */
[----:B--2---:R-:W0:Y:S01]  /*40e00*/  LDC R81, c[0x0][0x384] ;  /* 0x0000e100ff517b82 */ /* 0x004e220000000800 */
[----:B------:R-:W-:Y:S02]  /*40e10*/  VIADD R27, R13, 0xffffffff ;  /* 0xffffffff0d1b7836 */ /* 0x000fe40000000000 */
        /* <DEDUP_REMOVED lines=53> */
[----:B------:R-:W-:-:S05]  /*41170*/  IADD3.X R79, PT, PT, RZ, R81, R12, P2, P3 ;  /* 0x00000051ff4f7210 */ /* 0x000fca00017e640c */
[----:B-1----:R-:W2:Y:S04]  /*41180*/  LDG.E.U8 R87, desc[UR8][R78.64+0x2] ;  /* 0x000002084e577981 */ /* 0x002ea8000c1e1100 */
[----:B------:R-:W3:Y:S04]  /*41190*/  LDG.E.U8 R85, desc[UR8][R78.64+0x1] ;  /* 0x000001084e557981 */ /* 0x000ee8000c1e1100 */
[----:B------:R-:W4:Y:S01]  /*411a0*/  LDG.E.U8 R73, desc[UR8][R78.64] ;  /* 0x000000084e497981 */ /* 0x000f22000c1e1100 */
        /* <DEDUP_REMOVED lines=41> */
[----:B-1----:R-:W4:Y:S01]  /*41440*/  LDG.E.U8 R73, desc[UR8][R70.64] ;  /* 0x0000000846497981 */ /* 0x002f22000c1e1100 */
        /* <DEDUP_REMOVED lines=14> */
[----:B------:R-:W-:-:S04]  /*41530*/  IMAD.IADD R72, R72, 0x1, R13 ;  /* 0x0000000148487824 */ /* 0x000fc800078e020d */
[----:B------:R-:W-:-:S04]  /*41540*/  IMAD.HI.U32 R8, R5, R72, RZ ;  /* 0x0000004805087227 */ /* 0x000fc800078e00ff */
[----:B------:R-:W-:-:S04]  /*41550*/  IMAD.MOV R5, RZ, RZ, -R8 ;  /* 0x000000ffff057224 */ /* 0x000fc800078e0a08 */
[----:B------:R-:W-:Y:S02]  /*41560*/  IMAD R72, R3, R5, R72 ;  /* 0x0000000503487224 */ /* 0x000fe400078e0248 */
[----:B------:R-:W0:Y:S03]  /*41570*/  LDC R5, c[0x0][0x384] ;  /* 0x0000e100ff057b82 */ /* 0x000e260000000800 */
[----:B------:R-:W-:-:S13]  /*41580*/  ISETP.GE.U32.AND P2, PT, R72, R3, PT ;  /* 0x000000034800720c */ /* 0x000fda0003f46070 */
[----:B------:R-:W-:Y:S01]  /*41590*/  @P2 IMAD.IADD R72, R72, 0x1, -R3 ;  /* 0x0000000148482824 */ /* 0x000fe200078e0a03 */
[----:B------:R-:W-:-:S04]  /*415a0*/  @P2 IADD3 R8, PT, PT, R8, 0x1, RZ ;  /* 0x0000000108082810 */ /* 0x000fc80007ffe0ff */
[----:B------:R-:W-:-:S13]  /*415b0*/  ISETP.GE.U32.AND P3, PT, R72, R3, PT ;  /* 0x000000034800720c */ /* 0x000fda0003f66070 */
[----:B------:R-:W-:-:S05]  /*415c0*/  @P3 VIADD R8, R8, 0x1 ;  /* 0x0000000108083836 */ /* 0x000fca0000000000 */
[----:B------:R-:W-:Y:S02]  /*415d0*/  SEL R7, R7, R8, !P1 ;  /* 0x0000000807077207 */ /* 0x000fe40004800000 */
[----:B------:R-:W-:Y:S02]  /*415e0*/  ISETP.NE.AND P1, PT, R11, 0x7, PT ;  /* 0x000000070b00780c */ /* 0x000fe40003f25270 */
[----:B------:R-:W-:-:S04]  /*415f0*/  VIMNMX R8, PT, PT, RZ, R7, !PT ;  /* 0x00000007ff087248 */ /* 0x000fc80007fe0100 */
[----:B------:R-:W-:-:S05]  /*41600*/  VIMNMX R27, PT, PT, R27, R8, PT ;  /* 0x000000081b1b7248 */ /* 0x000fca0003fe0100 */
[----:B------:R-:W-:-:S05]  /*41610*/  IMAD R27, R27, R14, RZ ;  /* 0x0000000e1b1b7224 */ /* 0x000fca00078e02ff */
[----:B------:R-:W-:-:S04]  /*41620*/  IADD3 R8, P2, P3, R27, R10, R25 ;  /* 0x0000000a1b087210 */ /* 0x000fc80007b5e019 */
[----:B0-----:R-:W-:Y:S02]  /*41630*/  IADD3.X R9, PT, PT, RZ, R5, R24, P2, P3 ;  /* 0x00000005ff097210 */ /* 0x001fe400017e6418 */
[----:B------:R-:W-:-:S03]  /*41640*/  @P1 IADD3 R16, P2, P3, R27, R10, R15 ;  /* 0x0000000a1b101210 */ /* 0x000fc60007b5e00f */
[----:B------:R-:W2:Y:S01]  /*41650*/  LDG.E.U8 R7, desc[UR8][R8.64+0x2] ;  /* 0x0000020808077981 */ /* 0x000ea2000c1e1100 */
[----:B-1----:R-:W-:-:S03]  /*41660*/  @P1 IADD3.X R17, PT, PT, RZ, R5, R12, P2, P3 ;  /* 0x00000005ff111210 */ /* 0x002fc600017e640c */
        /* <DEDUP_REMOVED lines=36> */
.L_x_211:
[----:B------:R-:W-:Y:S05]  /*418b0*/  BSYNC.RECONVERGENT B1 ;  /* 0x0000000000017941 */ /* 0x000fea0003800200 */
.L_x_210:
[----:B------:R-:W-:Y:S01]  /*418c0*/  ISETP.GT.U32.AND P1, PT, R8, 0xc7, PT ;  /* 0x000000c70800780c */ /* 0x000fe20003f24070 */
[----:B------:R-:W-:-:S12]  /*418d0*/  IMAD.MOV.U32 R22, RZ, RZ, R8 ;  /* 0x000000ffff167224 */ /* 0x000fd800078e0008 */
[----:B------:R-:W-:Y:S05]  /*418e0*/  @P1 BRA `(.L_x_143) ;  /* 0x00000010006c1947 */ /* 0x000fea0003800000 */
[----:B------:R-:W-:Y:S01]  /*418f0*/  IADD3 R77, PT, PT, R77, 0x6, RZ ;  /* 0x000000064d4d7810 */ /* 0x000fe20007ffe0ff */
[----:B------:R-:W-:-:S03]  /*41900*/  IMAD.MOV.U32 R22, RZ, RZ, R8 ;  /* 0x000000ffff167224 */ /* 0x000fc600078e0008 */
[----:B------:R-:W-:-:S04]  /*41910*/  ISETP.GE.OR P0, PT, R77, R75, P0 ;  /* 0x0000004b4d00720c */ /* 0x000fc80000706670 */
[----:B------:R-:W-:-:S13]  /*41920*/  ISETP.LT.OR P0, PT, R77, RZ, P0 ;  /* 0x000000ff4d00720c */ /* 0x000fda0000701670 */
[----:B------:R-:W-:Y:S05]  /*41930*/  @P0 BRA `(.L_x_143) ;  /* 0x0000001000580947 */ /* 0x000fea0003800000 */
[----:B---3--:R-:W3:Y:S08]  /*41940*/  LDC.64 R2, c[0x0][0x390] ;  /* 0x0000e400ff027b82 */ /* 0x008ef00000000a00 */
[----:B------:R-:W5:Y:S08]  /*41950*/  LDC R5, c[0x0][0x398] ;  /* 0x0000e600ff057b82 */ /* 0x000f700000000800 */
[----:B------:R-:W4:Y:S01]  /*41960*/  LDC.64 R10, c[0x0][0x388] ;  /* 0x0000e200ff0a7b82 */ /* 0x000f220000000a00 */
[----:B---3--:R-:W3:Y:S01]  /*41970*/  I2F.U32.RP R7, R3 ;  /* 0x0000000300077306 */ /* 0x008ee20000209000 */
[----:B------:R-:W-:-:S02]  /*41980*/  ISETP.NE.U32.AND P1, PT, R3, RZ, PT ;  /* 0x000000ff0300720c */ /* 0x000fc40003f25070 */
[----:B------:R-:W-:-:S05]  /*41990*/  LOP3.LUT R72, RZ, R3, RZ, 0x33, !PT ;  /* 0x00000003ff487212 */ /* 0x000fca00078e33ff */
[----:B-----5:R-:W5:Y:S01]  /*419a0*/  I2F.U32.RP R9, R5 ;  /* 0x0000000500097306 */ /* 0x020f620000209000 */
[----:B01----:R-:W-:-:S07]  /*419b0*/  LOP3.LUT R18, RZ, R5, RZ, 0x33, !PT ;  /* 0x00000005ff127212 */ /* 0x003fce00078e33ff */
[----:B---3--:R-:W0:Y:S01]  /*419c0*/  MUFU.RCP R7, R7 ;  /* 0x0000000700077308 */ /* 0x008e220000001000 */
[----:B----4-:R-:W-:Y:S02]  /*419d0*/  IMAD R27, R77, R10, RZ ;  /* 0x0000000a4d1b7224 */ /* 0x010fe400078e02ff */
[----:B------:R-:W-:Y:S02]  /*419e0*/  IMAD R82, R6, R11, RZ ;  /* 0x0000000b06527224 */ /* 0x000fe400078e02ff */
[----:B------:R-:W-:Y:S02]  /*419f0*/  IMAD.SHL.U32 R27, R27, 0x2, RZ ;  /* 0x000000021b1b7824 */ /* 0x000fe400078e00ff */
[----:B------:R-:W-:Y:S01]  /*41a00*/  VIADD R19, R11, 0xffffffff ;  /* 0xffffffff0b137836 */ /* 0x000fe20000000000 */
[----:B-----5:R-:W1:Y:S01]  /*41a10*/  MUFU.RCP R9, R9 ;  /* 0x0000000900097308 */ /* 0x020e620000001000 */
[----:B0-----:R-:W-:-:S07]  /*41a20*/  VIADD R70, R7, 0xffffffe ;  /* 0x0ffffffe07467836 */ /* 0x001fce0000000000 */
[----:B------:R0:W3:Y:S01]  /*41a30*/  F2I.FTZ.U32.TRUNC.NTZ R71, R70 ;  /* 0x0000004600477305 */ /* 0x0000e2000021f000 */
[----:B-1----:R-:W-:-:S07]  /*41a40*/  VIADD R12, R9, 0xffffffe ;  /* 0x0ffffffe090c7836 */ /* 0x002fce0000000000 */
[----:B------:R1:W2:Y:S01]  /*41a50*/  F2I.FTZ.U32.TRUNC.NTZ R13, R12 ;  /* 0x0000000c000d7305 */ /* 0x0002a2000021f000 */
[----:B0-----:R-:W-:Y:S01]  /*41a60*/  IMAD.MOV.U32 R70, RZ, RZ, RZ ;  /* 0x000000ffff467224 */ /* 0x001fe200078e00ff */
[----:B---3--:R-:W-:Y:S02]  /*41a70*/  IADD3 R14, PT, PT, RZ, -R71, RZ ;  /* 0x80000047ff0e7210 */ /* 0x008fe40007ffe0ff */
[----:B-1----:R-:W-:-:S03]  /*41a80*/  MOV R12, RZ ;  /* 0x000000ff000c7202 */ /* 0x002fc60000000f00 */
        /* <DEDUP_REMOVED lines=19> */
[----:B------:R-:W-:Y:S01]  /*41bc0*/  ISETP.GE.U32.AND P4, PT, R12, R5, PT ;  /* 0x000000050c00720c */ /* 0x000fe20003f86070 */
[----:B------:R-:W0:Y:S10]  /*41bd0*/  LDC.64 R6, c[0x0][0x380] ;  /* 0x0000e000ff067b82 */ /* 0x000e340000000a00 */
[----:B------:R-:W-:-:S02]  /*41be0*/  @P2 VIADD R13, R13, 0x1 ;  /* 0x000000010d0d2836 */ /* 0x000fc40000000000 */
[----:B------:R-:W-:-:S03]  /*41bf0*/  @P4 IADD3 R15, PT, PT, R15, 0x1, RZ ;  /* 0x000000010f0f4810 */ /* 0x000fc60007ffe0ff */
[----:B------:R-:W-:Y:S02]  /*41c00*/  SEL R13, R72, R13, !P1 ;  /* 0x0000000d480d7207 */ /* 0x000fe40004800000 */
[----:B------:R-:W-:Y:S02]  /*41c10*/  SEL R15, R18, R15, !P0 ;  /* 0x0000000f120f7207 */ /* 0x000fe40004000000 */
        /* <DEDUP_REMOVED lines=18> */
[----:B------:R-:W-:Y:S01]  /*41d40*/  IMAD.MOV R26, RZ, RZ, -R8 ;  /* 0x000000ffff1a7224 */ /* 0x000fe200078e0a08 */
[----:B0-----:R-:W-:-:S04]  /*41d50*/  MOV R15, 0xc7 ;  /* 0x000000c7000f7802 */ /* 0x001fc80000000f00 */
[----:B------:R-:W-:Y:S01]  /*41d60*/  VIADDMNMX.U32 R26, R26, R15, 0x7, PT ;  /* 0x000000071a1a7446 */ /* 0x000fe2000380000f */
        /* <DEDUP_REMOVED lines=8> */
[----:B------:R-:W-:Y:S02]  /*41df0*/  IMAD R23, R8, 0x4, R1 ;  /* 0x0000000408177824 */ /* 0x000fe400078e0201 */
[----:B------:R-:W-:-:S03]  /*41e00*/  IMAD.MOV.U32 R22, RZ, RZ, 0xc8 ;  /* 0x000000c8ff167424 */ /* 0x000fc600078e00ff */
[----:B------:R0:W-:Y:S04]  /*41e10*/  STL [R23+0x640], R76 ;  /* 0x0006404c17007387 */ /* 0x0001e80000100800 */
[----:B------:R-:W1:Y:S01]  /*41e20*/  F2I.U32.F64.TRUNC R16, R16 ;  /* 0x0000001000107311 */ /* 0x000e62000030d000 */
[----:B------:R0:W-:Y:S04]  /*41e30*/  STL [R23+0x320], R78 ;  /* 0x0003204e17007387 */ /* 0x0001e80000100800 */
[----:B------:R0:W-:Y:S04]  /*41e40*/  STL [R23], R80 ;  /* 0x0000005017007387 */ /* 0x0001e80000100800 */
[----:B-1----:R0:W-:Y:S01]  /*41e50*/  STL.U8 [R77+0x960], R16 ;  /* 0x000960104d007387 */ /* 0x0021e20000100000 */
[----:B------:R-:W-:Y:S05]  /*41e60*/  @!P2 BRA `(.L_x_143) ;  /* 0x0000000c000ca947 */ /* 0x000fea0003800000 */
[----:B0-----:R-:W-:-:S04]  /*41e70*/  IMAD.IADD R76, R82, 0x1, R11 ;  /* 0x00000001524c7824 */ /* 0x001fc800078e020b */
        /* <DEDUP_REMOVED lines=17> */
[----:B------:R-:W-:Y:S01]  /*41f90*/  IMAD.MOV.U32 R74, RZ, RZ, 0x39581062 ;  /* 0x39581062ff4a7424 */ /* 0x000fe200078e00ff */
[----:B------:R-:W-:-:S02]  /*41fa0*/  MOV R75, 0x3fe2c8b4 ;  /* 0x3fe2c8b4004b7802 */ /* 0x000fc40000000f00 */
        /* <DEDUP_REMOVED lines=12> */
[----:B------:R-:W-:-:S05]  /*42070*/  VIADD R24, R26, 0x1 ;  /* 0x000000011a187836 */ /* 0x000fca0000000000 */
[----:B------:R-:W-:-:S04]  /*42080*/  ISETP.NE.AND P2, PT, R24, 0x2, PT ;  /* 0x000000021800780c */ /* 0x000fc80003f45270 */
[----:B------:R-:W0:Y:S02]  /*42090*/  F2I.U32.F64.TRUNC R12, R12 ;  /* 0x0000000c000c7311 */ /* 0x000e24000030d000 */
[----:B0-----:R1:W-:Y:S07]  /*420a0*/  STL.U8 [R77+0x961], R12 ;  /* 0x0009610c4d007387 */ /* 0x0013ee0000100000 */
[----:B------:R-:W-:Y:S05]  /*420b0*/  @!P2 BRA `(.L_x_143) ;  /* 0x000000080078a947 */ /* 0x000fea0003800000 */
[----:B------:R-:W-:-:S04]  /*420c0*/  IMAD.IADD R26, R76, 0x1, R11 ;  /* 0x000000014c1a7824 */ /* 0x000fc800078e020b */
        /* <DEDUP_REMOVED lines=128> */
[----:B-1----:R-:W3:Y:S04]  /*428d0*/  LDG.E.U8 R72, desc[UR8][R18.64+0x1] ;  /* 0x0000010812487981 */ /* 0x002ee8000c1e1100 */
[----:B------:R-:W4:Y:S04]  /*428e0*/  @P0 LDG.E.U8 R80, desc[UR8][R20.64+0x2] ;  /* 0x0000020814500981 */ /* 0x000f28000c1e1100 */
[----:B------:R-:W5:Y:S04]  /*428f0*/  @P0 LDG.E.U8 R78, desc[UR8][R20.64+0x1] ;  /* 0x00000108144e0981 */ /* 0x000f68000c1e1100 */
[----:B------:R-:W5:Y:S04]  /*42900*/  LDG.E.U8 R24, desc[UR8][R18.64] ;  /* 0x0000000812187981 */ /* 0x000f68000c1e1100 */
[----:B------:R-:W5:Y:S01]  /*42910*/  @P0 LDG.E.U8 R76, desc[UR8][R20.64] ;  /* 0x00000008144c0981 */ /* 0x000f62000c1e1100 */
[C---:B------:R-:W-:Y:S01]  /*42920*/  IADD3 R22, PT, PT, R8.reuse, 0x7, RZ ;  /* 0x0000000708167810 */ /* 0x040fe20007ffe0ff */
        /* <DEDUP_REMOVED lines=23> */
.L_x_143:
[----:B------:R-:W-:Y:S05]  /*42aa0*/  BSYNC.RECONVERGENT B0 ;  /* 0x0000000000007941 */ /* 0x000fea0003800200 */
.L_x_142:
[----:B------:R-:W-:Y:S01]  /*42ab0*/  ISETP.NE.AND P0, PT, R22, RZ, PT ;  /* 0x000000ff1600720c */ /* 0x000fe20003f05270 */
[----:B------:R-:W-:Y:S01]  /*42ac0*/  BSSY.RECONVERGENT B0, `(.L_x_212) ;  /* 0x00001cb000007945 */ /* 0x000fe20003800200 */
[----:B-1234-:R-:W-:Y:S01]  /*42ad0*/  IMAD.MOV.U32 R10, RZ, RZ, 0x0 ;  /* 0x00000000ff0a7424 */ /* 0x01efe200078e00ff */
[----:B------:R-:W-:Y:S01]  /*42ae0*/  MOV R8, 0x0 ;  /* 0x0000000000087802 */ /* 0x000fe20000000f00 */
[----:B------:R-:W-:Y:S02]  /*42af0*/  IMAD.MOV.U32 R11, RZ, RZ, 0x40500000 ;  /* 0x40500000ff0b7424 */ /* 0x000fe400078e00ff */
[----:B------:R-:W-:Y:S02]  /*42b00*/  IMAD.MOV.U32 R9, RZ, RZ, 0x40500000 ;  /* 0x40500000ff097424 */ /* 0x000fe400078e00ff */
[----:B------:R-:W-:Y:S02]  /*42b10*/  IMAD.MOV.U32 R6, RZ, RZ, 0x0 ;  /* 0x00000000ff067424 */ /* 0x000fe400078e00ff */
[----:B------:R-:W-:-:S03]  /*42b20*/  IMAD.MOV.U32 R7, RZ, RZ, 0x40500000 ;  /* 0x40500000ff077424 */ /* 0x000fc600078e00ff */
[----:B------:R-:W-:Y:S05]  /*42b30*/  @!P0 BRA `(.L_x_213) ;  /* 0x0000001c000c8947 */ /* 0x000fea0003800000 */
[C---:B------:R-:W-:Y:S01]  /*42b40*/  ISETP.GE.U32.AND P0, PT, R22.reuse, 0x4, PT ;  /* 0x000000041600780c */ /* 0x040fe20003f06070 */
[----:B------:R-:W-:Y:S01]  /*42b50*/  BSSY.RECONVERGENT B1, `(.L_x_214) ;  /* 0x0000038000017945 */ /* 0x000fe20003800200 */
[----:B------:R-:W-:Y:S01]  /*42b60*/  HFMA2 R3, -RZ, RZ, 0, 0 ;  /* 0x00000000ff037431 */ /* 0x000fe200000001ff */
[----:B------:R-:W-:Y:S01]  /*42b70*/  LOP3.LUT R84, R22, 0x3, RZ, 0xc0, !PT ;  /* 0x0000000316547812 */ /* 0x000fe200078ec0ff */
[----:B------:R-:W-:-:S09]  /*42b80*/  VIADD R10, R1, 0xa28 ;  /* 0x00000a28010a7836 */ /* 0x000fd20000000000 */
[----:B------:R-:W-:Y:S05]  /*42b90*/  @!P0 BRA `(.L_x_215) ;  /* 0x0000000000cc8947 */ /* 0x000fea0003800000 */
[----:B------:R-:W-:Y:S01]  /*42ba0*/  LOP3.LUT R3, R22, 0x7ffffffc, RZ, 0xc0, !PT ;  /* 0x7ffffffc16037812 */ /* 0x000fe200078ec0ff */
[----:B------:R-:W-:Y:S01]  /*42bb0*/  BSSY.RELIABLE B2, `(.L_x_216) ;  /* 0x000002a000027945 */ /* 0x000fe20003800100 */
[----:B------:R-:W-:Y:S01]  /*42bc0*/  IMAD.MOV.U32 R9, RZ, RZ, R4 ;  /* 0x000000ffff097224 */ /* 0x000fe200078e0004 */
[----:B0-----:R-:W-:Y:S02]  /*42bd0*/  MOV R12, R10 ;  /* 0x0000000a000c7202 */ /* 0x001fe40000000f00 */
[----:B------:R-:W-:-:S05]  /*42be0*/  IMAD.MOV R2, RZ, RZ, -R3 ;  /* 0x000000ffff027224 */ /* 0x000fca00078e0a03 */
[----:B------:R-:W-:-:S13]  /*42bf0*/  ISETP.GE.AND P0, PT, R2, RZ, PT ;  /* 0x000000ff0200720c */ /* 0x000fda0003f06270 */
[----:B------:R-:W-:Y:S05]  /*42c00*/  @P0 BRA `(.L_x_217) ;  /* 0x0000000000900947 */ /* 0x000fea0003800000 */
[----:B------:R-:W-:Y:S01]  /*42c10*/  IMAD.MOV R5, RZ, RZ, -R2 ;  /* 0x000000ffff057224 */ /* 0x000fe200078e0a02 */
[----:B------:R-:W-:Y:S01]  /*42c20*/  BSSY.RECONVERGENT B3, `(.L_x_218) ;  /* 0x0000012000037945 */ /* 0x000fe20003800200 */
[----:B------:R-:W-:-:S03]  /*42c30*/  PLOP3.LUT P0, PT, PT, PT, PT, 0x80, 0x8 ;  /* 0x000000000008781c */ /* 0x000fc60003f0f070 */
[----:B------:R-:W-:-:S13]  /*42c40*/  ISETP.GT.AND P1, PT, R5, 0xc, PT ;  /* 0x0000000c0500780c */ /* 0x000fda0003f24270 */
[----:B------:R-:W-:Y:S05]  /*42c50*/  @!P1 BRA `(.L_x_219) ;  /* 0x0000000000389947 */ /* 0x000fea0003800000 */
[----:B------:R-:W-:-:S13]  /*42c60*/  PLOP3.LUT P0, PT, PT, PT, PT, 0x8, 0x80 ;  /* 0x000000000080781c */ /* 0x000fda0003f0e170 */
.L_x_220:
[----:B------:R-:W2:Y:S04]  /*42c70*/  LDL R5, [R9] ;  /* 0x0000000009057983 */ /* 0x000ea80000100800 */
[----:B--2---:R-:W-:Y:S04]  /*42c80*/  STL [R12], R5 ;  /* 0x000000050c007387 */ /* 0x004fe80000100800 */
[----:B------:R-:W2:Y:S04]  /*42c90*/  LDL R6, [R9+0x4] ;  /* 0x0000040009067983 */ /* 0x000ea80000100800 */
[----:B--2---:R-:W-:Y:S04]  /*42ca0*/  STL [R12+0x4], R6 ;  /* 0x000004060c007387 */ /* 0x004fe80000100800 */
[----:B------:R-:W2:Y:S01]  /*42cb0*/  LDL R7, [R9+0x8] ;  /* 0x0000080009077983 */ /* 0x000ea20000100800 */
[----:B------:R-:W-:-:S05]  /*42cc0*/  VIADD R2, R2, 0x10 ;  /* 0x0000001002027836 */ /* 0x000fca0000000000 */
[----:B------:R-:W-:Y:S01]  /*42cd0*/  ISETP.GE.AND P1, PT, R2, -0xc, PT ;  /* 0xfffffff40200780c */ /* 0x000fe20003f26270 */
[----:B--2---:R-:W-:Y:S04]  /*42ce0*/  STL [R12+0x8], R7 ;  /* 0x000008070c007387 */ /* 0x004fe80000100800 */
[----:B------:R0:W2:Y:S02]  /*42cf0*/  LDL R8, [R9+0xc] ;  /* 0x00000c0009087983 */ /* 0x0000a40000100800 */
[----:B0-----:R-:W-:Y:S02]  /*42d00*/  VIADD R9, R9, 0x10 ;  /* 0x0000001009097836 */ /* 0x001fe40000000000 */
[----:B--2---:R0:W-:Y:S02]  /*42d10*/  STL [R12+0xc], R8 ;  /* 0x00000c080c007387 */ /* 0x0041e40000100800 */
[----:B0-----:R-:W-:-:S02]  /*42d20*/  IADD3 R12, PT, PT, R12, 0x10, RZ ;  /* 0x000000100c0c7810 */ /* 0x001fc40007ffe0ff */
[----:B------:R-:W-:Y:S05]  /*42d30*/  @!P1 BRA `(.L_x_220) ;  /* 0xfffffffc00cc9947 */ /* 0x000fea000383ffff */
.L_x_219:
[----:B------:R-:W-:Y:S05]  /*42d40*/  BSYNC.RECONVERGENT B3 ;  /* 0x0000000000037941 */ /* 0x000fea0003800200 */
.L_x_218:
[----:B------:R-:W-:Y:S01]  /*42d50*/  IMAD.MOV R5, RZ, RZ, -R2 ;  /* 0x000000ffff057224 */ /* 0x000fe200078e0a02 */
[----:B------:R-:W-:Y:S04]  /*42d60*/  BSSY.RECONVERGENT B3, `(.L_x_221) ;  /* 0x000000b000037945 */ /* 0x000fe80003800200 */
[----:B------:R-:W-:-:S13]  /*42d70*/  ISETP.GT.AND P1, PT, R5, 0x4, PT ;  /* 0x000000040500780c */ /* 0x000fda0003f24270 */
[----:B------:R-:W-:Y:S05]  /*42d80*/  @!P1 BRA `(.L_x_222) ;  /* 0x0000000000209947 */ /* 0x000fea0003800000 */
[----:B------:R-:W2:Y:S04]  /*42d90*/  LDL R5, [R9] ;  /* 0x0000000009057983 */ /* 0x000ea80000100800 */
[----:B--2---:R-:W-:Y:S04]  /*42da0*/  STL [R12], R5 ;  /* 0x000000050c007387 */ /* 0x004fe80000100800 */
[----:B------:R0:W2:Y:S01]  /*42db0*/  LDL R6, [R9+0x4] ;  /* 0x0000040009067983 */ /* 0x0000a20000100800 */
[----:B------:R-:W-:Y:S01]  /*42dc0*/  PLOP3.LUT P0, PT, PT, PT, PT, 0x8, 0x80 ;  /* 0x000000000080781c */ /* 0x000fe20003f0e170 */
[----:B------:R-:W-:-:S02]  /*42dd0*/  VIADD R2, R2, 0x8 ;  /* 0x0000000802027836 */ /* 0x000fc40000000000 */
[----:B0-----:R-:W-:Y:S01]  /*42de0*/  VIADD R9, R9, 0x8 ;  /* 0x0000000809097836 */ /* 0x001fe20000000000 */
[----:B--2---:R0:W-:Y:S02]  /*42df0*/  STL [R12+0x4], R6 ;  /* 0x000004060c007387 */ /* 0x0041e40000100800 */
[----:B0-----:R-:W-:-:S07]  /*42e00*/  IADD3 R12, PT, PT, R12, 0x8, RZ ;  /* 0x000000080c0c7810 */ /* 0x001fce0007ffe0ff */
.L_x_222:
[----:B------:R-:W-:Y:S05]  /*42e10*/  BSYNC.RECONVERGENT B3 ;  /* 0x0000000000037941 */ /* 0x000fea0003800200 */
.L_x_221:
[----:B------:R-:W-:-:S13]  /*42e20*/  ISETP.EQ.AND P1, PT, R2, RZ, PT ;  /* 0x000000ff0200720c */ /* 0x000fda0003f22270 */
[----:B------:R-:W-:Y:S05]  /*42e30*/  @!P0 BREAK.RELIABLE P1, B2 ;  /* 0x0000000000028942 */ /* 0x000fea0000800100 */
[----:B------:R-:W-:Y:S05]  /*42e40*/  @!P0 BRA P1, `(.L_x_215) ;  /* 0x0000000000208947 */ /* 0x000fea0000800000 */
.L_x_217:
[----:B------:R-:W-:Y:S05]  /*42e50*/  BSYNC.RELIABLE B2 ;  /* 0x0000000000027941 */ /* 0x000fea0003800100 */
.L_x_216:
[----:B------:R0:W2:Y:S01]  /*42e60*/  LDL R5, [R9] ;  /* 0x0000000009057983 */ /* 0x0000a20000100800 */
[----:B------:R-:W-:-:S05]  /*42e70*/  VIADD R2, R2, 0x4 ;  /* 0x0000000402027836 */ /* 0x000fca0000000000 */
[----:B------:R-:W-:Y:S01]  /*42e80*/  ISETP.NE.AND P0, PT, R2, RZ, PT ;  /* 0x000000ff0200720c */ /* 0x000fe20003f05270 */
[----:B0-----:R-:W-:Y:S01]  /*42e90*/  VIADD R9, R9, 0x4 ;  /* 0x0000000409097836 */ /* 0x001fe20000000000 */
[----:B--2---:R0:W-:Y:S02]  /*42ea0*/  STL [R12], R5 ;  /* 0x000000050c007387 */ /* 0x0041e40000100800 */
[----:B0-----:R-:W-:-:S09]  /*42eb0*/  VIADD R12, R12, 0x4 ;  /* 0x000000040c0c7836 */ /* 0x001fd20000000000 */
[----:B------:R-:W-:Y:S05]  /*42ec0*/  @P0 BRA `(.L_x_216) ;  /* 0xfffffffc00e40947 */ /* 0x000fea000383ffff */
.L_x_215:
[----:B------:R-:W-:Y:S05]  /*42ed0*/  BSYNC.RECONVERGENT B1 ;  /* 0x0000000000017941 */ /* 0x000fea0003800200 */
.L_x_214:
[----:B------:R-:W-:Y:S01]  /*42ee0*/  ISETP.NE.AND P0, PT, R84, RZ, PT ;  /* 0x000000ff5400720c */ /* 0x000fe20003f05270 */
[----:B------:R-:W-:Y:S01]  /*42ef0*/  BSSY.RECONVERGENT B1, `(.L_x_223) ;  /* 0x000000d000017945 */ /* 0x000fe20003800200 */
[----:B------:R-:W-:-:S11]  /*42f00*/  ISETP.NE.AND P1, PT, R22, 0x1, PT ;  /* 0x000000011600780c */ /* 0x000fd60003f25270 */
[----:B------:R-:W-:Y:S05]  /*42f10*/  @!P0 BRA `(.L_x_224) ;  /* 0x0000000000288947 */ /* 0x000fea0003800000 */
[C---:B------:R-:W-:Y:S01]  /*42f20*/  IADD3 R10, PT, PT, R3.reuse, R10, RZ ;  /* 0x0000000a030a7210 */ /* 0x040fe20007ffe0ff */
[----:B------:R-:W-:Y:S02]  /*42f30*/  IMAD.IADD R4, R3, 0x1, R4 ;  /* 0x0000000103047824 */ /* 0x000fe400078e0204 */
[----:B------:R-:W-:-:S07]  /*42f40*/  IMAD.MOV R2, RZ, RZ, -R84 ;  /* 0x000000ffff027224 */ /* 0x000fce00078e0a54 */
.L_x_225:
[----:B------:R1:W2:Y:S01]  /*42f50*/  LDL.U8 R3, [R4] ;  /* 0x0000000004037983 */ /* 0x0002a20000100000 */
[----:B------:R-:W-:-:S05]  /*42f60*/  VIADD R2, R2, 0x1 ;  /* 0x0000000102027836 */ /* 0x000fca0000000000 */
[----:B------:R-:W-:Y:S02]  /*42f70*/  ISETP.NE.AND P0, PT, R2, RZ, PT ;  /* 0x000000ff0200720c */ /* 0x000fe40003f05270 */
[----:B-1----:R-:W-:Y:S01]  /*42f80*/  IADD3 R4, PT, PT, R4, 0x1, RZ ;  /* 0x0000000104047810 */ /* 0x002fe20007ffe0ff */
[----:B--2---:R1:W-:Y:S02]  /*42f90*/  STL.U8 [R10], R3 ;  /* 0x000000030a007387 */ /* 0x0043e40000100000 */
[----:B-1----:R-:W-:-:S08]  /*42fa0*/  VIADD R10, R10, 0x1 ;  /* 0x000000010a0a7836 */ /* 0x002fd00000000000 */
[----:B------:R-:W-:Y:S05]  /*42fb0*/  @P0 BRA `(.L_x_225) ;  /* 0xfffffffc00e40947 */ /* 0x000fea000383ffff */
.L_x_224:
[----:B------:R-:W-:Y:S05]  /*42fc0*/  BSYNC.RECONVERGENT B1 ;  /* 0x0000000000017941 */ /* 0x000fea0003800200 */
.L_x_223:
[----:B------:R-:W-:Y:S04]  /*42fd0*/  BSSY.RECONVERGENT B1, `(.L_x_226) ;  /* 0x0000018000017945 */ /* 0x000fe80003800200 */
[----:B------:R-:W-:Y:S05]  /*42fe0*/  @!P1 BRA `(.L_x_227) ;  /* 0x0000000000589947 */ /* 0x000fea0003800000 */
[----:B------:R-:W-:-:S07]  /*42ff0*/  IMAD.MOV.U32 R2, RZ, RZ, 0x1 ;  /* 0x00000001ff027424 */ /* 0x000fce00078e00ff */
.L_x_231:
[----:B------:R-:W-:-:S05]  /*43000*/  IMAD.IADD R3, R1, 0x1, R2 ;  /* 0x0000000101037824 */ /* 0x000fca00078e0202 */
[----:B-1----:R1:W5:Y:S01]  /*43010*/  LDL.U8 R5, [R3+0xa28] ;  /* 0x000a280003057983 */ /* 0x0023620000100000 */
[----:B------:R-:W-:Y:S01]  /*43020*/  MOV R4, R2 ;  /* 0x0000000200047202 */ /* 0x000fe20000000f00 */
[----:B------:R-:W-:Y:S01]  /*43030*/  VIADD R2, R2, 0x1 ;  /* 0x0000000102027836 */ /* 0x000fe20000000000 */
[----:B------:R-:W-:Y:S04]  /*43040*/  BSSY.RECONVERGENT B2, `(.L_x_228) ;  /* 0x000000d000027945 */ /* 0x000fe80003800200 */
[----:B------:R-:W-:-:S13]  /*43050*/  ISETP.NE.AND P1, PT, R2, R22, PT ;  /* 0x000000160200720c */ /* 0x000fda0003f25270 */
.L_x_230:
[----:B------:R-:W-:-:S04]  /*43060*/  VIADD R6, R4, 0xffffffff ;  /* 0xffffffff04067836 */ /* 0x000fc80000000000 */
[----:B-1----:R-:W-:-:S05]  /*43070*/  IMAD.IADD R3, R1, 0x1, R6 ;  /* 0x0000000101037824 */ /* 0x002fca00078e0206 */
[----:B------:R-:W2:Y:S02]  /*43080*/  LDL.U8 R8, [R3+0xa28] ;  /* 0x000a280003087983 */ /* 0x000ea40000100000 */
[----:B--2--5:R-:W-:-:S13]  /*43090*/  ISETP.GT.U32.AND P0, PT, R8, R5, PT ;  /* 0x000000050800720c */ /* 0x024fda0003f04070 */
[----:B------:R-:W-:Y:S05]  /*430a0*/  @!P0 BRA `(.L_x_229) ;  /* 0x0000000000188947 */ /* 0x000fea0003800000 */
[----:B------:R-:W-:Y:S02]  /*430b0*/  IADD3 R3, PT, PT, R1, R4, RZ ;  /* 0x0000000401037210 */ /* 0x000fe40007ffe0ff */
[----:B------:R-:W-:Y:S01]  /*430c0*/  ISETP.GT.AND P0, PT, R4, 0x1, PT ;  /* 0x000000010400780c */ /* 0x000fe20003f04270 */
[----:B------:R-:W-:Y:S02]  /*430d0*/  IMAD.MOV.U32 R4, RZ, RZ, R6 ;  /* 0x000000ffff047224 */ /* 0x000fe400078e0006 */
[----:B------:R2:W-:Y:S10]  /*430e0*/  STL.U8 [R3+0xa28], R8 ;  /* 0x000a280803007387 */ /* 0x0005f40000100000 */
[----:B--2---:R-:W-:Y:S05]  /*430f0*/  @P0 BRA `(.L_x_230) ;  /* 0xfffffffc00d80947 */ /* 0x004fea000383ffff */
[----:B------:R-:W-:-:S07]  /*43100*/  IMAD.MOV.U32 R4, RZ, RZ, RZ ;  /* 0x000000ffff047224 */ /* 0x000fce00078e00ff */
.L_x_229:
[----:B------:R-:W-:Y:S05]  /*43110*/  BSYNC.RECONVERGENT B2 ;  /* 0x0000000000027941 */ /* 0x000fea0003800200 */
.L_x_228:
[----:B------:R-:W-:-:S05]  /*43120*/  IMAD.IADD R4, R1, 0x1, R4 ;  /* 0x0000000101047824 */ /* 0x000fca00078e0204 */
[----:B------:R1:W-:Y:S01]  /*43130*/  STL.U8 [R4+0xa28], R5 ;  /* 0x000a280504007387 */ /* 0x0003e20000100000 */
[----:B------:R-:W-:Y:S05]  /*43140*/  @P1 BRA `(.L_x_231) ;  /* 0xfffffffc00ac1947 */ /* 0x000fea000383ffff */
.L_x_227:
[----:B------:R-:W-:Y:S05]  /*43150*/  BSYNC.RECONVERGENT B1 ;  /* 0x0000000000017941 */ /* 0x000fea0003800200 */
.L_x_226:
[----:B------:R-:W-:-:S06]  /*43160*/  LEA.HI R11, R22, R1, RZ, 0x1f ;  /* 0x00000001160b7211 */ /* 0x000fcc00078ff8ff */
[----:B------:R-:W5:Y:S01]  /*43170*/  LDL.U8 R11, [R11+0xa28] ;  /* 0x000a28000b0b7983 */ /* 0x000f620000100000 */
[C---:B------:R-:W-:Y:S01]  /*43180*/  ISETP.GE.U32.AND P1, PT, R22.reuse, 0x8, PT ;  /* 0x000000081600780c */ /* 0x040fe20003f26070 */
[----:B------:R-:W-:Y:S01]  /*43190*/  BSSY.RECONVERGENT B1, `(.L_x_232) ;  /* 0x0000082000017945 */ /* 0x000fe20003800200 */
[----:B------:R-:W-:Y:S01]  /*431a0*/  HFMA2 R10, -RZ, RZ, 0, 0 ;  /* 0x00000000ff0a7431 */ /* 0x000fe200000001ff */
[----:B------:R-:W-:Y:S02]  /*431b0*/  CS2R R2, SRZ ;  /* 0x0000000000027805 */ /* 0x000fe4000001ff00 */
[----:B------:R-:W-:Y:S02]  /*431c0*/  LOP3.LUT P0, R92, R22, 0x7, RZ, 0xc0, !PT ;  /* 0x00000007165c7812 */ /* 0x000fe4000780c0ff */
[----:B-1----:R-:W-:Y:S02]  /*431d0*/  CS2R R4, SRZ ;  /* 0x0000000000047805 */ /* 0x002fe4000001ff00 */
[----:B------:R-:W-:-:S02]  /*431e0*/  CS2R R6, SRZ ;  /* 0x0000000000067805 */ /* 0x000fc4000001ff00 */
[----:B------:R-:W-:Y:S02]  /*431f0*/  CS2R R8, SRZ ;  /* 0x0000000000087805 */ /* 0x000fe4000001ff00 */
[----:B------:R-:W-:Y:S05]  /*43200*/  @!P1 BRA `(.L_x_233) ;  /* 0x0000000400e89947 */ /* 0x000fea0003800000 */
[----:B------:R-:W-:Y:S01]  /*43210*/  LOP3.LUT R2, R22, 0x7ffffff8, RZ, 0xc0, !PT ;  /* 0x7ffffff816027812 */ /* 0x000fe200078ec0ff */
[C---:B------:R-:W-:Y:S01]  /*43220*/  VIADD R71, R1.reuse, 0x963 ;  /* 0x0000096301477836 */ /* 0x040fe20000000000 */
[C---:B0-----:R-:W-:Y:S01]  /*43230*/  IADD3 R23, PT, PT, R1.reuse, 0x650, RZ ;  /* 0x0000065001177810 */ /* 0x041fe20007ffe0ff */
[C---:B------:R-:W-:Y:S01]  /*43240*/  VIADD R27, R1.reuse, 0x10 ;  /* 0x00000010011b7836 */ /* 0x040fe20000000000 */
[----:B------:R-:W-:Y:S01]  /*43250*/  CS2R R4, SRZ ;  /* 0x0000000000047805 */ /* 0x000fe2000001ff00 */
[----:B------:R-:W-:Y:S01]  /*43260*/  VIADD R25, R1, 0x330 ;  /* 0x0000033001197836 */ /* 0x000fe20000000000 */
[----:B------:R-:W-:Y:S01]  /*43270*/  CS2R R6, SRZ ;  /* 0x0000000000067805 */ /* 0x000fe2000001ff00 */
[----:B------:R-:W-:Y:S01]  /*43280*/  IMAD.MOV.U32 R3, RZ, RZ, RZ ;  /* 0x000000ffff037224 */ /* 0x000fe200078e00ff */
[----:B------:R-:W-:Y:S01]  /*43290*/  CS2R R8, SRZ ;  /* 0x0000000000087805 */ /* 0x000fe2000001ff00 */
[----:B------:R-:W-:Y:S02]  /*432a0*/  IMAD.MOV.U32 R10, RZ, RZ, RZ ;  /* 0x000000ffff0a7224 */ /* 0x000fe400078e00ff */
[----:B------:R-:W-:-:S07]  /*432b0*/  IMAD.MOV R93, RZ, RZ, -R2 ;  /* 0x000000ffff5d7224 */ /* 0x000fce00078e0a02 */
.L_x_234:
[----:B------:R-:W2:Y:S04]  /*432c0*/  LDL.U8 R12, [R71+-0x3] ;  /* 0xfffffd00470c7983 */ /* 0x000ea80000100000 */
[----:B------:R-:W3:Y:S04]  /*432d0*/  LDL.U8 R16, [R71+-0x2] ;  /* 0xfffffe0047107983 */ /* 0x000ee80000100000 */
[----:B------:R-:W4:Y:S04]  /*432e0*/  LDL.U8 R18, [R71+-0x1] ;  /* 0xffffff0047127983 */ /* 0x000f280000100000 */
[----:B------:R-:W4:Y:S04]  /*432f0*/  LDL R13, [R27+-0x10] ;  /* 0xfffff0001b0d7983 */ /* 0x000f280000100800 */
[----:B------:R-:W4:Y:S04]  /*43300*/  LDL R14, [R25+-0x10] ;  /* 0xfffff000190e7983 */ /* 0x000f280000100800 */
[----:B------:R-:W4:Y:S04]  /*43310*/  LDL R15, [R23+-0x10] ;  /* 0xfffff000170f7983 */ /* 0x000f280000100800 */
[----:B------:R-:W4:Y:S04]  /*43320*/  LDL.U8 R20, [R71] ;  /* 0x0000000047147983 */ /* 0x000f280000100000 */
[----:B------:R-:W4:Y:S04]  /*43330*/  LDL R73, [R27+-0xc] ;  /* 0xfffff4001b497983 */ /* 0x000f280000100800 */
[----:B------:R-:W4:Y:S04]  /*43340*/  LDL R74, [R25+-0xc] ;  /* 0xfffff400194a7983 */ /* 0x000f280000100800 */
[----:B------:R-:W4:Y:S04]  /*43350*/  LDL R75, [R23+-0xc] ;  /* 0xfffff400174b7983 */ /* 0x000f280000100800 */
[----:B------:R-:W4:Y:S04]  /*43360*/  LDL.U8 R24, [R71+0x1] ;  /* 0x0000010047187983 */ /* 0x000f280000100000 */
        /* <DEDUP_REMOVED lines=8> */
[----:B------:R-:W4:Y:S04]  /*433f0*/  LDL R17, [R27] ;  /* 0x000000001b117983 */ /* 0x000f280000100800 */
[----:B------:R-:W4:Y:S04]  /*43400*/  LDL R19, [R25] ;  /* 0x0000000019137983 */ /* 0x000f280000100800 */
[----:B------:R-:W4:Y:S04]  /*43410*/  LDL R21, [R23] ;  /* 0x0000000017157983 */ /* 0x000f280000100800 */
[----:B------:R0:W4:Y:S04]  /*43420*/  LDL.U8 R72, [R71+0x4] ;  /* 0x0000040047487983 */ /* 0x0001280000100000 */
[----:B------:R-:W4:Y:S04]  /*43430*/  LDL R83, [R25+0x4] ;  /* 0x0000040019537983 */ /* 0x000f280000100800 */
[----:B------:R-:W4:Y:S04]  /*43440*/  LDL R85, [R23+0x4] ;  /* 0x0000040017557983 */ /* 0x000f280000100800 */
[----:B------:R-:W4:Y:S04]  /*43450*/  LDL R82, [R27+0x4] ;  /* 0x000004001b527983 */ /* 0x000f280000100800 */
[----:B------:R-:W4:Y:S04]  /*43460*/  LDL R87, [R25+0x8] ;  /* 0x0000080019577983 */ /* 0x000f280000100800 */
[----:B------:R-:W4:Y:S04]  /*43470*/  LDL R88, [R23+0x8] ;  /* 0x0000080017587983 */ /* 0x000f280000100800 */
[----:B------:R-:W4:Y:S04]  /*43480*/  LDL R86, [R27+0x8] ;  /* 0x000008001b567983 */ /* 0x000f280000100800 */
[----:B------:R1:W4:Y:S04]  /*43490*/  LDL R89, [R27+0xc] ;  /* 0x00000c001b597983 */ /* 0x0003280000100800 */
[----:B------:R1:W4:Y:S04]  /*434a0*/  LDL R90, [R25+0xc] ;  /* 0x00000c00195a7983 */ /* 0x0003280000100800 */
[----:B------:R1:W4:Y:S01]  /*434b0*/  LDL R91, [R23+0xc] ;  /* 0x00000c00175b7983 */ /* 0x0003220000100800 */
[----:B------:R-:W-:-:S02]  /*434c0*/  VIADD R93, R93, 0x8 ;  /* 0x000000085d5d7836 */ /* 0x000fc40000000000 */
[----:B0-----:R-:W-:Y:S02]  /*434d0*/  VIADD R71, R71, 0x8 ;  /* 0x0000000847477836 */ /* 0x001fe40000000000 */
[----:B-1----:R-:W-:Y:S02]  /*434e0*/  VIADD R27, R27, 0x20 ;  /* 0x000000201b1b7836 */ /* 0x002fe40000000000 */
[----:B------:R-:W-:Y:S02]  /*434f0*/  VIADD R25, R25, 0x20 ;  /* 0x0000002019197836 */ /* 0x000fe40000000000 */
[----:B------:R-:W-:Y:S01]  /*43500*/  VIADD R23, R23, 0x20 ;  /* 0x0000002017177836 */ /* 0x000fe20000000000 */
[-C--:B--2--5:R-:W-:Y:S02]  /*43510*/  ISETP.GE.U32.AND P2, PT, R12, R11.reuse, PT ;  /* 0x0000000b0c00720c */ /* 0x0a4fe40003f46070 */
[-C--:B---3--:R-:W-:Y:S02]  /*43520*/  ISETP.GE.U32.AND P6, PT, R16, R11.reuse, PT ;  /* 0x0000000b1000720c */ /* 0x088fe40003fc6070 */
[----:B----4-:R-:W-:-:S09]  /*43530*/  ISETP.GE.U32.AND P5, PT, R18, R11, PT ;  /* 0x0000000b1200720c */ /* 0x010fd20003fa6070 */
[----:B------:R-:W-:Y:S01]  /*43540*/  @P2 IADD3 R9, PT, PT, R9, R13, RZ ;  /* 0x0000000d09092210 */ /* 0x000fe20007ffe0ff */
[----:B------:R-:W-:Y:S02]  /*43550*/  @!P2 VIADD R3, R3, 0x1 ;  /* 0x000000010303a836 */ /* 0x000fe40000000000 */
[--C-:B------:R-:W-:Y:S01]  /*43560*/  @P2 IMAD.IADD R7, R7, 0x1, R14.reuse ;  /* 0x0000000107072824 */ /* 0x100fe200078e020e */
[----:B------:R-:W-:Y:S01]  /*43570*/  @P2 IADD3 R5, PT, PT, R5, R15, RZ ;  /* 0x0000000f05052210 */ /* 0x000fe20007ffe0ff */
[----:B------:R-:W-:Y:S01]  /*43580*/  @!P2 IMAD.IADD R8, R8, 0x1, R13 ;  /* 0x000000010808a824 */ /* 0x000fe200078e020d */
[----:B------:R-:W-:Y:S01]  /*43590*/  ISETP.GE.U32.AND P4, PT, R20, R11, PT ;  /* 0x0000000b1400720c */ /* 0x000fe20003f86070 */
[----:B------:R-:W-:Y:S02]  /*435a0*/  @!P2 IMAD.IADD R6, R6, 0x1, R14 ;  /* 0x000000010606a824 */ /* 0x000fe400078e020e */
[----:B------:R-:W-:Y:S02]  /*435b0*/  @!P2 IMAD.IADD R4, R4, 0x1, R15 ;  /* 0x000000010404a824 */ /* 0x000fe400078e020f */
[----:B------:R-:W-:-:S02]  /*435c0*/  @P2 VIADD R10, R10, 0x1 ;  /* 0x000000010a0a2836 */ /* 0x000fc40000000000 */
[----:B------:R-:W-:Y:S01]  /*435d0*/  @P6 IMAD.IADD R9, R9, 0x1, R73 ;  /* 0x0000000109096824 */ /* 0x000fe200078e0249 */
[----:B------:R-:W-:Y:S01]  /*435e0*/  @P6 IADD3 R7, PT, PT, R7, R74, RZ ;  /* 0x0000004a07076210 */ /* 0x000fe20007ffe0ff */
[----:B------:R-:W-:Y:S02]  /*435f0*/  @!P6 VIADD R3, R3, 0x1 ;  /* 0x000000010303e836 */ /* 0x000fe40000000000 */
[----:B------:R-:W-:Y:S02]  /*43600*/  @P6 IMAD.IADD R5, R5, 0x1, R75 ;  /* 0x0000000105056824 */ /* 0x000fe400078e024b */
[----:B------:R-:W-:Y:S01]  /*43610*/  @!P6 IMAD.IADD R8, R8, 0x1, R73 ;  /* 0x000000010808e824 */ /* 0x000fe200078e0249 */
[----:B------:R-:W-:Y:S01]  /*43620*/  ISETP.GE.U32.AND P3, PT, R24, R11, PT ;  /* 0x0000000b1800720c */ /* 0x000fe20003f66070 */
[----:B------:R-:W-:Y:S02]  /*43630*/  @!P6 IMAD.IADD R6, R6, 0x1, R74 ;  /* 0x000000010606e824 */ /* 0x000fe400078e024a */
[----:B------:R-:W-:-:S02]  /*43640*/  @!P6 IMAD.IADD R4, R4, 0x1, R75 ;  /* 0x000000010404e824 */ /* 0x000fc400078e024b */
[----:B------:R-:W-:Y:S01]  /*43650*/  @P6 VIADD R10, R10, 0x1 ;  /* 0x000000010a0a6836 */ /* 0x000fe20000000000 */
[----:B------:R-:W-:Y:S01]  /*43660*/  @P5 IADD3 R9, PT, PT, R9, R76, RZ ;  /* 0x0000004c09095210 */ /* 0x000fe20007ffe0ff */
[----:B------:R-:W-:Y:S02]  /*43670*/  @!P5 VIADD R3, R3, 0x1 ;  /* 0x000000010303d836 */ /* 0x000fe40000000000 */
[--C-:B------:R-:W-:Y:S02]  /*43680*/  @P5 IMAD.IADD R7, R7, 0x1, R77.reuse ;  /* 0x0000000107075824 */ /* 0x100fe400078e024d */
[----:B------:R-:W-:Y:S01]  /*43690*/  @!P5 IMAD.IADD R8, R8, 0x1, R76 ;  /* 0x000000010808d824 */ /* 0x000fe200078e024c */
[----:B------:R-:W-:Y:S01]  /*436a0*/  @P5 IADD3 R5, PT, PT, R5, R78, RZ ;  /* 0x0000004e05055210 */ /* 0x000fe20007ffe0ff */
[----:B------:R-:W-:Y:S02]  /*436b0*/  @!P5 IMAD.IADD R6, R6, 0x1, R77 ;  /* 0x000000010606d824 */ /* 0x000fe400078e024d */
[----:B------:R-:W-:Y:S01]  /*436c0*/  @!P5 IMAD.IADD R4, R4, 0x1, R78 ;  /* 0x000000010404d824 */ /* 0x000fe200078e024e */
[----:B------:R-:W-:Y:S01]  /*436d0*/  ISETP.GE.U32.AND P1, PT, R26, R11, PT ;  /* 0x0000000b1a00720c */ /* 0x000fe20003f26070 */
[----:B------:R-:W-:-:S02]  /*436e0*/  @P5 VIADD R10, R10, 0x1 ;  /* 0x000000010a0a5836 */ /* 0x000fc40000000000 */
[----:B------:R-:W-:Y:S02]  /*436f0*/  @!P4 VIADD R3, R3, 0x1 ;  /* 0x000000010303c836 */ /* 0x000fe40000000000 */
[--C-:B------:R-:W-:Y:S02]  /*43700*/  @P4 IMAD.IADD R9, R9, 0x1, R79.reuse ;  /* 0x0000000109094824 */ /* 0x100fe400078e024f */
[----:B------:R-:W-:Y:S01]  /*43710*/  @!P4 IMAD.IADD R8, R8, 0x1, R79 ;  /* 0x000000010808c824 */ /* 0x000fe200078e024f */
[----:B------:R-:W-:Y:S01]  /*43720*/  @P4 IADD3 R7, PT, PT, R7, R80, RZ ;  /* 0x0000005007074210 */ /* 0x000fe20007ffe0ff */
[----:B------:R-:W-:Y:S02]  /*43730*/  @!P4 IMAD.IADD R6, R6, 0x1, R80 ;  /* 0x000000010606c824 */ /* 0x000fe400078e0250 */
[----:B------:R-:W-:Y:S02]  /*43740*/  @P4 VIADD R10, R10, 0x1 ;  /* 0x000000010a0a4836 */ /* 0x000fe40000000000 */
[----:B------:R-:W-:-:S02]  /*43750*/  @P4 IMAD.IADD R5, R5, 0x1, R81 ;  /* 0x0000000105054824 */ /* 0x000fc400078e0251 */
[----:B------:R-:W-:Y:S01]  /*43760*/  @!P4 IMAD.IADD R4, R4, 0x1, R81 ;  /* 0x000000010404c824 */ /* 0x000fe200078e0251 */
[----:B------:R-:W-:Y:S01]  /*43770*/  ISETP.GE.U32.AND P2, PT, R70, R11, PT ;  /* 0x0000000b4600720c */ /* 0x000fe20003f46070 */
[----:B------:R-:W-:Y:S01]  /*43780*/  @P3 VIADD R10, R10, 0x1 ;  /* 0x000000010a0a3836 */ /* 0x000fe20000000000 */
[----:B------:R-:W-:Y:S02]  /*43790*/  @!P3 IADD3 R3, PT, PT, R3, 0x1, RZ ;  /* 0x000000010303b810 */ /* 0x000fe40007ffe0ff */
[----:B------:R-:W-:Y:S01]  /*437a0*/  @P3 IADD3 R9, PT, PT, R9, R17, RZ ;  /* 0x0000001109093210 */ /* 0x000fe20007ffe0ff */
[----:B------:R-:W-:Y:S01]  /*437b0*/  @!P3 IMAD.IADD R8, R8, 0x1, R17 ;  /* 0x000000010808b824 */ /* 0x000fe200078e0211 */
[----:B------:R-:W-:Y:S01]  /*437c0*/  @P3 IADD3 R7, PT, PT, R7, R19, RZ ;  /* 0x0000001307073210 */ /* 0x000fe20007ffe0ff */
[----:B------:R-:W-:Y:S02]  /*437d0*/  @!P3 IMAD.IADD R6, R6, 0x1, R19 ;  /* 0x000000010606b824 */ /* 0x000fe400078e0213 */
[----:B------:R-:W-:-:S02]  /*437e0*/  @P3 IMAD.IADD R5, R5, 0x1, R21 ;  /* 0x0000000105053824 */ /* 0x000fc400078e0215 */
[----:B------:R-:W-:Y:S01]  /*437f0*/  @!P3 IMAD.IADD R4, R4, 0x1, R21 ;  /* 0x000000010404b824 */ /* 0x000fe200078e0215 */
[----:B------:R-:W-:Y:S02]  /*43800*/  ISETP.NE.AND P3, PT, R93, RZ, PT ;  /* 0x000000ff5d00720c */ /* 0x000fe40003f65270 */
[----:B------:R-:W-:Y:S01]  /*43810*/  ISETP.GE.U32.AND P6, PT, R72, R11, PT ;  /* 0x0000000b4800720c */ /* 0x000fe20003fc6070 */
[----:B------:R-:W-:Y:S01]  /*43820*/  @P1 VIADD R10, R10, 0x1 ;  /* 0x000000010a0a1836 */ /* 0x000fe20000000000 */
[----:B------:R-:W-:Y:S01]  /*43830*/  @P1 IADD3 R7, PT, PT, R7, R83, RZ ;  /* 0x0000005307071210 */ /* 0x000fe20007ffe0ff */
[----:B------:R-:W-:Y:S01]  /*43840*/  @!P1 IMAD.IADD R6, R6, 0x1, R83 ;  /* 0x0000000106069824 */ /* 0x000fe200078e0253 */
[----:B------:R-:W-:Y:S01]  /*43850*/  @!P1 IADD3 R3, PT, PT, R3, 0x1, RZ ;  /* 0x0000000103039810 */ /* 0x000fe20007ffe0ff */
[--C-:B------:R-:W-:Y:S02]  /*43860*/  @P1 IMAD.IADD R5, R5, 0x1, R85.reuse ;  /* 0x0000000105051824 */ /* 0x100fe400078e0255 */
[----:B------:R-:W-:Y:S01]  /*43870*/  @!P1 IMAD.IADD R4, R4, 0x1, R85 ;  /* 0x0000000104049824 */ /* 0x000fe200078e0255 */
[----:B------:R-:W-:Y:S01]  /*43880*/  @P1 IADD3 R9, PT, PT, R9, R82, RZ ;  /* 0x0000005209091210 */ /* 0x000fe20007ffe0ff */
[----:B------:R-:W-:Y:S01]  /*43890*/  @!P1 IMAD.IADD R8, R8, 0x1, R82 ;  /* 0x0000000108089824 */ /* 0x000fe200078e0252 */
[----:B------:R-:W-:Y:S01]  /*438a0*/  @!P2 IADD3 R3, PT, PT, R3, 0x1, RZ ;  /* 0x000000010303a810 */ /* 0x000fe20007ffe0ff */
[----:B------:R-:W-:-:S02]  /*438b0*/  @P2 VIADD R10, R10, 0x1 ;  /* 0x000000010a0a2836 */ /* 0x000fc40000000000 */
[--C-:B------:R-:W-:Y:S02]  /*438c0*/  @P2 IMAD.IADD R7, R7, 0x1, R87.reuse ;  /* 0x0000000107072824 */ /* 0x100fe400078e0257 */
[----:B------:R-:W-:Y:S01]  /*438d0*/  @!P2 IMAD.IADD R6, R6, 0x1, R87 ;  /* 0x000000010606a824 */ /* 0x000fe200078e0257 */
[----:B------:R-:W-:Y:S01]  /*438e0*/  @P2 IADD3 R5, PT, PT, R5, R88, RZ ;  /* 0x0000005805052210 */ /* 0x000fe20007ffe0ff */
[----:B------:R-:W-:Y:S01]  /*438f0*/  @!P2 IMAD.IADD R4, R4, 0x1, R88 ;  /* 0x000000010404a824 */ /* 0x000fe200078e0258 */
[----:B------:R-:W-:Y:S01]  /*43900*/  @P2 IADD3 R9, PT, PT, R9, R86, RZ ;  /* 0x0000005609092210 */ /* 0x000fe20007ffe0ff */
[----:B------:R-:W-:Y:S01]  /*43910*/  @!P2 IMAD.IADD R8, R8, 0x1, R86 ;  /* 0x000000010808a824 */ /* 0x000fe200078e0256 */
[----:B------:R-:W-:Y:S01]  /*43920*/  @!P6 IADD3 R3, PT, PT, R3, 0x1, RZ ;  /* 0x000000010303e810 */ /* 0x000fe20007ffe0ff */
[----:B------:R-:W-:Y:S01]  /*43930*/  @P6 VIADD R10, R10, 0x1 ;  /* 0x000000010a0a6836 */ /* 0x000fe20000000000 */
[----:B------:R-:W-:Y:S01]  /*43940*/  @P6 IADD3 R9, PT, PT, R9, R89, RZ ;  /* 0x0000005909096210 */ /* 0x000fe20007ffe0ff */
[----:B------:R-:W-:Y:S01]  /*43950*/  @!P6 IMAD.IADD R8, R8, 0x1, R89 ;  /* 0x000000010808e824 */ /* 0x000fe200078e0259 */
[----:B------:R-:W-:Y:S01]  /*43960*/  @P6 IADD3 R7, PT, PT, R7, R90, RZ ;  /* 0x0000005a07076210 */ /* 0x000fe20007ffe0ff */
[----:B------:R-:W-:-:S02]  /*43970*/  @!P6 IMAD.IADD R6, R6, 0x1, R90 ;  /* 0x000000010606e824 */ /* 0x000fc400078e025a */
[--C-:B------:R-:W-:Y:S02]  /*43980*/  @P6 IMAD.IADD R5, R5, 0x1, R91.reuse ;  /* 0x0000000105056824 */ /* 0x100fe400078e025b */
[----:B------:R-:W-:Y:S01]  /*43990*/  @!P6 IMAD.IADD R4, R4, 0x1, R91 ;  /* 0x000000010404e824 */ /* 0x000fe200078e025b */
[----:B------:R-:W-:Y:S06]  /*439a0*/  @P3 BRA `(.L_x_234) ;  /* 0xfffffff800443947 */ /* 0x000fec000383ffff */
.L_x_233:
[----:B------:R-:W-:Y:S05]  /*439b0*/  BSYNC.RECONVERGENT B1 ;  /* 0x0000000000017941 */ /* 0x000fea0003800200 */
.L_x_232:
[----:B------:R-:W-:Y:S04]  /*439c0*/  BSSY.RECONVERGENT B1, `(.L_x_235) ;  /* 0x0000072000017945 */ /* 0x000fe80003800200 */
[----:B------:R-:W-:Y:S05]  /*439d0*/  @!P0 BRA `(.L_x_236) ;  /* 0x0000000400c08947 */ /* 0x000fea0003800000 */
[----:B------:R-:W-:Y:S01]  /*439e0*/  ISETP.GE.U32.AND P0, PT, R92, 0x4, PT ;  /* 0x000000045c00780c */ /* 0x000fe20003f06070 */
[----:B------:R-:W-:Y:S01]  /*439f0*/  BSSY.RECONVERGENT B2, `(.L_x_237) ;  /* 0x000003a000027945 */ /* 0x000fe20003800200 */
[----:B------:R-:W-:-:S11]  /*43a00*/  ISETP.NE.AND P4, PT, R84, RZ, PT ;  /* 0x000000ff5400720c */ /* 0x000fd60003f85270 */
[----:B------:R-:W-:Y:S05]  /*43a10*/  @!P0 BRA `(.L_x_238) ;  /* 0x0000000000dc8947 */ /* 0x000fea0003800000 */
[----:B0-----:R-:W-:-:S05]  /*43a20*/  IMAD.IADD R23, R1, 0x1, R2 ;  /* 0x0000000101177824 */ /* 0x001fca00078e0202 */
[----:B------:R-:W2:Y:S01]  /*43a30*/  LDL.U8 R12, [R23+0x960] ;  /* 0x00096000170c7983 */ /* 0x000ea20000100000 */
[----:B------:R-:W-:-:S03]  /*43a40*/  IMAD R13, R2, 0x4, R1 ;  /* 0x00000004020d7824 */ /* 0x000fc600078e0201 */
[----:B------:R-:W3:Y:S04]  /*43a50*/  LDL.U8 R18, [R23+0x961] ;  /* 0x0009610017127983 */ /* 0x000ee80000100000 */
[----:B------:R-:W4:Y:S04]  /*43a60*/  LDL.U8 R20, [R23+0x962] ;  /* 0x0009620017147983 */ /* 0x000f280000100000 */
[----:B------:R-:W4:Y:S04]  /*43a70*/  LDL R14, [R13] ;  /* 0x000000000d0e7983 */ /* 0x000f280000100800 */
[----:B------:R-:W4:Y:S04]  /*43a80*/  LDL R16, [R13+0x640] ;  /* 0x000640000d107983 */ /* 0x000f280000100800 */
[----:B------:R-:W4:Y:S04]  /*43a90*/  LDL R15, [R13+0x320] ;  /* 0x000320000d0f7983 */ /* 0x000f280000100800 */
[----:B------:R-:W4:Y:S04]  /*43aa0*/  LDL.U8 R24, [R23+0x963] ;  /* 0x0009630017187983 */ /* 0x000f280000100000 */
[----:B------:R-:W4:Y:S04]  /*43ab0*/  LDL R25, [R13+0x4] ;  /* 0x000004000d197983 */ /* 0x000f280000100800 */
[----:B------:R-:W4:Y:S04]  /*43ac0*/  LDL R27, [R13+0x644] ;  /* 0x000644000d1b7983 */ /* 0x000f280000100800 */
[----:B------:R-:W4:Y:S04]  /*43ad0*/  LDL R26, [R13+0x324] ;  /* 0x000324000d1a7983 */ /* 0x000f280000100800 */
[----:B------:R-:W4:Y:S04]  /*43ae0*/  LDL R17, [R13+0x8] ;  /* 0x000008000d117983 */ /* 0x000f280000100800 */
[----:B------:R-:W4:Y:S04]  /*43af0*/  LDL R21, [R13+0x648] ;  /* 0x000648000d157983 */ /* 0x000f280000100800 */
[----:B------:R-:W4:Y:S04]  /*43b00*/  LDL R19, [R13+0x328] ;  /* 0x000328000d137983 */ /* 0x000f280000100800 */
[----:B------:R-:W4:Y:S04]  /*43b10*/  LDL R70, [R13+0xc] ;  /* 0x00000c000d467983 */ /* 0x000f280000100800 */
[----:B------:R-:W4:Y:S04]  /*43b20*/  LDL R23, [R13+0x32c] ;  /* 0x00032c000d177983 */ /* 0x000f280000100800 */
[----:B------:R-:W4:Y:S01]  /*43b30*/  LDL R71, [R13+0x64c] ;  /* 0x00064c000d477983 */ /* 0x000f220000100800 */
[----:B------:R-:W-:Y:S01]  /*43b40*/  VIADD R2, R2, 0x4 ;  /* 0x0000000402027836 */ /* 0x000fe20000000000 */
[----:B--2--5:R-:W-:-:S02]  /*43b50*/  ISETP.GE.U32.AND P0, PT, R12, R11, PT ;  /* 0x0000000b0c00720c */ /* 0x024fc40003f06070 */
[-C--:B---3--:R-:W-:Y:S02]  /*43b60*/  ISETP.GE.U32.AND P1, PT, R18, R11.reuse, PT ;  /* 0x0000000b1200720c */ /* 0x088fe40003f26070 */
[----:B----4-:R-:W-:-:S09]  /*43b70*/  ISETP.GE.U32.AND P2, PT, R20, R11, PT ;  /* 0x0000000b1400720c */ /* 0x010fd20003f46070 */
[----:B------:R-:W-:Y:S02]  /*43b80*/  @!P0 IADD3 R8, PT, PT, R8, R14, RZ ;  /* 0x0000000e08088210 */ /* 0x000fe40007ffe0ff */
[----:B------:R-:W-:Y:S01]  /*43b90*/  @!P0 IADD3 R4, PT, PT, R4, R16, RZ ;  /* 0x0000001004048210 */ /* 0x000fe20007ffe0ff */
[----:B------:R-:W-:Y:S01]  /*43ba0*/  @P0 IMAD.IADD R9, R9, 0x1, R14 ;  /* 0x0000000109090824 */ /* 0x000fe200078e020e */
[----:B------:R-:W-:Y:S01]  /*43bb0*/  @!P0 IADD3 R3, PT, PT, R3, 0x1, RZ ;  /* 0x0000000103038810 */ /* 0x000fe20007ffe0ff */
[--C-:B------:R-:W-:Y:S02]  /*43bc0*/  @!P0 IMAD.IADD R6, R6, 0x1, R15.reuse ;  /* 0x0000000106068824 */ /* 0x100fe400078e020f */
[----:B------:R-:W-:Y:S01]  /*43bd0*/  @P0 IMAD.IADD R7, R7, 0x1, R15 ;  /* 0x0000000107070824 */ /* 0x000fe200078e020f */
[----:B------:R-:W-:Y:S01]  /*43be0*/  ISETP.GE.U32.AND P3, PT, R24, R11, PT ;  /* 0x0000000b1800720c */ /* 0x000fe20003f66070 */
[----:B------:R-:W-:Y:S02]  /*43bf0*/  @P0 IMAD.IADD R5, R5, 0x1, R16 ;  /* 0x0000000105050824 */ /* 0x000fe400078e0210 */
[----:B------:R-:W-:Y:S01]  /*43c00*/  @P0 VIADD R10, R10, 0x1 ;  /* 0x000000010a0a0836 */ /* 0x000fe20000000000 */
[----:B------:R-:W-:Y:S01]  /*43c10*/  @!P1 IADD3 R3, PT, PT, R3, 0x1, RZ ;  /* 0x0000000103039810 */ /* 0x000fe20007ffe0ff */
[----:B------:R-:W-:-:S02]  /*43c20*/  @!P1 IMAD.IADD R8, R8, 0x1, R25 ;  /* 0x0000000108089824 */ /* 0x000fc400078e0219 */
[----:B------:R-:W-:Y:S02]  /*43c30*/  @!P1 IMAD.IADD R4, R4, 0x1, R27 ;  /* 0x0000000104049824 */ /* 0x000fe400078e021b */
[----:B------:R-:W-:Y:S01]  /*43c40*/  @P1 IMAD.IADD R9, R9, 0x1, R25 ;  /* 0x0000000109091824 */ /* 0x000fe200078e0219 */
[----:B------:R-:W-:Y:S01]  /*43c50*/  @!P1 IADD3 R6, PT, PT, R6, R26, RZ ;  /* 0x0000001a06069210 */ /* 0x000fe20007ffe0ff */
[----:B------:R-:W-:Y:S02]  /*43c60*/  @P1 IMAD.IADD R7, R7, 0x1, R26 ;  /* 0x0000000107071824 */ /* 0x000fe400078e021a */
[----:B------:R-:W-:Y:S02]  /*43c70*/  @P1 IMAD.IADD R5, R5, 0x1, R27 ;  /* 0x0000000105051824 */ /* 0x000fe400078e021b */
[----:B------:R-:W-:Y:S01]  /*43c80*/  @P1 VIADD R10, R10, 0x1 ;  /* 0x000000010a0a1836 */ /* 0x000fe20000000000 */
[----:B------:R-:W-:Y:S01]  /*43c90*/  @!P2 IADD3 R8, PT, PT, R8, R17, RZ ;  /* 0x000000110808a210 */ /* 0x000fe20007ffe0ff */
[----:B------:R-:W-:Y:S01]  /*43ca0*/  @P2 IMAD.IADD R9, R9, 0x1, R17 ;  /* 0x0000000109092824 */ /* 0x000fe200078e0211 */
[----:B------:R-:W-:Y:S01]  /*43cb0*/  @!P2 IADD3 R4, PT, PT, R4, R21, RZ ;  /* 0x000000150404a210 */ /* 0x000fe20007ffe0ff */
[----:B------:R-:W-:Y:S01]  /*43cc0*/  @P2 IMAD.IADD R5, R5, 0x1, R21 ;  /* 0x0000000105052824 */ /* 0x000fe200078e0215 */
[----:B------:R-:W-:Y:S01]  /*43cd0*/  @!P2 IADD3 R3, PT, PT, R3, 0x1, RZ ;  /* 0x000000010303a810 */ /* 0x000fe20007ffe0ff */
[----:B------:R-:W-:-:S02]  /*43ce0*/  @P2 VIADD R10, R10, 0x1 ;  /* 0x000000010a0a2836 */ /* 0x000fc40000000000 */
[--C-:B------:R-:W-:Y:S02]  /*43cf0*/  @P2 IMAD.IADD R7, R7, 0x1, R19.reuse ;  /* 0x0000000107072824 */ /* 0x100fe400078e0213 */
[----:B------:R-:W-:Y:S02]  /*43d00*/  @!P2 IMAD.IADD R6, R6, 0x1, R19 ;  /* 0x000000010606a824 */ /* 0x000fe400078e0213 */
[--C-:B------:R-:W-:Y:S02]  /*43d10*/  @P3 IMAD.IADD R9, R9, 0x1, R70.reuse ;  /* 0x0000000109093824 */ /* 0x100fe400078e0246 */
[----:B------:R-:W-:Y:S02]  /*43d20*/  @!P3 IMAD.IADD R8, R8, 0x1, R70 ;  /* 0x000000010808b824 */ /* 0x000fe400078e0246 */
[--C-:B------:R-:W-:Y:S02]  /*43d30*/  @P3 IMAD.IADD R7, R7, 0x1, R23.reuse ;  /* 0x0000000107073824 */ /* 0x100fe400078e0217 */
[----:B------:R-:W-:-:S02]  /*43d40*/  @!P3 IMAD.IADD R6, R6, 0x1, R23 ;  /* 0x000000010606b824 */ /* 0x000fc400078e0217 */
[--C-:B------:R-:W-:Y:S02]  /*43d50*/  @P3 IMAD.IADD R5, R5, 0x1, R71.reuse ;  /* 0x0000000105053824 */ /* 0x100fe400078e0247 */
[----:B------:R-:W-:Y:S02]  /*43d60*/  @!P3 IMAD.IADD R4, R4, 0x1, R71 ;  /* 0x000000010404b824 */ /* 0x000fe400078e0247 */
[----:B------:R-:W-:Y:S02]  /*43d70*/  @P3 VIADD R10, R10, 0x1 ;  /* 0x000000010a0a3836 */ /* 0x000fe40000000000 */
[----:B------:R-:W-:-:S07]  /*43d80*/  @!P3 VIADD R3, R3, 0x1 ;  /* 0x000000010303b836 */ /* 0x000fce0000000000 */
.L_x_238:
[----:B------:R-:W-:Y:S05]  /*43d90*/  BSYNC.RECONVERGENT B2 ;  /* 0x0000000000027941 */ /* 0x000fea0003800200 */
.L_x_237:
[----:B------:R-:W-:Y:S05]  /*43da0*/  @!P4 BRA `(.L_x_236) ;  /* 0x0000000000ccc947 */ /* 0x000fea0003800000 */
[----:B------:R-:W-:Y:S01]  /*43db0*/  ISETP.NE.AND P0, PT, R84, 0x1, PT ;  /* 0x000000015400780c */ /* 0x000fe20003f05270 */
[----:B------:R-:W-:Y:S01]  /*43dc0*/  BSSY.RECONVERGENT B2, `(.L_x_239) ;  /* 0x0000021000027945 */ /* 0x000fe20003800200 */
[----:B------:R-:W-:-:S04]  /*43dd0*/  LOP3.LUT R22, R22, 0x1, RZ, 0xc0, !PT ;  /* 0x0000000116167812 */ /* 0x000fc800078ec0ff */
[----:B------:R-:W-:-:S07]  /*43de0*/  ISETP.NE.U32.AND P2, PT, R22, 0x1, PT ;  /* 0x000000011600780c */ /* 0x000fce0003f45070 */
[----:B------:R-:W-:Y:S06]  /*43df0*/  @!P0 BRA `(.L_x_240) ;  /* 0x0000000000748947 */ /* 0x000fec0003800000 */
[----:B------:R-:W-:-:S05]  /*43e00*/  IADD3 R20, PT, PT, R1, R2, RZ ;  /* 0x0000000201147210 */ /* 0x000fca0007ffe0ff */
[----:B0-----:R-:W2:Y:S01]  /*43e10*/  LDL.U8 R12, [R20+0x960] ;  /* 0x00096000140c7983 */ /* 0x001ea20000100000 */
[----:B------:R-:W-:-:S03]  /*43e20*/  IMAD R21, R2, 0x4, R1 ;  /* 0x0000000402157824 */ /* 0x000fc600078e0201 */
[----:B------:R-:W3:Y:S04]  /*43e30*/  LDL.U8 R16, [R20+0x961] ;  /* 0x0009610014107983 */ /* 0x000ee80000100000 */
[----:B------:R-:W4:Y:S04]  /*43e40*/  LDL R13, [R21] ;  /* 0x00000000150d7983 */ /* 0x000f280000100800 */
[----:B------:R-:W4:Y:S04]  /*43e50*/  LDL R14, [R21+0x320] ;  /* 0x00032000150e7983 */ /* 0x000f280000100800 */
[----:B------:R-:W4:Y:S04]  /*43e60*/  LDL R15, [R21+0x640] ;  /* 0x00064000150f7983 */ /* 0x000f280000100800 */
[----:B------:R-:W4:Y:S04]  /*43e70*/  LDL R17, [R21+0x4] ;  /* 0x0000040015117983 */ /* 0x000f280000100800 */
[----:B------:R-:W4:Y:S04]  /*43e80*/  LDL R18, [R21+0x324] ;  /* 0x0003240015127983 */ /* 0x000f280000100800 */
[----:B------:R-:W4:Y:S01]  /*43e90*/  LDL R19, [R21+0x644] ;  /* 0x0006440015137983 */ /* 0x000f220000100800 */
[----:B------:R-:W-:-:S02]  /*43ea0*/  IADD3 R2, PT, PT, R2, 0x2, RZ ;  /* 0x0000000202027810 */ /* 0x000fc40007ffe0ff */
[-C--:B--2--5:R-:W-:Y:S02]  /*43eb0*/  ISETP.GE.U32.AND P0, PT, R12, R11.reuse, PT ;  /* 0x0000000b0c00720c */ /* 0x0a4fe40003f06070 */
[----:B---3--:R-:W-:-:S11]  /*43ec0*/  ISETP.GE.U32.AND P1, PT, R16, R11, PT ;  /* 0x0000000b1000720c */ /* 0x008fd60003f26070 */
[--C-:B----4-:R-:W-:Y:S01]  /*43ed0*/  @P0 IMAD.IADD R9, R9, 0x1, R13.reuse ;  /* 0x0000000109090824 */ /* 0x110fe200078e020d */
[----:B------:R-:W-:Y:S01]  /*43ee0*/  @P0 IADD3 R7, PT, PT, R7, R14, RZ ;  /* 0x0000000e07070210 */ /* 0x000fe20007ffe0ff */
[----:B------:R-:W-:Y:S02]  /*43ef0*/  @!P0 IMAD.IADD R8, R8, 0x1, R13 ;  /* 0x0000000108088824 */ /* 0x000fe400078e020d */
[--C-:B------:R-:W-:Y:S02]  /*43f00*/  @P0 IMAD.IADD R5, R5, 0x1, R15.reuse ;  /* 0x0000000105050824 */ /* 0x100fe400078e020f */
[----:B------:R-:W-:Y:S01]  /*43f10*/  @!P0 IMAD.IADD R6, R6, 0x1, R14 ;  /* 0x0000000106068824 */ /* 0x000fe200078e020e */
[----:B------:R-:W-:Y:S01]  /*43f20*/  @P1 IADD3 R9, PT, PT, R9, R17, RZ ;  /* 0x0000001109091210 */ /* 0x000fe20007ffe0ff */
[----:B------:R-:W-:Y:S02]  /*43f30*/  @!P0 IMAD.IADD R4, R4, 0x1, R15 ;  /* 0x0000000104048824 */ /* 0x000fe400078e020f */
[----:B------:R-:W-:-:S02]  /*43f40*/  @P0 VIADD R10, R10, 0x1 ;  /* 0x000000010a0a0836 */ /* 0x000fc40000000000 */
[----:B------:R-:W-:Y:S02]  /*43f50*/  @!P0 VIADD R3, R3, 0x1 ;  /* 0x0000000103038836 */ /* 0x000fe40000000000 */
[----:B------:R-:W-:Y:S01]  /*43f60*/  @!P1 IMAD.IADD R8, R8, 0x1, R17 ;  /* 0x0000000108089824 */ /* 0x000fe200078e0211 */
[----:B------:R-:W-:Y:S01]  /*43f70*/  @P1 IADD3 R5, PT, PT, R5, R19, RZ ;  /* 0x0000001305051210 */ /* 0x000fe20007ffe0ff */
[--C-:B------:R-:W-:Y:S02]  /*43f80*/  @P1 IMAD.IADD R7, R7, 0x1, R18.reuse ;  /* 0x0000000107071824 */ /* 0x100fe400078e0212 */
[----:B------:R-:W-:Y:S02]  /*43f90*/  @!P1 IMAD.IADD R6, R6, 0x1, R18 ;  /* 0x0000000106069824 */ /* 0x000fe400078e0212 */
[----:B------:R-:W-:Y:S02]  /*43fa0*/  @!P1 IMAD.IADD R4, R4, 0x1, R19 ;  /* 0x0000000104049824 */ /* 0x000fe400078e0213 */
[----:B------:R-:W-:-:S02]  /*43fb0*/  @P1 VIADD R10, R10, 0x1 ;  /* 0x000000010a0a1836 */ /* 0x000fc40000000000 */
[----:B------:R-:W-:-:S07]  /*43fc0*/  @!P1 VIADD R3, R3, 0x1 ;  /* 0x0000000103039836 */ /* 0x000fce0000000000 */
.L_x_240:
[----:B------:R-:W-:Y:S05]  /*43fd0*/  BSYNC.RECONVERGENT B2 ;  /* 0x0000000000027941 */ /* 0x000fea0003800200 */
.L_x_239:
[----:B------:R-:W-:Y:S05]  /*43fe0*/  @P2 BRA `(.L_x_236) ;  /* 0x00000000003c2947 */ /* 0x000fea0003800000 */
[----:B0-----:R-:W-:-:S06]  /*43ff0*/  IMAD.IADD R12, R1, 0x1, R2 ;  /* 0x00000001010c7824 */ /* 0x001fcc00078e0202 */
[----:B------:R-:W2:Y:S01]  /*44000*/  LDL.U8 R12, [R12+0x960] ;  /* 0x000960000c0c7983 */ /* 0x000ea20000100000 */
[----:B------:R-:W-:-:S05]  /*44010*/  LEA R2, R2, R1, 0x2 ;  /* 0x0000000102027211 */ /* 0x000fca00078e10ff */
[----:B------:R-:W3:Y:S04]  /*44020*/  LDL R13, [R2] ;  /* 0x00000000020d7983 */ /* 0x000ee80000100800 */
[----:B------:R-:W4:Y:S04]  /*44030*/  LDL R14, [R2+0x320] ;  /* 0x00032000020e7983 */ /* 0x000f280000100800 */
[----:B------:R-:W4:Y:S01]  /*44040*/  LDL R15, [R2+0x640] ;  /* 0x00064000020f7983 */ /* 0x000f220000100800 */
[----:B--2--5:R-:W-:-:S13]  /*44050*/  ISETP.GE.U32.AND P0, PT, R12, R11, PT ;  /* 0x0000000b0c00720c */ /* 0x024fda0003f06070 */
[--C-:B---3--:R-:W-:Y:S01]  /*44060*/  @P0 IMAD.IADD R9, R9, 0x1, R13.reuse ;  /* 0x0000000109090824 */ /* 0x108fe200078e020d */
[----:B----4-:R-:W-:Y:S01]  /*44070*/  @!P0 IADD3 R6, PT, PT, R6, R14, RZ ;  /* 0x0000000e06068210 */ /* 0x010fe20007ffe0ff */
[----:B------:R-:W-:Y:S01]  /*44080*/  @!P0 IMAD.IADD R8, R8, 0x1, R13 ;  /* 0x0000000108088824 */ /* 0x000fe200078e020d */
[----:B------:R-:W-:Y:S01]  /*44090*/  @!P0 IADD3 R3, PT, PT, R3, 0x1, RZ ;  /* 0x0000000103038810 */ /* 0x000fe20007ffe0ff */
[----:B------:R-:W-:Y:S02]  /*440a0*/  @P0 IMAD.IADD R7, R7, 0x1, R14 ;  /* 0x0000000107070824 */ /* 0x000fe400078e020e */
[--C-:B------:R-:W-:Y:S02]  /*440b0*/  @P0 IMAD.IADD R5, R5, 0x1, R15.reuse ;  /* 0x0000000105050824 */ /* 0x100fe400078e020f */
[----:B------:R-:W-:Y:S02]  /*440c0*/  @!P0 IMAD.IADD R4, R4, 0x1, R15 ;  /* 0x0000000104048824 */ /* 0x000fe400078e020f */
[----:B------:R-:W-:-:S07]  /*440d0*/  @P0 VIADD R10, R10, 0x1 ;  /* 0x000000010a0a0836 */ /* 0x000fce0000000000 */
.L_x_236:
[----:B------:R-:W-:Y:S05]  /*440e0*/  BSYNC.RECONVERGENT B1 ;  /* 0x0000000000017941 */ /* 0x000fea0003800200 */
.L_x_235:
[C---:B------:R-:W-:Y:S01]  /*440f0*/  ISETP.NE.AND P2, PT, R10.reuse, RZ, PT ;  /* 0x000000ff0a00720c */ /* 0x040fe20003f45270 */
[----:B------:R-:W-:Y:S01]  /*44100*/  BSSY.RECONVERGENT B1, `(.L_x_241) ;  /* 0x0000031000017945 */ /* 0x000fe20003800200 */
[----:B------:R-:W-:Y:S01]  /*44110*/  ISETP.NE.AND P1, PT, R3, RZ, PT ;  /* 0x000000ff0300720c */ /* 0x000fe20003f25270 */
[----:B------:R-:W-:Y:S01]  /*44120*/  IMAD.MOV.U32 R2, RZ, RZ, 0xc8 ;  /* 0x000000c8ff027424 */ /* 0x000fe200078e00ff */
[----:B------:R-:W-:Y:S01]  /*44130*/  ISETP.GE.U32.AND P0, PT, R10, R3, PT ;  /* 0x000000030a00720c */ /* 0x000fe20003f06070 */
[----:B0-----:R-:W-:Y:S01]  /*44140*/  IMAD.MOV.U32 R12, RZ, RZ, 0xc8 ;  /* 0x000000c8ff0c7424 */ /* 0x001fe200078e00ff */
[----:B------:R-:W-:Y:S01]  /*44150*/  MOV R16, 0x37 ;  /* 0x0000003700107802 */ /* 0x000fe20000000f00 */
[----:B------:R-:W-:Y:S02]  /*44160*/  IMAD.MOV.U32 R13, RZ, RZ, 0xc8 ;  /* 0x000000c8ff0d7424 */ /* 0x000fe400078e00ff */
[----:B------:R-:W-:Y:S02]  /*44170*/  IMAD.MOV.U32 R17, RZ, RZ, 0x37 ;  /* 0x00000037ff117424 */ /* 0x000fe400078e00ff */
[----:B------:R-:W-:-:S02]  /*44180*/  IMAD.MOV.U32 R18, RZ, RZ, 0x37 ;  /* 0x00000037ff127424 */ /* 0x000fc400078e00ff */
[----:B------:R-:W-:Y:S05]  /*44190*/  @!P2 BRA `(.L_x_242) ;  /* 0x00000000009ca947 */ /* 0x000fea0003800000 */
[----:B------:R-:W0:Y:S08]  /*441a0*/  I2F.U32.RP R2, R10 ;  /* 0x0000000a00027306 */ /* 0x000e300000209000 */
[----:B0-----:R-:W0:Y:S02]  /*441b0*/  MUFU.RCP R2, R2 ;  /* 0x0000000200027308 */ /* 0x001e240000001000 */
[----:B0-----:R-:W-:-:S06]  /*441c0*/  VIADD R12, R2, 0xffffffe ;  /* 0x0ffffffe020c7836 */ /* 0x001fcc0000000000 */
[----:B------:R0:W1:Y:S02]  /*441d0*/  F2I.FTZ.U32.TRUNC.NTZ R13, R12 ;  /* 0x0000000c000d7305 */ /* 0x000064000021f000 */
[----:B0-----:R-:W-:Y:S01]  /*441e0*/  IMAD.MOV.U32 R12, RZ, RZ, RZ ;  /* 0x000000ffff0c7224 */ /* 0x001fe200078e00ff */
[----:B-1---5:R-:W-:-:S05]  /*441f0*/  IADD3 R11, PT, PT, RZ, -R13, RZ ;  /* 0x8000000dff0b7210 */ /* 0x022fca0007ffe0ff */
[----:B------:R-:W-:-:S04]  /*44200*/  IMAD R11, R11, R10, RZ ;  /* 0x0000000a0b0b7224 */ /* 0x000fc800078e02ff */
[----:B------:R-:W-:-:S06]  /*44210*/  IMAD.HI.U32 R14, R13, R11, R12 ;  /* 0x0000000b0d0e7227 */ /* 0x000fcc00078e000c */
[----:B------:R-:W-:-:S04]  /*44220*/  IMAD.HI.U32 R15, R14, R5, RZ ;  /* 0x000000050e0f7227 */ /* 0x000fc800078e00ff */
[----:B------:R-:W-:Y:S01]  /*44230*/  IMAD.HI.U32 R11, R14, R9, RZ ;  /* 0x000000090e0b7227 */ /* 0x000fe200078e00ff */
[----:B------:R-:W-:-:S03]  /*44240*/  IADD3 R12, PT, PT, -R15, RZ, RZ ;  /* 0x000000ff0f0c7210 */ /* 0x000fc60007ffe1ff */
[----:B------:R-:W-:-:S04]  /*44250*/  IMAD.HI.U32 R13, R14, R7, RZ ;  /* 0x000000070e0d7227 */ /* 0x000fc800078e00ff */
[----:B------:R-:W-:Y:S02]  /*44260*/  IMAD.MOV R2, RZ, RZ, -R11 ;  /* 0x000000ffff027224 */ /* 0x000fe400078e0a0b */
[----:B------:R-:W-:Y:S02]  /*44270*/  IMAD.MOV R14, RZ, RZ, -R13 ;  /* 0x000000ffff0e7224 */ /* 0x000fe400078e0a0d */
[C---:B------:R-:W-:Y:S02]  /*44280*/  IMAD R9, R10.reuse, R2, R9 ;  /* 0x000000020a097224 */ /* 0x040fe400078e0209 */
[C---:B------:R-:W-:Y:S02]  /*44290*/  IMAD R7, R10.reuse, R14, R7 ;  /* 0x0000000e0a077224 */ /* 0x040fe400078e0207 */
[----:B------:R-:W-:Y:S01]  /*442a0*/  IMAD R5, R10, R12, R5 ;  /* 0x0000000c0a057224 */ /* 0x000fe200078e0205 */
[-C--:B------:R-:W-:Y:S02]  /*442b0*/  ISETP.GE.U32.AND P6, PT, R9, R10.reuse, PT ;  /* 0x0000000a0900720c */ /* 0x080fe40003fc6070 */
[----:B------:R-:W-:-:S02]  /*442c0*/  ISETP.GE.U32.AND P2, PT, R7, R10, PT ;  /* 0x0000000a0700720c */ /* 0x000fc40003f46070 */
[----:B------:R-:W-:-:S09]  /*442d0*/  ISETP.GE.U32.AND P3, PT, R5, R10, PT ;  /* 0x0000000a0500720c */ /* 0x000fd20003f66070 */
[--C-:B------:R-:W-:Y:S01]  /*442e0*/  @P6 IMAD.IADD R9, R9, 0x1, -R10.reuse ;  /* 0x0000000109096824 */ /* 0x100fe200078e0a0a */
[----:B------:R-:W-:Y:S01]  /*442f0*/  @P6 IADD3 R11, PT, PT, R11, 0x1, RZ ;  /* 0x000000010b0b6810 */ /* 0x000fe20007ffe0ff */
[--C-:B------:R-:W-:Y:S02]  /*44300*/  @P2 IMAD.IADD R7, R7, 0x1, -R10.reuse ;  /* 0x0000000107072824 */ /* 0x100fe400078e0a0a */
[----:B------:R-:W-:Y:S01]  /*44310*/  @P3 IMAD.IADD R5, R5, 0x1, -R10 ;  /* 0x0000000105053824 */ /* 0x000fe200078e0a0a */
[-C--:B------:R-:W-:Y:S01]  /*44320*/  ISETP.GE.U32.AND P4, PT, R9, R10.reuse, PT ;  /* 0x0000000a0900720c */ /* 0x080fe20003f86070 */
[----:B------:R-:W-:Y:S01]  /*44330*/  @P2 VIADD R13, R13, 0x1 ;  /* 0x000000010d0d2836 */ /* 0x000fe20000000000 */
[-C--:B------:R-:W-:Y:S01]  /*44340*/  ISETP.GE.U32.AND P5, PT, R7, R10.reuse, PT ;  /* 0x0000000a0700720c */ /* 0x080fe20003fa6070 */
[----:B------:R-:W-:Y:S01]  /*44350*/  @P3 VIADD R15, R15, 0x1 ;  /* 0x000000010f0f3836 */ /* 0x000fe20000000000 */
[----:B------:R-:W-:Y:S02]  /*44360*/  ISETP.GE.U32.AND P6, PT, R5, R10, PT ;  /* 0x0000000a0500720c */ /* 0x000fe40003fc6070 */
[----:B------:R-:W-:-:S02]  /*44370*/  ISETP.NE.U32.AND P2, PT, R10, RZ, PT ;  /* 0x000000ff0a00720c */ /* 0x000fc40003f45070 */
[----:B------:R-:W-:-:S05]  /*44380*/  LOP3.LUT R10, RZ, R10, RZ, 0x33, !PT ;  /* 0x0000000aff0a7212 */ /* 0x000fca00078e33ff */
[----:B------:R-:W-:Y:S02]  /*44390*/  @P4 VIADD R11, R11, 0x1 ;  /* 0x000000010b0b4836 */ /* 0x000fe40000000000 */
[----:B------:R-:W-:Y:S02]  /*443a0*/  @P5 IADD3 R13, PT, PT, R13, 0x1, RZ ;  /* 0x000000010d0d5810 */ /* 0x000fe40007ffe0ff */
[----:B------:R-:W-:Y:S01]  /*443b0*/  @P6 VIADD R15, R15, 0x1 ;  /* 0x000000010f0f6836 */ /* 0x000fe20000000000 */
[C---:B------:R-:W-:Y:S02]  /*443c0*/  SEL R11, R10.reuse, R11, !P2 ;  /* 0x0000000b0a0b7207 */ /* 0x040fe40005000000 */
[C---:B------:R-:W-:Y:S02]  /*443d0*/  SEL R2, R10.reuse, R13, !P2 ;  /* 0x0000000d0a027207 */ /* 0x040fe40005000000 */
[----:B------:R-:W-:Y:S02]  /*443e0*/  SEL R10, R10, R15, !P2 ;  /* 0x0000000f0a0a7207 */ /* 0x000fe40005000000 */
[----:B------:R-:W-:-:S02]  /*443f0*/  PRMT R12, R11, 0x7610, R12 ;  /* 0x000076100b0c7816 */ /* 0x000fc4000000000c */
[----:B------:R-:W-:-:S07]  /*44400*/  PRMT R13, R10, 0x7610, R13 ;  /* 0x000076100a0d7816 */ /* 0x000fce000000000d */
.L_x_242:
[----:B------:R-:W-:Y:S05]  /*44410*/  BSYNC.RECONVERGENT B1 ;  /* 0x0000000000017941 */ /* 0x000fea0003800200 */
.L_x_241:
[----:B------:R-:W-:Y:S01]  /*44420*/  BSSY.RECONVERGENT B1, `(.L_x_243) ;  /* 0x000002b000017945 */ /* 0x000fe20003800200 */
[----:B------:R-:W-:Y:S02]  /*44430*/  PRMT R5, R16, 0x7610, R5 ;  /* 0x0000761010057816 */ /* 0x000fe40000000005 */
[----:B------:R-:W-:Y:S02]  /*44440*/  PRMT R7, R17, 0x7610, R7 ;  /* 0x0000761011077816 */ /* 0x000fe40000000007 */
[----:B------:R-:W-:Y:S01]  /*44450*/  PRMT R14, R18, 0x7610, R14 ;  /* 0x00007610120e7816 */ /* 0x000fe2000000000e */
[----:B------:R-:W-:Y:S06]  /*44460*/  @!P1 BRA `(.L_x_244) ;  /* 0x0000000000989947 */ /* 0x000fec0003800000 */
[----:B------:R-:W0:Y:S08]  /*44470*/  I2F.U32.RP R5, R3 ;  /* 0x0000000300057306 */ /* 0x000e300000209000 */
[----:B0-----:R-:W0:Y:S02]  /*44480*/  MUFU.RCP R5, R5 ;  /* 0x0000000500057308 */ /* 0x001e240000001000 */
[----:B0-----:R-:W-:-:S06]  /*44490*/  VIADD R10, R5, 0xffffffe ;  /* 0x0ffffffe050a7836 */ /* 0x001fcc0000000000 */
[----:B-----5:R0:W1:Y:S02]  /*444a0*/  F2I.FTZ.U32.TRUNC.NTZ R11, R10 ;  /* 0x0000000a000b7305 */ /* 0x020064000021f000 */
[----:B0-----:R-:W-:Y:S02]  /*444b0*/  HFMA2 R10, -RZ, RZ, 0, 0 ;  /* 0x00000000ff0a7431 */ /* 0x001fe400000001ff */
[----:B-1----:R-:W-:-:S04]  /*444c0*/  IMAD.MOV R14, RZ, RZ, -R11 ;  /* 0x000000ffff0e7224 */ /* 0x002fc800078e0a0b */
[----:B------:R-:W-:-:S04]  /*444d0*/  IMAD R7, R14, R3, RZ ;  /* 0x000000030e077224 */ /* 0x000fc800078e02ff */
[----:B------:R-:W-:-:S06]  /*444e0*/  IMAD.HI.U32 R11, R11, R7, R10 ;  /* 0x000000070b0b7227 */ /* 0x000fcc00078e000a */
[----:B------:R-:W-:-:S04]  /*444f0*/  IMAD.HI.U32 R9, R11, R6, RZ ;  /* 0x000000060b097227 */ /* 0x000fc800078e00ff */
[----:B------:R-:W-:-:S04]  /*44500*/  IMAD.HI.U32 R7, R11, R8, RZ ;  /* 0x000000080b077227 */ /* 0x000fc800078e00ff */
[----:B------:R-:W-:-:S04]  /*44510*/  IMAD.HI.U32 R11, R11, R4, RZ ;  /* 0x000000040b0b7227 */ /* 0x000fc800078e00ff */
[----:B------:R-:W-:Y:S02]  /*44520*/  IMAD.MOV R14, RZ, RZ, -R9 ;  /* 0x000000ffff0e7224 */ /* 0x000fe400078e0a09 */
[----:B------:R-:W-:Y:S02]  /*44530*/  IMAD.MOV R5, RZ, RZ, -R7 ;  /* 0x000000ffff057224 */ /* 0x000fe400078e0a07 */
[----:B------:R-:W-:Y:S02]  /*44540*/  IMAD.MOV R10, RZ, RZ, -R11 ;  /* 0x000000ffff0a7224 */ /* 0x000fe400078e0a0b */
[C---:B------:R-:W-:Y:S02]  /*44550*/  IMAD R6, R3.reuse, R14, R6 ;  /* 0x0000000e03067224 */ /* 0x040fe400078e0206 */
[C---:B------:R-:W-:Y:S02]  /*44560*/  IMAD R8, R3.reuse, R5, R8 ;  /* 0x0000000503087224 */ /* 0x040fe400078e0208 */
[----:B------:R-:W-:Y:S01]  /*44570*/  IMAD R4, R3, R10, R4 ;  /* 0x0000000a03047224 */ /* 0x000fe200078e0204 */
[----:B------:R-:W-:-:S02]  /*44580*/  ISETP.GE.U32.AND P5, PT, R6, R3, PT ;  /* 0x000000030600720c */ /* 0x000fc40003fa6070 */
[-C--:B------:R-:W-:Y:S02]  /*44590*/  ISETP.GE.U32.AND P6, PT, R8, R3.reuse, PT ;  /* 0x000000030800720c */ /* 0x080fe40003fc6070 */
[----:B------:R-:W-:-:S09]  /*445a0*/  ISETP.GE.U32.AND P4, PT, R4, R3, PT ;  /* 0x000000030400720c */ /* 0x000fd20003f86070 */
[--C-:B------:R-:W-:Y:S01]  /*445b0*/  @P5 IMAD.IADD R6, R6, 0x1, -R3.reuse ;  /* 0x0000000106065824 */ /* 0x100fe200078e0a03 */
[----:B------:R-:W-:Y:S01]  /*445c0*/  @P5 IADD3 R9, PT, PT, R9, 0x1, RZ ;  /* 0x0000000109095810 */ /* 0x000fe20007ffe0ff */
[----:B------:R-:W-:Y:S01]  /*445d0*/  @P6 VIADD R7, R7, 0x1 ;  /* 0x0000000107076836 */ /* 0x000fe20000000000 */
[-C--:B------:R-:W-:Y:S01]  /*445e0*/  @P6 IADD3 R8, PT, PT, R8, -R3.reuse, RZ ;  /* 0x8000000308086210 */ /* 0x080fe20007ffe0ff */
[----:B------:R-:W-:Y:S01]  /*445f0*/  @P4 IMAD.IADD R4, R4, 0x1, -R3 ;  /* 0x0000000104044824 */ /* 0x000fe200078e0a03 */
[-C--:B------:R-:W-:Y:S01]  /*44600*/  ISETP.GE.U32.AND P2, PT, R6, R3.reuse, PT ;  /* 0x000000030600720c */ /* 0x080fe20003f46070 */
[----:B------:R-:W-:Y:S01]  /*44610*/  @P4 VIADD R11, R11, 0x1 ;  /* 0x000000010b0b4836 */ /* 0x000fe20000000000 */
[-C--:B------:R-:W-:Y:S02]  /*44620*/  ISETP.GE.U32.AND P3, PT, R8, R3.reuse, PT ;  /* 0x000000030800720c */ /* 0x080fe40003f66070 */
[----:B------:R-:W-:Y:S02]  /*44630*/  ISETP.GE.U32.AND P1, PT, R4, R3, PT ;  /* 0x000000030400720c */ /* 0x000fe40003f26070 */
[----:B------:R-:W-:-:S02]  /*44640*/  ISETP.NE.U32.AND P6, PT, R3, RZ, PT ;  /* 0x000000ff0300720c */ /* 0x000fc40003fc5070 */
[----:B------:R-:W-:-:S05]  /*44650*/  LOP3.LUT R4, RZ, R3, RZ, 0x33, !PT ;  /* 0x00000003ff047212 */ /* 0x000fca00078e33ff */
[----:B------:R-:W-:Y:S02]  /*44660*/  @P2 VIADD R9, R9, 0x1 ;  /* 0x0000000109092836 */ /* 0x000fe40000000000 */
[----:B------:R-:W-:Y:S02]  /*44670*/  @P3 VIADD R7, R7, 0x1 ;  /* 0x0000000107073836 */ /* 0x000fe40000000000 */
[----:B------:R-:W-:Y:S02]  /*44680*/  @P1 IADD3 R11, PT, PT, R11, 0x1, RZ ;  /* 0x000000010b0b1810 */ /* 0x000fe40007ffe0ff */
[C---:B------:R-:W-:Y:S02]  /*44690*/  SEL R5, R4.reuse, R9, !P6 ;  /* 0x0000000904057207 */ /* 0x040fe40007000000 */
[C---:B------:R-:W-:Y:S02]  /*446a0*/  SEL R7, R4.reuse, R7, !P6 ;  /* 0x0000000704077207 */ /* 0x040fe40007000000 */
[----:B------:R-:W-:-:S04]  /*446b0*/  SEL R4, R4, R11, !P6 ;  /* 0x0000000b04047207 */ /* 0x000fc80007000000 */
[----:B------:R-:W-:-:S07]  /*446c0*/  PRMT R14, R4, 0x7610, R14 ;  /* 0x00007610040e7816 */ /* 0x000fce000000000e */
.L_x_244:
[----:B------:R-:W-:Y:S05]  /*446d0*/  BSYNC.RECONVERGENT B1 ;  /* 0x0000000000017941 */ /* 0x000fea0003800200 */
.L_x_243:
[----:B------:R-:W-:Y:S02]  /*446e0*/  SEL R7, R7, R12, !P0 ;  /* 0x0000000c07077207 */ /* 0x000fe40004000000 */
[----:B------:R-:W-:Y:S02]  /*446f0*/  SEL R2, R5, R2, !P0 ;  /* 0x0000000205027207 */ /* 0x000fe40004000000 */
[----:B------:R-:W-:Y:S02]  /*44700*/  SEL R13, R14, R13, !P0 ;  /* 0x0000000d0e0d7207 */ /* 0x000fe40004000000 */
[----:B------:R-:W-:Y:S02]  /*44710*/  LOP3.LUT R10, R7, 0xff, RZ, 0xc0, !PT ;  /* 0x000000ff070a7812 */ /* 0x000fe400078ec0ff */
[----:B------:R-:W-:Y:S02]  /*44720*/  LOP3.LUT R2, R2, 0xff, RZ, 0xc0, !PT ;  /* 0x000000ff02027812 */ /* 0x000fe400078ec0ff */
[----:B------:R-:W-:-:S02]  /*44730*/  LOP3.LUT R13, R13, 0xff, RZ, 0xc0, !PT ;  /* 0x000000ff0d0d7812 */ /* 0x000fc400078ec0ff */
[----:B-----5:R-:W1:Y:S08]  /*44740*/  I2F.F64.U16 R10, R10 ;  /* 0x0000000a000a7312 */ /* 0x020e700000101800 */
[----:B------:R2:W3:Y:S08]  /*44750*/  I2F.F64.U16 R8, R2 ;  /* 0x0000000200087312 */ /* 0x0004f00000101800 */
[----:B-1----:R2:W4:Y:S02]  /*44760*/  I2F.F64.U16 R6, R13 ;  /* 0x0000000d00067312 */ /* 0x0025240000101800 */
.L_x_213:
[----:B------:R-:W-:Y:S05]  /*44770*/  BSYNC.RECONVERGENT B0 ;  /* 0x0000000000007941 */ /* 0x000fea0003800200 */
.L_x_212:
[----:B------:R-:W2:Y:S01]  /*44780*/  LDC.U8 R4, c[0x0][0x3a5] ;  /* 0x0000e940ff047b82 */ /* 0x000ea20000000000 */
[----:B------:R-:W-:-:S07]  /*44790*/  IMAD.MOV.U32 R5, RZ, RZ, 0x1 ;  /* 0x00000001ff057424 */ /* 0x000fce00078e00ff */
[----:B0-----:R-:W0:Y:S01]  /*447a0*/  LDC.U8 R12, c[0x0][0x3a4] ;  /* 0x0000e900ff0c7b82 */ /* 0x001e220000000000 */
[----:B--2---:R-:W-:-:S05]  /*447b0*/  PRMT R2, R4, 0x9910, RZ ;  /* 0x0000991004027816 */ /* 0x004fca00000000ff */
[----:B------:R-:W-:Y:S01]  /*447c0*/  IMAD R2, R2, 0x25, RZ ;  /* 0x0000002502027824 */ /* 0x000fe200078e02ff */
[----:B0-----:R-:W-:-:S04]  /*447d0*/  ISETP.GE.U32.AND P0, PT, R12, 0x5a, PT ;  /* 0x0000005a0c00780c */ /* 0x001fc80003f06070 */
[----:B------:R-:W-:-:S04]  /*447e0*/  LOP3.LUT R2, R2, 0xffff, RZ, 0xc0, !PT ;  /* 0x0000ffff02027812 */ /* 0x000fc800078ec0ff */
[----:B------:R-:W-:-:S05]  /*447f0*/  SHF.R.U32.HI R2, RZ, 0x8, R2 ;  /* 0x00000008ff027819 */ /* 0x000fca0000011602 */
[----:B------:R-:W-:-:S05]  /*44800*/  IMAD.MOV R3, RZ, RZ, -R2 ;  /* 0x000000ffff037224 */ /* 0x000fca00078e0a02 */
[----:B------:R-:W-:-:S05]  /*44810*/  PRMT R3, R3, 0x7710, RZ ;  /* 0x0000771003037816 */ /* 0x000fca00000000ff */
[----:B------:R-:W-:-:S05]  /*44820*/  IMAD.IADD R3, R4, 0x1, R3 ;  /* 0x0000000104037824 */ /* 0x000fca00078e0203 */
[----:B------:R-:W-:-:S04]  /*44830*/  LOP3.LUT R3, R3, 0xfe, RZ, 0xc0, !PT ;  /* 0x000000fe03037812 */ /* 0x000fc800078ec0ff */
[----:B------:R-:W-:-:S04]  /*44840*/  LEA.HI R3, R3, R2, RZ, 0x1f ;  /* 0x0000000203037211 */ /* 0x000fc800078ff8ff */
[----:B------:R-:W-:-:S04]  /*44850*/  LOP3.LUT R2, R3, 0xffff, RZ, 0xc0, !PT ;  /* 0x0000ffff03027812 */ /* 0x000fc800078ec0ff */
[----:B------:R-:W-:-:S04]  /*44860*/  SHF.R.U32.HI R2, RZ, 0x2, R2 ;  /* 0x00000002ff027819 */ /* 0x000fc80000011602 */
[----:B------:R-:W-:-:S04]  /*44870*/  LOP3.LUT R2, R2, 0xffff, RZ, 0xc0, !PT ;  /* 0x0000ffff02027812 */ /* 0x000fc800078ec0ff */
[----:B------:R-:W-:-:S04]  /*44880*/  IADD3 R2, PT, PT, -R2, RZ, RZ ;  /* 0x000000ff02027210 */ /* 0x000fc80007ffe1ff */
[----:B------:R-:W-:Y:S01]  /*44890*/  VIADDMNMX R5, R2, 0x10, R5, !PT ;  /* 0x0000001002057846 */ /* 0x000fe20007800105 */
[----:B------:R-:W-:Y:S06]  /*448a0*/  @!P0 BRA `(.L_x_245) ;  /* 0x00000024002c8947 */ /* 0x000fec0003800000 */
[CCC-:B------:R-:W-:Y:S01]  /*448b0*/  VIMNMX3.U32 R4, R47.reuse, R50.reuse, R46.reuse, !PT ;  /* 0x000000322f04720f */ /* 0x1c0fe2000780002e */
[----:B------:R-:W-:Y:S01]  /*448c0*/  BSSY.RECONVERGENT B1, `(.L_x_246) ;  /* 0x000001b000017945 */ /* 0x000fe20003800200 */
[----:B------:R-:W-:Y:S02]  /*448d0*/  VIMNMX3.U32 R15, R47, R50, R46, PT ;  /* 0x000000322f0f720f */ /* 0x000fe4000380002e */
[----:B------:R-:W-:Y:S02]  /*448e0*/  CS2R R70, SRZ ;  /* 0x0000000000467805 */ /* 0x000fe4000001ff00 */
[----:B------:R-:W-:-:S13]  /*448f0*/  ISETP.NE.AND P0, PT, R4, R15, PT ;  /* 0x0000000f0400720c */ /* 0x000fda0003f05270 */
[----:B------:R-:W-:Y:S05]  /*44900*/  @!P0 BRA `(.L_x_247) ;  /* 0x0000000000588947 */ /* 0x000fea0003800000 */
[----:B------:R-:W0:Y:S01]  /*44910*/  I2F.F64.U16 R22, R4 ;  /* 0x0000000400167312 */ /* 0x000e220000101800 */
[----:B------:R-:W-:Y:S01]  /*44920*/  IMAD.MOV.U32 R2, RZ, RZ, 0x1 ;  /* 0x00000001ff027424 */ /* 0x000fe200078e00ff */
[----:B------:R-:W-:Y:S01]  /*44930*/  BSSY.RECONVERGENT B2, `(.L_x_248) ;  /* 0x0000012000027945 */ /* 0x000fe20003800200 */
[----:B------:R-:W-:-:S06]  /*44940*/  IMAD.IADD R24, R4, 0x1, -R15 ;  /* 0x0000000104187824 */ /* 0x000fcc00078e0a0f */
[----:B------:R-:W1:Y:S08]  /*44950*/  I2F.F64 R24, R24 ;  /* 0x0000001800187312 */ /* 0x000e700000201c00 */
[----:B0-----:R-:W0:Y:S01]  /*44960*/  MUFU.RCP64H R3, R23 ;  /* 0x0000001700037308 */ /* 0x001e220000001800 */
[----:B-1----:R-:W-:Y:S01]  /*44970*/  FSETP.GEU.AND P1, PT, |R25|, 6.5827683646048100446e-37, PT ;  /* 0x036000001900780b */ /* 0x002fe20003f2e200 */
[----:B0-----:R-:W-:-:S08]  /*44980*/  DFMA R12, -R22, R2, 1 ;  /* 0x3ff00000160c742b */ /* 0x001fd00000000102 */
        /* <DEDUP_REMOVED lines=10> */
[----:B------:R-:W-:-:S07]  /*44a30*/  MOV R4, 0x44a50 ;  /* 0x00044a5000047802 */ /* 0x000fce0000000f00 */
[----:B---34-:R-:W-:Y:S05]  /*44a40*/  CALL.REL.NOINC `($__internal_0_$__cuda_sm20_div_rn_f64_full) ;  /* 0x0000005800f47944 */ /* 0x018fea0003c00000 */
.L_x_249:
[----:B------:R-:W-:Y:S05]  /*44a50*/  BSYNC.RECONVERGENT B2 ;  /* 0x0000000000027941 */ /* 0x000fea0003800200 */
.L_x_248:
[----:B------:R-:W-:-:S11]  /*44a60*/  DMUL R70, R70, 60 ;  /* 0x404e000046467828 */ /* 0x000fd60000000000 */
.L_x_247:
[----:B------:R-:W-:Y:S05]  /*44a70*/  BSYNC.RECONVERGENT B1 ;  /* 0x0000000000017941 */ /* 0x000fea0003800200 */
.L_x_246:
[CCC-:B------:R-:W-:Y:S01]  /*44a80*/  VIMNMX3.U32 R4, R48.reuse, R49.reuse, R45.reuse, !PT ;  /* 0x000000313004720f */ /* 0x1c0fe2000780002d */
[----:B------:R-:W-:Y:S01]  /*44a90*/  BSSY.RECONVERGENT B1, `(.L_x_250) ;  /* 0x000001c000017945 */ /* 0x000fe20003800200 */
[----:B------:R-:W-:Y:S01]  /*44aa0*/  VIMNMX3.U32 R15, R48, R49, R45, PT ;  /* 0x00000031300f720f */ /* 0x000fe2000380002d */
[----:B------:R-:W-:Y:S01]  /*44ab0*/  DADD R58, R58, R70 ;  /* 0x000000003a3a7229 */ /* 0x000fe20000000046 */
[----:B------:R-:W-:Y:S02]  /*44ac0*/  CS2R R70, SRZ ;  /* 0x0000000000467805 */ /* 0x000fe4000001ff00 */
[----:B------:R-:W-:-:S13]  /*44ad0*/  ISETP.NE.AND P0, PT, R4, R15, PT ;  /* 0x0000000f0400720c */ /* 0x000fda0003f05270 */
[----:B------:R-:W-:Y:S05]  /*44ae0*/  @!P0 BRA `(.L_x_251) ;  /* 0x0000000000588947 */ /* 0x000fea0003800000 */
[----:B------:R-:W0:Y:S01]  /*44af0*/  I2F.F64.U16 R22, R4 ;  /* 0x0000000400167312 */ /* 0x000e220000101800 */
[----:B------:R-:W-:Y:S01]  /*44b00*/  IMAD.MOV.U32 R2, RZ, RZ, 0x1 ;  /* 0x00000001ff027424 */ /* 0x000fe200078e00ff */
[----:B------:R-:W-:Y:S01]  /*44b10*/  IADD3 R24, PT, PT, R4, -R15, RZ ;  /* 0x8000000f04187210 */ /* 0x000fe20007ffe0ff */
[----:B------:R-:W-:Y:S05]  /*44b20*/  BSSY.RECONVERGENT B2, `(.L_x_252) ;  /* 0x0000011000027945 */ /* 0x000fea0003800200 */
        /* <DEDUP_REMOVED lines=16> */
.L_x_253:
[----:B------:R-:W-:Y:S05]  /*44c30*/  BSYNC.RECONVERGENT B2 ;  /* 0x0000000000027941 */ /* 0x000fea0003800200 */
.L_x_252:
[----:B------:R-:W-:-:S11]  /*44c40*/  DMUL R70, R70, 60 ;  /* 0x404e000046467828 */ /* 0x000fd60000000000 */
.L_x_251:
[----:B------:R-:W-:Y:S05]  /*44c50*/  BSYNC.RECONVERGENT B1 ;  /* 0x0000000000017941 */ /* 0x000fea0003800200 */
.L_x_250:
        /* <DEDUP_REMOVED lines=27> */
.L_x_257:
[----:B------:R-:W-:Y:S05]  /*44e10*/  BSYNC.RECONVERGENT B2 ;  /* 0x0000000000027941 */ /* 0x000fea0003800200 */
.L_x_256:
[----:B------:R-:W-:-:S11]  /*44e20*/  DMUL R70, R70, 60 ;  /* 0x404e000046467828 */ /* 0x000fd60000000000 */
.L_x_255:
[----:B------:R-:W-:Y:S05]  /*44e30*/  BSYNC.RECONVERGENT B1 ;  /* 0x0000000000017941 */ /* 0x000fea0003800200 */
.L_x_254:
        /* <DEDUP_REMOVED lines=27> */
.L_x_261:
[----:B------:R-:W-:Y:S05]  /*44ff0*/  BSYNC.RECONVERGENT B2 ;  /* 0x0000000000027941 */ /* 0x000fea0003800200 */
.L_x_260:
[----:B------:R-:W-:-:S11]  /*45000*/  DMUL R70, R70, 60 ;  /* 0x404e000046467828 */ /* 0x000fd60000000000 */
.L_x_259:
[----:B------:R-:W-:Y:S05]  /*45010*/  BSYNC.RECONVERGENT B1 ;  /* 0x0000000000017941 */ /* 0x000fea0003800200 */
.L_x_258:
        /* <DEDUP_REMOVED lines=27> */
.L_x_265:
[----:B------:R-:W-:Y:S05]  /*451d0*/  BSYNC.RECONVERGENT B2 ;  /* 0x0000000000027941 */ /* 0x000fea0003800200 */
.L_x_264:
[----:B------:R-:W-:-:S11]  /*451e0*/  DMUL R70, R70, 60 ;  /* 0x404e000046467828 */ /* 0x000fd60000000000 */
.L_x_263:
[----:B------:R-:W-:Y:S05]  /*451f0*/  BSYNC.RECONVERGENT B1 ;  /* 0x0000000000017941 */ /* 0x000fea0003800200 */
.L_x_262:
        /* <DEDUP_REMOVED lines=27> */
.L_x_269:
[----:B------:R-:W-:Y:S05]  /*453b0*/  BSYNC.RECONVERGENT B2 ;  /* 0x0000000000027941 */ /* 0x000fea0003800200 */
.L_x_268:
[----:B------:R-:W-:-:S11]  /*453c0*/  DMUL R70, R70, 60 ;  /* 0x404e000046467828 */ /* 0x000fd60000000000 */
.L_x_267:
[----:B------:R-:W-:Y:S05]  /*453d0*/  BSYNC.RECONVERGENT B1 ;  /* 0x0000000000017941 */ /* 0x000fea0003800200 */
.L_x_266:
        /* <DEDUP_REMOVED lines=27> */
.L_x_273:
[----:B------:R-:W-:Y:S05]  /*45590*/  BSYNC.RECONVERGENT B2 ;  /* 0x0000000000027941 */ /* 0x000fea0003800200 */
.L_x_272:
[----:B------:R-:W-:-:S11]  /*455a0*/  DMUL R70, R70, 60 ;  /* 0x404e000046467828 */ /* 0x000fd60000000000 */
.L_x_271:
[----:B------:R-:W-:Y:S05]  /*455b0*/  BSYNC.RECONVERGENT B1 ;  /* 0x0000000000017941 */ /* 0x000fea0003800200 */
.L_x_270:
        /* <DEDUP_REMOVED lines=27> */
.L_x_277:
[----:B------:R-:W-:Y:S05]  /*45770*/  BSYNC.RECONVERGENT B2 ;  /* 0x0000000000027941 */ /* 0x000fea0003800200 */
.L_x_276:
[----:B------:R-:W-:-:S11]  /*45780*/  DMUL R70, R70, 60 ;  /* 0x404e000046467828 */ /* 0x000fd60000000000 */
.L_x_275:
[----:B------:R-:W-:Y:S05]  /*45790*/  BSYNC.RECONVERGENT B1 ;  /* 0x0000000000017941 */ /* 0x000fea0003800200 */
.L_x_274:
[----:B------:R-:W-:Y:S01]  /*457a0*/  DADD R66, R66, R70 ;  /* 0x0000000042427229 */ /* 0x000fe20000000046 */
[----:B------:R-:W-:Y:S01]  /*457b0*/  LOP3.LUT R16, R5, 0xff, RZ, 0xc0, !PT ;  /* 0x000000ff05107812 */ /* 0x000fe200078ec0ff */
[----:B------:R-:W-:Y:S01]  /*457c0*/  IMAD.MOV.U32 R14, RZ, RZ, 0xff ;  /* 0x000000ffff0e7424 */ /* 0x000fe200078e00ff */
[----:B------:R-:W-:-:S08]  /*457d0*/  MOV R17, 0x457f0 ;  /* 0x000457f000117802 */ /* 0x000fd00000000f00 */
[----:B---34-:R-:W-:Y:S05]  /*457e0*/  CALL.REL.NOINC `($__internal_1_$__cuda_sm20_div_u16) ;  /* 0x0000005000f87944 */ /* 0x018fea0003c00000 */
[----:B------:R-:W-:Y:S01]  /*457f0*/  LOP3.LUT R3, R18, 0xffff, RZ, 0xc0, !PT ;  /* 0x0000ffff12037812 */ /* 0x000fe200078ec0ff */
[----:B------:R-:W-:Y:S01]  /*45800*/  DADD R76, RZ, R58 ;  /* 0x00000000ff4c7229 */ /* 0x000fe2000000003a */
[----:B------:R-:W-:Y:S01]  /*45810*/  BSSY.RECONVERGENT B1, `(.L_x_278) ;  /* 0x00000d8000017945 */ /* 0x000fe20003800200 */
[----:B------:R-:W-:Y:S01]  /*45820*/  IMAD.MOV.U32 R14, RZ, RZ, RZ ;  /* 0x000000ffff0e7224 */ /* 0x000fe200078e00ff */
[----:B------:R-:W-:Y:S01]  /*45830*/  MOV R12, R5 ;  /* 0x00000005000c7202 */ /* 0x000fe20000000f00 */
[----:B------:R-:W-:Y:S01]  /*45840*/  VIADD R2, R3, 0x1 ;  /* 0x0000000103027836 */ /* 0x000fe20000000000 */
[----:B------:R-:W-:Y:S01]  /*45850*/  CS2R R68, SRZ ;  /* 0x0000000000447805 */ /* 0x000fe2000001ff00 */
[----:B------:R-:W-:Y:S02]  /*45860*/  IMAD.MOV.U32 R18, RZ, RZ, 0x0 ;  /* 0x00000000ff127424 */ /* 0x000fe400078e00ff */
[----:B------:R-:W-:Y:S01]  /*45870*/  IMAD.MOV.U32 R19, RZ, RZ, 0x405fc000 ;  /* 0x405fc000ff137424 */ /* 0x000fe200078e00ff */
[----:B------:R-:W-:-:S05]  /*45880*/  LOP3.LUT R2, R2, 0x1fe, RZ, 0xc0, !PT ;  /* 0x000001fe02027812 */ /* 0x000fca00078ec0ff */
[----:B------:R-:W-:-:S07]  /*45890*/  IMAD.MOV R2, RZ, RZ, -R2 ;  /* 0x000000ffff027224 */ /* 0x000fce00078e0a02 */
.L_x_291:
[----:B------:R-:W0:Y:S01]  /*458a0*/  I2F.F64.U32 R78, R14 ;  /* 0x0000000e004e7312 */ /* 0x000e220000201800 */
[----:B------:R-:W-:Y:S01]  /*458b0*/  MOV R4, 0x1 ;  /* 0x0000000100047802 */ /* 0x000fe20000000f00 */
[----:B------:R-:W-:Y:S01]  /*458c0*/  BSSY.RECONVERGENT B2, `(.L_x_279) ;  /* 0x0000064000027945 */ /* 0x000fe20003800200 */
[----:B------:R-:W-:Y:S01]  /*458d0*/  IADD3 R2, PT, PT, R2, 0x2, RZ ;  /* 0x0000000202027810 */ /* 0x000fe20007ffe0ff */
[--C-:B0-----:R-:W-:Y:S02]  /*458e0*/  DSETP.GEU.AND P2, PT, R56, R78.reuse, PT ;  /* 0x0000004e3800722a */ /* 0x101fe40003f4e000 */
[--C-:B------:R-:W-:Y:S02]  /*458f0*/  DSETP.GEU.AND P6, PT, R58, R78.reuse, PT ;  /* 0x0000004e3a00722a */ /* 0x100fe40003fce000 */
[--C-:B------:R-:W-:Y:S02]  /*45900*/  DSETP.GEU.AND P0, PT, R54, R78.reuse, PT ;  /* 0x0000004e3600722a */ /* 0x100fe40003f0e000 */
[----:B------:R-:W-:-:S02]  /*45910*/  DSETP.GEU.AND P1, PT, R52, R78, PT ;  /* 0x0000004e3400722a */ /* 0x000fc40003f2e000 */
[C---:B------:R-:W-:Y:S01]  /*45920*/  FSEL R88, R76.reuse, RZ, P6 ;  /* 0x000000ff4c587208 */ /* 0x040fe20003000000 */
[--C-:B------:R-:W-:Y:S01]  /*45930*/  DSETP.GEU.AND P3, PT, R60, R78.reuse, PT ;  /* 0x0000004e3c00722a */ /* 0x100fe20003f6e000 */
[C---:B------:R-:W-:Y:S01]  /*45940*/  FSEL R89, R77.reuse, RZ, P6 ;  /* 0x000000ff4d597208 */ /* 0x040fe20003000000 */
[--C-:B------:R-:W-:Y:S01]  /*45950*/  DSETP.GEU.AND P4, PT, R62, R78.reuse, PT ;  /* 0x0000004e3e00722a */ /* 0x100fe20003f8e000 */
[----:B------:R-:W-:Y:S01]  /*45960*/  FSEL R24, R76, RZ, !P6 ;  /* 0x000000ff4c187208 */ /* 0x000fe20007000000 */
[----:B------:R-:W-:Y:S01]  /*45970*/  DSETP.GEU.AND P5, PT, R64, R78, PT ;  /* 0x0000004e4000722a */ /* 0x000fe20003fae000 */
[----:B------:R-:W-:Y:S02]  /*45980*/  FSEL R25, R77, RZ, !P6 ;  /* 0x000000ff4d197208 */ /* 0x000fe40007000000 */
[C---:B------:R-:W-:Y:S01]  /*45990*/  @P2 DADD R88, R56.reuse, R88 ;  /* 0x0000000038582229 */ /* 0x040fe20000000058 */
[----:B------:R-:W-:Y:S02]  /*459a0*/  @P2 SEL R13, R4, 0x2, !P6 ;  /* 0x00000002040d2807 */ /* 0x000fe40007000000 */
[----:B------:R-:W-:Y:S01]  /*459b0*/  @P2 SEL R16, RZ, 0x1, P6 ;  /* 0x00000001ff102807 */ /* 0x000fe20003000000 */
[----:B------:R-:W-:Y:S01]  /*459c0*/  @!P2 DADD R24, R56, R24 ;  /* 0x000000003818a229 */ /* 0x000fe20000000018 */
[----:B------:R-:W-:-:S02]  /*459d0*/  @!P2 SEL R13, RZ, 0x1, !P6 ;  /* 0x00000001ff0da807 */ /* 0x000fc40007000000 */
[----:B------:R-:W-:Y:S01]  /*459e0*/  @!P2 SEL R16, R4, 0x2, P6 ;  /* 0x000000020410a807 */ /* 0x000fe20003000000 */
[----:B------:R-:W-:Y:S02]  /*459f0*/  @P0 DADD R88, R54, R88 ;  /* 0x0000000036580229 */ /* 0x000fe40000000058 */
[----:B------:R-:W-:Y:S01]  /*45a00*/  @P0 VIADD R13, R13, 0x1 ;  /* 0x000000010d0d0836 */ /* 0x000fe20000000000 */
[----:B------:R-:W-:Y:S01]  /*45a10*/  DSETP.GEU.AND P2, PT, R66, R78, PT ;  /* 0x0000004e4200722a */ /* 0x000fe20003f4e000 */
[----:B------:R-:W-:Y:S01]  /*45a20*/  @!P0 VIADD R16, R16, 0x1 ;  /* 0x0000000110108836 */ /* 0x000fe20000000000 */
[----:B------:R-:W-:Y:S01]  /*45a30*/  @!P0 DADD R24, R54, R24 ;  /* 0x0000000036188229 */ /* 0x000fe20000000018 */
[----:B------:R-:W-:Y:S02]  /*45a40*/  @P1 VIADD R13, R13, 0x1 ;  /* 0x000000010d0d1836 */ /* 0x000fe40000000000 */
[----:B------:R-:W-:Y:S01]  /*45a50*/  @P1 DADD R88, R52, R88 ;  /* 0x0000000034581229 */ /* 0x000fe20000000058 */
[----:B------:R-:W-:Y:S01]  /*45a60*/  @!P1 IADD3 R16, PT, PT, R16, 0x1, RZ ;  /* 0x0000000110109810 */ /* 0x000fe20007ffe0ff */
[----:B------:R-:W-:-:S03]  /*45a70*/  @P3 VIADD R13, R13, 0x1 ;  /* 0x000000010d0d3836 */ /* 0x000fc60000000000 */
[----:B------:R-:W-:Y:S01]  /*45a80*/  @!P1 DADD R24, R52, R24 ;  /* 0x0000000034189229 */ /* 0x000fe20000000018 */
[----:B------:R-:W-:Y:S01]  /*45a90*/  @!P3 VIADD R16, R16, 0x1 ;  /* 0x000000011010b836 */ /* 0x000fe20000000000 */
[----:B------:R-:W-:Y:S01]  /*45aa0*/  ISETP.NE.AND P1, PT, R2, RZ, PT ;  /* 0x000000ff0200720c */ /* 0x000fe20003f25270 */
[----:B------:R-:W-:Y:S01]  /*45ab0*/  @P4 VIADD R13, R13, 0x1 ;  /* 0x000000010d0d4836 */ /* 0x000fe20000000000 */
[C---:B------:R-:W-:Y:S02]  /*45ac0*/  @P3 DADD R88, R60.reuse, R88 ;  /* 0x000000003c583229 */ /* 0x040fe40000000058 */
[----:B------:R-:W-:Y:S01]  /*45ad0*/  @!P4 IADD3 R16, PT, PT, R16, 0x1, RZ ;  /* 0x000000011010c810 */ /* 0x000fe20007ffe0ff */
[----:B------:R-:W-:Y:S01]  /*45ae0*/  @P5 VIADD R13, R13, 0x1 ;  /* 0x000000010d0d5836 */ /* 0x000fe20000000000 */
[----:B------:R-:W-:-:S03]  /*45af0*/  @!P3 DADD R24, R60, R24 ;  /* 0x000000003c18b229 */ /* 0x000fc60000000018 */
[----:B------:R-:W-:Y:S01]  /*45b00*/  @!P5 VIADD R16, R16, 0x1 ;  /* 0x000000011010d836 */ /* 0x000fe20000000000 */
[C---:B------:R-:W-:Y:S01]  /*45b10*/  @P4 DADD R88, R62.reuse, R88 ;  /* 0x000000003e584229 */ /* 0x040fe20000000058 */
[----:B------:R-:W-:Y:S02]  /*45b20*/  @P2 VIADD R13, R13, 0x1 ;  /* 0x000000010d0d2836 */ /* 0x000fe40000000000 */
[----:B------:R-:W-:Y:S01]  /*45b30*/  @!P2 VIADD R16, R16, 0x1 ;  /* 0x000000011010a836 */ /* 0x000fe20000000000 */
[----:B------:R-:W-:Y:S02]  /*45b40*/  @!P4 DADD R24, R62, R24 ;  /* 0x000000003e18c229 */ /* 0x000fe40000000018 */
[----:B------:R-:W-:Y:S02]  /*45b50*/  ISETP.NE.AND P0, PT, R13, RZ, PT ;  /* 0x000000ff0d00720c */ /* 0x000fe40003f05270 */
[----:B------:R-:W-:Y:S02]  /*45b60*/  @P5 DADD R88, R64, R88 ;  /* 0x0000000040585229 */ /* 0x000fe40000000058 */
[----:B------:R-:W-:-:S02]  /*45b70*/  ISETP.EQ.OR P0, PT, R16, RZ, !P0 ;  /* 0x000000ff1000720c */ /* 0x000fc40004702670 */
[----:B------:R-:W-:-:S04]  /*45b80*/  @!P5 DADD R24, R64, R24 ;  /* 0x000000004018d229 */ /* 0x000fc80000000018 */
[----:B------:R-:W-:-:S04]  /*45b90*/  @P2 DADD R88, R66, R88 ;  /* 0x0000000042582229 */ /* 0x000fc80000000058 */
[----:B------:R-:W-:-:S03]  /*45ba0*/  @!P2 DADD R24, R66, R24 ;  /* 0x000000004218a229 */ /* 0x000fc60000000018 */
[----:B------:R-:W-:Y:S08]  /*45bb0*/  @P0 BRA `(.L_x_280) ;  /* 0x0000000000d00947 */ /* 0x000ff00003800000 */
[----:B------:R-:W0:Y:S01]  /*45bc0*/  I2F.F64.U32 R22, R16 ;  /* 0x0000001000167312 */ /* 0x000e220000201800 */
[----:B------:R-:W-:Y:S01]  /*45bd0*/  IMAD.MOV.U32 R20, RZ, RZ, 0x1 ;  /* 0x00000001ff147424 */ /* 0x000fe200078e00ff */
[----:B------:R-:W-:Y:S01]  /*45be0*/  FSETP.GEU.AND P2, PT, |R25|, 6.5827683646048100446e-37, PT ;  /* 0x036000001900780b */ /* 0x000fe20003f4e200 */
[----:B------:R-:W-:Y:S05]  /*45bf0*/  BSSY.RECONVERGENT B3, `(.L_x_281) ;  /* 0x0000011000037945 */ /* 0x000fea0003800200 */
[----:B0-----:R-:W0:Y:S02]  /*45c00*/  MUFU.RCP64H R21, R23 ;  /* 0x0000001700157308 */ /* 0x001e240000001800 */
        /* <DEDUP_REMOVED lines=12> */
[----:B------:R-:W-:Y:S05]  /*45cd0*/  CALL.REL.NOINC `($__internal_0_$__cuda_sm20_div_rn_f64_full) ;  /* 0x0000004800507944 */ /* 0x000fea0003c00000 */
[----:B------:R-:W-:Y:S01]  /*45ce0*/  IMAD.MOV.U32 R80, RZ, RZ, R70 ;  /* 0x000000ffff507224 */ /* 0x000fe200078e0046 */
[----:B------:R-:W-:-:S07]  /*45cf0*/  MOV R81, R71 ;  /* 0x0000004700517202 */ /* 0x000fce0000000f00 */
.L_x_282:
[----:B------:R-:W-:Y:S05]  /*45d00*/  BSYNC.RECONVERGENT B3 ;  /* 0x0000000000037941 */ /* 0x000fea0003800200 */
.L_x_281:
        /* <DEDUP_REMOVED lines=20> */
.L_x_284:
[----:B------:R-:W-:Y:S05]  /*45e50*/  BSYNC.RECONVERGENT B3 ;  /* 0x0000000000037941 */ /* 0x000fea0003800200 */
.L_x_283:
[----:B------:R-:W-:Y:S01]  /*45e60*/  IMAD R13, R13, R16, RZ ;  /* 0x000000100d0d7224 */ /* 0x000fe200078e02ff */
[----:B------:R-:W-:-:S03]  /*45e70*/  DADD R70, R70, -R80 ;  /* 0x0000000046467229 */ /* 0x000fc60000000850 */
[----:B------:R-:W0:Y:S05]  /*45e80*/  I2F.F64.U32 R16, R13 ;  /* 0x0000000d00107312 */ /* 0x000e2a0000201800 */
[----:B0-----:R-:W-:-:S08]  /*45e90*/  DMUL R16, R16, R70 ;  /* 0x0000004610107228 */ /* 0x001fd00000000000 */
[----:B------:R-:W-:-:S08]  /*45ea0*/  DMUL R16, R70, R16 ;  /* 0x0000001046107228 */ /* 0x000fd00000000000 */
[----:B------:R-:W-:-:S06]  /*45eb0*/  DSETP.GT.AND P0, PT, R16, R68, PT ;  /* 0x000000441000722a */ /* 0x000fcc0003f04000 */
[----:B------:R-:W-:Y:S02]  /*45ec0*/  FSEL R68, R16, R68, P0 ;  /* 0x0000004410447208 */ /* 0x000fe40000000000 */
[----:B------:R-:W-:Y:S02]  /*45ed0*/  FSEL R69, R17, R69, P0 ;  /* 0x0000004511457208 */ /* 0x000fe40000000000 */
[----:B------:R-:W-:Y:S02]  /*45ee0*/  FSEL R18, R78, R18, P0 ;  /* 0x000000124e127208 */ /* 0x000fe40000000000 */
[----:B------:R-:W-:-:S07]  /*45ef0*/  FSEL R19, R79, R19, P0 ;  /* 0x000000134f137208 */ /* 0x000fce0000000000 */
.L_x_280:
[----:B------:R-:W-:Y:S05]  /*45f00*/  BSYNC.RECONVERGENT B2 ;  /* 0x0000000000027941 */ /* 0x000fea0003800200 */
.L_x_279:
[----:B------:R-:W0:Y:S01]  /*45f10*/  I2F.F64.U32 R78, R12 ;  /* 0x0000000c004e7312 */ /* 0x000e220000201800 */
[----:B------:R-:W-:Y:S01]  /*45f20*/  MOV R4, 0x1 ;  /* 0x0000000100047802 */ /* 0x000fe20000000f00 */
[----:B------:R-:W-:Y:S01]  /*45f30*/  BSSY.RECONVERGENT B2, `(.L_x_285) ;  /* 0x0000062000027945 */ /* 0x000fe20003800200 */
[--C-:B0-----:R-:W-:Y:S02]  /*45f40*/  DSETP.GEU.AND P2, PT, R56, R78.reuse, PT ;  /* 0x0000004e3800722a */ /* 0x101fe40003f4e000 */
[--C-:B------:R-:W-:Y:S02]  /*45f50*/  DSETP.GEU.AND P6, PT, R58, R78.reuse, PT ;  /* 0x0000004e3a00722a */ /* 0x100fe40003fce000 */
[--C-:B------:R-:W-:Y:S02]  /*45f60*/  DSETP.GEU.AND P0, PT, R54, R78.reuse, PT ;  /* 0x0000004e3600722a */ /* 0x100fe40003f0e000 */
[--C-:B------:R-:W-:Y:S02]  /*45f70*/  DSETP.GEU.AND P5, PT, R52, R78.reuse, PT ;  /* 0x0000004e3400722a */ /* 0x100fe40003fae000 */
[C---:B------:R-:W-:Y:S01]  /*45f80*/  FSEL R88, R76.reuse, RZ, P6 ;  /* 0x000000ff4c587208 */ /* 0x040fe20003000000 */
[--C-:B------:R-:W-:Y:S01]  /*45f90*/  DSETP.GEU.AND P4, PT, R60, R78.reuse, PT ;  /* 0x0000004e3c00722a */ /* 0x100fe20003f8e000 */
[----:B------:R-:W-:Y:S01]  /*45fa0*/  FSEL R89, R77, RZ, P6 ;  /* 0x000000ff4d597208 */ /* 0x000fe20003000000 */
[----:B------:R-:W-:Y:S01]  /*45fb0*/  DSETP.GEU.AND P3, PT, R62, R78, PT ;  /* 0x0000004e3e00722a */ /* 0x000fe20003f6e000 */
[----:B------:R-:W-:-:S02]  /*45fc0*/  FSEL R24, R76, RZ, !P6 ;  /* 0x000000ff4c187208 */ /* 0x000fc40007000000 */
[----:B------:R-:W-:Y:S02]  /*45fd0*/  FSEL R25, R77, RZ, !P6 ;  /* 0x000000ff4d197208 */ /* 0x000fe40007000000 */
[C---:B------:R-:W-:Y:S01]  /*45fe0*/  @P2 DADD R88, R56.reuse, R88 ;  /* 0x0000000038582229 */ /* 0x040fe20000000058 */
[C---:B------:R-:W-:Y:S02]  /*45ff0*/  @P2 SEL R13, R4.reuse, 0x2, !P6 ;  /* 0x00000002040d2807 */ /* 0x040fe40007000000 */
[----:B------:R-:W-:Y:S01]  /*46000*/  @P2 SEL R16, RZ, 0x1, P6 ;  /* 0x00000001ff102807 */ /* 0x000fe20003000000 */
[----:B------:R-:W-:Y:S01]  /*46010*/  @!P2 DADD R24, R56, R24 ;  /* 0x000000003818a229 */ /* 0x000fe20000000018 */
[----:B------:R-:W-:Y:S02]  /*46020*/  @!P2 SEL R13, RZ, 0x1, !P6 ;  /* 0x00000001ff0da807 */ /* 0x000fe40007000000 */
[----:B------:R-:W-:Y:S01]  /*46030*/  @!P2 SEL R16, R4, 0x2, P6 ;  /* 0x000000020410a807 */ /* 0x000fe20003000000 */
[----:B------:R-:W-:-:S02]  /*46040*/  @P0 DADD R88, R54, R88 ;  /* 0x0000000036580229 */ /* 0x000fc40000000058 */
[----:B------:R-:W-:Y:S01]  /*46050*/  @P0 VIADD R13, R13, 0x1 ;  /* 0x000000010d0d0836 */ /* 0x000fe20000000000 */
[----:B------:R-:W-:Y:S01]  /*46060*/  DSETP.GEU.AND P6, PT, R64, R78, PT ;  /* 0x0000004e4000722a */ /* 0x000fe20003fce000 */
[----:B------:R-:W-:Y:S01]  /*46070*/  @!P0 VIADD R16, R16, 0x1 ;  /* 0x0000000110108836 */ /* 0x000fe20000000000 */
[----:B------:R-:W-:Y:S01]  /*46080*/  @!P0 DADD R24, R54, R24 ;  /* 0x0000000036188229 */ /* 0x000fe20000000018 */
[----:B------:R-:W-:Y:S01]  /*46090*/  @P5 VIADD R13, R13, 0x1 ;  /* 0x000000010d0d5836 */ /* 0x000fe20000000000 */
[----:B------:R-:W-:Y:S02]  /*460a0*/  DSETP.GEU.AND P2, PT, R66, R78, PT ;  /* 0x0000004e4200722a */ /* 0x000fe40003f4e000 */
[----:B------:R-:W-:Y:S01]  /*460b0*/  @!P5 IADD3 R16, PT, PT, R16, 0x1, RZ ;  /* 0x000000011010d810 */ /* 0x000fe20007ffe0ff */
[----:B------:R-:W-:Y:S01]  /*460c0*/  @P4 VIADD R13, R13, 0x1 ;  /* 0x000000010d0d4836 */ /* 0x000fe20000000000 */
[C---:B------:R-:W-:Y:S02]  /*460d0*/  @P5 DADD R88, R52.reuse, R88 ;  /* 0x0000000034585229 */ /* 0x040fe40000000058 */
[----:B------:R-:W-:Y:S01]  /*460e0*/  @!P5 DADD R24, R52, R24 ;  /* 0x000000003418d229 */ /* 0x000fe20000000018 */
[----:B------:R-:W-:-:S02]  /*460f0*/  @!P4 VIADD R16, R16, 0x1 ;  /* 0x000000011010c836 */ /* 0x000fc40000000000 */
[----:B------:R-:W-:-:S03]  /*46100*/  @P3 VIADD R13, R13, 0x1 ;  /* 0x000000010d0d3836 */ /* 0x000fc60000000000 */
[----:B------:R-:W-:Y:S01]  /*46110*/  @!P3 IADD3 R16, PT, PT, R16, 0x1, RZ ;  /* 0x000000011010b810 */ /* 0x000fe20007ffe0ff */
[----:B------:R-:W-:Y:S01]  /*46120*/  @P6 VIADD R13, R13, 0x1 ;  /* 0x000000010d0d6836 */ /* 0x000fe20000000000 */
[C---:B------:R-:W-:Y:S02]  /*46130*/  @P4 DADD R88, R60.reuse, R88 ;  /* 0x000000003c584229 */ /* 0x040fe40000000058 */
[----:B------:R-:W-:Y:S01]  /*46140*/  @!P4 DADD R24, R60, R24 ;  /* 0x000000003c18c229 */ /* 0x000fe20000000018 */
[----:B------:R-:W-:Y:S02]  /*46150*/  @!P6 VIADD R16, R16, 0x1 ;  /* 0x000000011010e836 */ /* 0x000fe40000000000 */
[----:B------:R-:W-:-:S03]  /*46160*/  @P2 VIADD R13, R13, 0x1 ;  /* 0x000000010d0d2836 */ /* 0x000fc60000000000 */
[----:B------:R-:W-:Y:S01]  /*46170*/  @!P2 IADD3 R16, PT, PT, R16, 0x1, RZ ;  /* 0x000000011010a810 */ /* 0x000fe20007ffe0ff */
[C---:B------:R-:W-:Y:S01]  /*46180*/  @P3 DADD R88, R62.reuse, R88 ;  /* 0x000000003e583229 */ /* 0x040fe20000000058 */
[----:B------:R-:W-:Y:S01]  /*46190*/  ISETP.NE.AND P0, PT, R13, RZ, PT ;  /* 0x000000ff0d00720c */ /* 0x000fe20003f05270 */
[----:B------:R-:W-:-:S03]  /*461a0*/  @!P3 DADD R24, R62, R24 ;  /* 0x000000003e18b229 */ /* 0x000fc60000000018 */
[----:B------:R-:W-:-:S03]  /*461b0*/  ISETP.EQ.OR P0, PT, R16, RZ, !P0 ;  /* 0x000000ff1000720c */ /* 0x000fc60004702670 */
[C---:B------:R-:W-:Y:S02]  /*461c0*/  @P6 DADD R88, R64.reuse, R88 ;  /* 0x0000000040586229 */ /* 0x040fe40000000058 */
[----:B------:R-:W-:-:S06]  /*461d0*/  @!P6 DADD R24, R64, R24 ;  /* 0x000000004018e229 */ /* 0x000fcc0000000018 */
[C---:B------:R-:W-:Y:S02]  /*461e0*/  @P2 DADD R88, R66.reuse, R88 ;  /* 0x0000000042582229 */ /* 0x040fe40000000058 */
[----:B------:R-:W-:Y:S01]  /*461f0*/  @!P2 DADD R24, R66, R24 ;  /* 0x000000004218a229 */ /* 0x000fe20000000018 */
[----:B------:R-:W-:Y:S10]  /*46200*/  @P0 BRA `(.L_x_286) ;  /* 0x0000000000d00947 */ /* 0x000ff40003800000 */
        /* <DEDUP_REMOVED lines=18> */
[----:B------:R-:W-:Y:S02]  /*46330*/  IMAD.MOV.U32 R80, RZ, RZ, R70 ;  /* 0x000000ffff507224 */ /* 0x000fe400078e0046 */
[----:B------:R-:W-:-:S07]  /*46340*/  IMAD.MOV.U32 R81, RZ, RZ, R71 ;  /* 0x000000ffff517224 */ /* 0x000fce00078e0047 */
.L_x_288:
[----:B------:R-:W-:Y:S05]  /*46350*/  BSYNC.RECONVERGENT B3 ;  /* 0x0000000000037941 */ /* 0x000fea0003800200 */
.L_x_287:
[----:B------:R-:W0:Y:S01]  /*46360*/  I2F.F64.U32 R22, R13 ;  /* 0x0000000d00167312 */ /* 0x000e220000201800 */
[----:B------:R-:W-:Y:S01]  /*46370*/  MOV R20, 0x1 ;  /* 0x0000000100147802 */ /* 0x000fe20000000f00 */
[----:B------:R-:W-:Y:S01]  /*46380*/  BSSY.RECONVERGENT B3, `(.L_x_289) ;  /* 0x0000012000037945 */ /* 0x000fe20003800200 */
[----:B------:R-:W-:-:S05]  /*46390*/  FSETP.GEU.AND P2, PT, |R89|, 6.5827683646048100446e-37, PT ;  /* 0x036000005900780b */ /* 0x000fca0003f4e200 */
        /* <DEDUP_REMOVED lines=16> */
.L_x_290:
[----:B------:R-:W-:Y:S05]  /*464a0*/  BSYNC.RECONVERGENT B3 ;  /* 0x0000000000037941 */ /* 0x000fea0003800200 */
.L_x_289:
        /* <DEDUP_REMOVED lines=10> */
.L_x_286:
[----:B------:R-:W-:Y:S05]  /*46550*/  BSYNC.RECONVERGENT B2 ;  /* 0x0000000000027941 */ /* 0x000fea0003800200 */
.L_x_285:
[C---:B------:R-:W-:Y:S01]  /*46560*/  IADD3 R14, PT, PT, R5.reuse, R14, R5 ;  /* 0x0000000e050e7210 */ /* 0x040fe20007ffe005 */
[----:B------:R-:W-:Y:S01]  /*46570*/  IMAD R12, R5, 0x2, R12 ;  /* 0x00000002050c7824 */ /* 0x000fe200078e020c */
[----:B------:R-:W-:Y:S06]  /*46580*/  @P1 BRA `(.L_x_291) ;  /* 0xfffffff000c41947 */ /* 0x000fec000383ffff */
[----:B------:R-:W-:Y:S05]  /*46590*/  BSYNC.RECONVERGENT B1 ;  /* 0x0000000000017941 */ /* 0x000fea0003800200 */
.L_x_278:
[----:B------:R-:W-:Y:S01]  /*465a0*/  LOP3.LUT R3, R3, 0x1, RZ, 0xc0, !PT ;  /* 0x0000000103037812 */ /* 0x000fe200078ec0ff */
[----:B------:R-:W-:Y:S03]  /*465b0*/  BSSY.RECONVERGENT B1, `(.L_x_292) ;  /* 0x0000064000017945 */ /* 0x000fe60003800200 */
[----:B------:R-:W-:-:S13]  /*465c0*/  ISETP.NE.U32.AND P0, PT, R3, 0x1, PT ;  /* 0x000000010300780c */ /* 0x000fda0003f05070 */
[----:B------:R-:W-:Y:S05]  /*465d0*/  @!P0 BRA `(.L_x_293) ;  /* 0x0000000400848947 */ /* 0x000fea0003800000 */
[----:B------:R-:W0:Y:S01]  /*465e0*/  I2F.F64.U32 R14, R14 ;  /* 0x0000000e000e7312 */ /* 0x000e220000201800 */
[----:B------:R-:W-:Y:S01]  /*465f0*/  MOV R4, 0x1 ;  /* 0x0000000100047802 */ /* 0x000fe20000000f00 */
[--C-:B0-----:R-:W-:Y:S02]  /*46600*/  DSETP.GEU.AND P6, PT, R56, R14.reuse, PT ;  /* 0x0000000e3800722a */ /* 0x101fe40003fce000 */
[--C-:B------:R-:W-:Y:S02]  /*46610*/  DSETP.GEU.AND P1, PT, R58, R14.reuse, PT ;  /* 0x0000000e3a00722a */ /* 0x100fe40003f2e000 */
[--C-:B------:R-:W-:Y:S02]  /*46620*/  DSETP.GEU.AND P0, PT, R54, R14.reuse, PT ;  /* 0x0000000e3600722a */ /* 0x100fe40003f0e000 */
[--C-:B------:R-:W-:Y:S02]  /*46630*/  DSETP.GEU.AND P2, PT, R52, R14.reuse, PT ;  /* 0x0000000e3400722a */ /* 0x100fe40003f4e000 */
[C---:B------:R-:W-:Y:S01]  /*46640*/  FSEL R12, R76.reuse, RZ, P1 ;  /* 0x000000ff4c0c7208 */ /* 0x040fe20000800000 */
[--C-:B------:R-:W-:Y:S01]  /*46650*/  DSETP.GEU.AND P3, PT, R60, R14.reuse, PT ;  /* 0x0000000e3c00722a */ /* 0x100fe20003f6e000 */
[C---:B------:R-:W-:Y:S01]  /*46660*/  FSEL R13, R77.reuse, RZ, P1 ;  /* 0x000000ff4d0d7208 */ /* 0x040fe20000800000 */
[--C-:B------:R-:W-:Y:S01]  /*46670*/  DSETP.GEU.AND P4, PT, R62, R14.reuse, PT ;  /* 0x0000000e3e00722a */ /* 0x100fe20003f8e000 */
[----:B------:R-:W-:Y:S01]  /*46680*/  FSEL R24, R76, RZ, !P1 ;  /* 0x000000ff4c187208 */ /* 0x000fe20004800000 */
[----:B------:R-:W-:Y:S01]  /*46690*/  DSETP.GEU.AND P5, PT, R64, R14, PT ;  /* 0x0000000e4000722a */ /* 0x000fe20003fae000 */
[----:B------:R-:W-:-:S02]  /*466a0*/  FSEL R25, R77, RZ, !P1 ;  /* 0x000000ff4d197208 */ /* 0x000fc40004800000 */
[C---:B------:R-:W-:Y:S01]  /*466b0*/  @P6 DADD R12, R56.reuse, R12 ;  /* 0x00000000380c6229 */ /* 0x040fe2000000000c */
[C---:B------:R-:W-:Y:S02]  /*466c0*/  @P6 SEL R2, R4.reuse, 0x2, !P1 ;  /* 0x0000000204026807 */ /* 0x040fe40004800000 */
[----:B------:R-:W-:Y:S01]  /*466d0*/  @P6 SEL R3, RZ, 0x1, P1 ;  /* 0x00000001ff036807 */ /* 0x000fe20000800000 */
[----:B------:R-:W-:Y:S01]  /*466e0*/  @!P6 DADD R24, R56, R24 ;  /* 0x000000003818e229 */ /* 0x000fe20000000018 */
[----:B------:R-:W-:Y:S02]  /*466f0*/  @!P6 SEL R2, RZ, 0x1, !P1 ;  /* 0x00000001ff02e807 */ /* 0x000fe40004800000 */
[----:B------:R-:W-:Y:S01]  /*46700*/  @!P6 SEL R3, R4, 0x2, P1 ;  /* 0x000000020403e807 */ /* 0x000fe20000800000 */
[----:B------:R-:W-:Y:S02]  /*46710*/  @P0 DADD R12, R54, R12 ;  /* 0x00000000360c0229 */ /* 0x000fe4000000000c */
[----:B------:R-:W-:Y:S01]  /*46720*/  @P0 VIADD R2, R2, 0x1 ;  /* 0x0000000102020836 */ /* 0x000fe20000000000 */
[----:B------:R-:W-:Y:S01]  /*46730*/  DSETP.GEU.AND P1, PT, R66, R14, PT ;  /* 0x0000000e4200722a */ /* 0x000fe20003f2e000 */
[----:B------:R-:W-:Y:S01]  /*46740*/  @!P0 VIADD R3, R3, 0x1 ;  /* 0x0000000103038836 */ /* 0x000fe20000000000 */
[----:B------:R-:W-:Y:S01]  /*46750*/  @!P0 DADD R24, R54, R24 ;  /* 0x0000000036188229 */ /* 0x000fe20000000018 */
[----:B------:R-:W-:-:S02]  /*46760*/  @P2 VIADD R2, R2, 0x1 ;  /* 0x0000000102022836 */ /* 0x000fc40000000000 */
[----:B------:R-:W-:Y:S01]  /*46770*/  @P2 DADD R12, R52, R12 ;  /* 0x00000000340c2229 */ /* 0x000fe2000000000c */
[----:B------:R-:W-:Y:S01]  /*46780*/  @!P2 IADD3 R3, PT, PT, R3, 0x1, RZ ;  /* 0x000000010303a810 */ /* 0x000fe20007ffe0ff */
[----:B------:R-:W-:-:S03]  /*46790*/  @P3 VIADD R2, R2, 0x1 ;  /* 0x0000000102023836 */ /* 0x000fc60000000000 */
[----:B------:R-:W-:Y:S01]  /*467a0*/  @!P2 DADD R24, R52, R24 ;  /* 0x000000003418a229 */ /* 0x000fe20000000018 */
[----:B------:R-:W-:Y:S02]  /*467b0*/  @!P3 VIADD R3, R3, 0x1 ;  /* 0x000000010303b836 */ /* 0x000fe40000000000 */
[----:B------:R-:W-:Y:S01]  /*467c0*/  @P4 VIADD R2, R2, 0x1 ;  /* 0x0000000102024836 */ /* 0x000fe20000000000 */
[C---:B------:R-:W-:Y:S02]  /*467d0*/  @P3 DADD R12, R60.reuse, R12 ;  /* 0x000000003c0c3229 */ /* 0x040fe4000000000c */
[----:B------:R-:W-:Y:S01]  /*467e0*/  @!P4 IADD3 R3, PT, PT, R3, 0x1, RZ ;  /* 0x000000010303c810 */ /* 0x000fe20007ffe0ff */
[----:B------:R-:W-:Y:S01]  /*467f0*/  @P5 VIADD R2, R2, 0x1 ;  /* 0x0000000102025836 */ /* 0x000fe20000000000 */
[----:B------:R-:W-:-:S03]  /*46800*/  @!P3 DADD R24, R60, R24 ;  /* 0x000000003c18b229 */ /* 0x000fc60000000018 */
[----:B------:R-:W-:Y:S01]  /*46810*/  @!P5 VIADD R3, R3, 0x1 ;  /* 0x000000010303d836 */ /* 0x000fe20000000000 */
[----:B------:R-:W-:Y:S01]  /*46820*/  @P4 DADD R12, R62, R12 ;  /* 0x000000003e0c4229 */ /* 0x000fe2000000000c */
[----:B------:R-:W-:-:S03]  /*46830*/  @P1 VIADD R2, R2, 0x1 ;  /* 0x0000000102021836 */ /* 0x000fc60000000000 */
[----:B------:R-:W-:Y:S01]  /*46840*/  @!P1 IADD3 R3, PT, PT, R3, 0x1, RZ ;  /* 0x0000000103039810 */ /* 0x000fe20007ffe0ff */
[----:B------:R-:W-:Y:S01]  /*46850*/  @!P4 DADD R24, R62, R24 ;  /* 0x000000003e18c229 */ /* 0x000fe20000000018 */
[----:B------:R-:W-:Y:S02]  /*46860*/  ISETP.NE.AND P0, PT, R2, RZ, PT ;  /* 0x000000ff0200720c */ /* 0x000fe40003f05270 */
[----:B------:R-:W-:Y:S02]  /*46870*/  @P5 DADD R12, R64, R12 ;  /* 0x00000000400c5229 */ /* 0x000fe4000000000c */
[----:B------:R-:W-:-:S03]  /*46880*/  ISETP.EQ.OR P0, PT, R3, RZ, !P0 ;  /* 0x000000ff0300720c */ /* 0x000fc60004702670 */
[----:B------:R-:W-:-:S03]  /*46890*/  @!P5 DADD R24, R64, R24 ;  /* 0x000000004018d229 */ /* 0x000fc60000000018 */
[----:B------:R-:W-:-:S05]  /*468a0*/  @P1 DADD R12, R66, R12 ;  /* 0x00000000420c1229 */ /* 0x000fca000000000c */
[----:B------:R-:W-:Y:S02]  /*468b0*/  @!P1 DADD R24, R66, R24 ;  /* 0x0000000042189229 */ /* 0x000fe40000000018 */
[----:B------:R-:W-:Y:S09]  /*468c0*/  @P0 BRA `(.L_x_293) ;  /* 0x0000000000c80947 */ /* 0x000ff20003800000 */
        /* <DEDUP_REMOVED lines=20> */
.L_x_295:
[----:B------:R-:W-:Y:S05]  /*46a10*/  BSYNC.RECONVERGENT B2 ;  /* 0x0000000000027941 */ /* 0x000fea0003800200 */
.L_x_294:
        /* <DEDUP_REMOVED lines=20> */
.L_x_297:
[----:B------:R-:W-:Y:S05]  /*46b60*/  BSYNC.RECONVERGENT B2 ;  /* 0x0000000000027941 */ /* 0x000fea0003800200 */
.L_x_296:
[----:B------:R-:W-:Y:S01]  /*46b70*/  IMAD R4, R2, R3, RZ ;  /* 0x0000000302047224 */ /* 0x000fe200078e02ff */
[----:B------:R-:W-:-:S03]  /*46b80*/  DADD R16, R70, -R16 ;  /* 0x0000000046107229 */ /* 0x000fc60000000810 */
[----:B------:R-:W0:Y:S05]  /*46b90*/  I2F.F64.U32 R2, R4 ;  /* 0x0000000400027312 */ /* 0x000e2a0000201800 */
[----:B0-----:R-:W-:-:S08]  /*46ba0*/  DMUL R2, R2, R16 ;  /* 0x0000001002027228 */ /* 0x001fd00000000000 */
[----:B------:R-:W-:-:S08]  /*46bb0*/  DMUL R2, R16, R2 ;  /* 0x0000000210027228 */ /* 0x000fd00000000000 */
[----:B------:R-:W-:-:S06]  /*46bc0*/  DSETP.GT.AND P0, PT, R2, R68, PT ;  /* 0x000000440200722a */ /* 0x000fcc0003f04000 */
[----:B------:R-:W-:Y:S02]  /*46bd0*/  FSEL R18, R14, R18, P0 ;  /* 0x000000120e127208 */ /* 0x000fe40000000000 */
[----:B------:R-:W-:-:S07]  /*46be0*/  FSEL R19, R15, R19, P0 ;  /* 0x000000130f137208 */ /* 0x000fce0000000000 */
.L_x_293:
[----:B------:R-:W-:Y:S05]  /*46bf0*/  BSYNC.RECONVERGENT B1 ;  /* 0x0000000000017941 */ /* 0x000fea0003800200 */
.L_x_292:
[--C-:B------:R-:W-:Y:S02]  /*46c00*/  DSETP.GT.AND P0, PT, R58, R18.reuse, PT ;  /* 0x000000123a00722a */ /* 0x100fe40003f04000 */
[--C-:B------:R-:W-:Y:S02]  /*46c10*/  DSETP.GT.AND P1, PT, R56, R18.reuse, PT ;  /* 0x000000123800722a */ /* 0x100fe40003f24000 */
[--C-:B------:R-:W-:Y:S02]  /*46c20*/  DSETP.GT.AND P2, PT, R54, R18.reuse, PT ;  /* 0x000000123600722a */ /* 0x100fe40003f44000 */
[--C-:B------:R-:W-:Y:S01]  /*46c30*/  DSETP.GT.AND P3, PT, R52, R18.reuse, PT ;  /* 0x000000123400722a */ /* 0x100fe20003f64000 */
[----:B------:R-:W-:Y:S01]  /*46c40*/  SEL R2, RZ, 0x1, !P0 ;  /* 0x00000001ff027807 */ /* 0x000fe20004000000 */
[--C-:B------:R-:W-:Y:S01]  /*46c50*/  DSETP.GT.AND P4, PT, R60, R18.reuse, PT ;  /* 0x000000123c00722a */ /* 0x100fe20003f84000 */
[----:B------:R-:W-:Y:S01]  /*46c60*/  SEL R3, RZ, 0x2, !P1 ;  /* 0x00000002ff037807 */ /* 0x000fe20004800000 */
[--C-:B------:R-:W-:Y:S01]  /*46c70*/  DSETP.GT.AND P0, PT, R62, R18.reuse, PT ;  /* 0x000000123e00722a */ /* 0x100fe20003f04000 */
[----:B------:R-:W-:Y:S01]  /*46c80*/  SEL R4, RZ, 0x4, !P2 ;  /* 0x00000004ff047807 */ /* 0x000fe20005000000 */
[----:B------:R-:W-:-:S02]  /*46c90*/  DSETP.GT.AND P1, PT, R64, R18, PT ;  /* 0x000000124000722a */ /* 0x000fc40003f24000 */
[----:B------:R-:W-:Y:S01]  /*46ca0*/  DSETP.GT.AND P2, PT, R66, R18, PT ;  /* 0x000000124200722a */ /* 0x000fe20003f44000 */
[----:B------:R-:W-:Y:S02]  /*46cb0*/  IADD3 R2, PT, PT, R4, R3, R2 ;  /* 0x0000000304027210 */ /* 0x000fe40007ffe002 */
[----:B------:R-:W-:Y:S02]  /*46cc0*/  SEL R3, RZ, 0x8, !P3 ;  /* 0x00000008ff037807 */ /* 0x000fe40005800000 */
[----:B------:R-:W-:Y:S02]  /*46cd0*/  SEL R4, RZ, 0x10, !P4 ;  /* 0x00000010ff047807 */ /* 0x000fe40006000000 */
[----:B------:R-:W-:Y:S02]  /*46ce0*/  SEL R5, RZ, 0xff80, !P2 ;  /* 0x0000ff80ff057807 */ /* 0x000fe40005000000 */
[----:B------:R-:W-:Y:S02]  /*46cf0*/  IADD3 R2, PT, PT, R4, R3, R2 ;  /* 0x0000000304027210 */ /* 0x000fe40007ffe002 */
[----:B------:R-:W-:-:S02]  /*46d00*/  SEL R3, RZ, 0x20, !P0 ;  /* 0x00000020ff037807 */ /* 0x000fc40004000000 */
[----:B------:R-:W-:-:S04]  /*46d10*/  SEL R4, RZ, 0x40, !P1 ;  /* 0x00000040ff047807 */ /* 0x000fc80004800000 */
[----:B------:R-:W-:-:S05]  /*46d20*/  IADD3 R2, PT, PT, R4, R3, R2 ;  /* 0x0000000304027210 */ /* 0x000fca0007ffe002 */
[----:B------:R-:W-:-:S05]  /*46d30*/  IMAD.IADD R2, R2, 0x1, R5 ;  /* 0x0000000102027824 */ /* 0x000fca00078e0205 */
[----:B------:R-:W-:Y:S01]  /*46d40*/  PRMT R54, R2, 0x7610, R54 ;  /* 0x0000761002367816 */ /* 0x000fe20000000036 */
[----:B------:R-:W-:Y:S06]  /*46d50*/  BRA `(.L_x_298) ;  /* 0x0000001800e07947 */ /* 0x000fec0003800000 */
.L_x_245:
[----:B------:R-:W-:-:S13]  /*46d60*/  ISETP.GE.U32.AND P0, PT, R12, 0x46, PT ;  /* 0x000000460c00780c */ /* 0x000fda0003f06070 */
[----:B------:R-:W-:Y:S05]  /*46d70*/  @!P0 BRA `(.L_x_299) ;  /* 0x0000001400648947 */ /* 0x000fea0003800000 */
[----:B------:R-:W-:Y:S02]  /*46d80*/  LOP3.LUT R16, R5, 0xff, RZ, 0xc0, !PT ;  /* 0x000000ff05107812 */ /* 0x000fe400078ec0ff */
[----:B------:R-:W-:Y:S02]  /*46d90*/  MOV R14, 0xff ;  /* 0x000000ff000e7802 */ /* 0x000fe40000000f00 */
[----:B------:R-:W-:-:S07]  /*46da0*/  MOV R17, 0x46dc0 ;  /* 0x00046dc000117802 */ /* 0x000fce0000000f00 */
[----:B---34-:R-:W-:Y:S05]  /*46db0*/  CALL.REL.NOINC `($__internal_1_$__cuda_sm20_div_u16) ;  /* 0x0000003c00847944 */ /* 0x018fea0003c00000 */
[----:B------:R-:W-:Y:S01]  /*46dc0*/  LOP3.LUT R18, R18, 0xffff, RZ, 0xc0, !PT ;  /* 0x0000ffff12127812 */ /* 0x000fe200078ec0ff */
[----:B------:R-:W-:Y:S01]  /*46dd0*/  DADD R12, RZ, R58 ;  /* 0x00000000ff0c7229 */ /* 0x000fe2000000003a */
[----:B------:R-:W-:Y:S01]  /*46de0*/  BSSY.RECONVERGENT B1, `(.L_x_300) ;  /* 0x00000d6000017945 */ /* 0x000fe20003800200 */
[----:B------:R-:W-:Y:S01]  /*46df0*/  IMAD.MOV.U32 R76, RZ, RZ, RZ ;  /* 0x000000ffff4c7224 */ /* 0x000fe200078e00ff */
[----:B------:R-:W-:Y:S01]  /*46e00*/  CS2R R14, SRZ ;  /* 0x00000000000e7805 */ /* 0x000fe2000001ff00 */
[----:B------:R-:W-:Y:S02]  /*46e10*/  VIADD R2, R18, 0x1 ;  /* 0x0000000112027836 */ /* 0x000fe40000000000 */
[----:B------:R-:W-:-:S03]  /*46e20*/  IMAD.MOV.U32 R78, RZ, RZ, R5 ;  /* 0x000000ffff4e7224 */ /* 0x000fc600078e0005 */
[----:B------:R-:W-:-:S04]  /*46e30*/  LOP3.LUT R2, R2, 0x1fe, RZ, 0xc0, !PT ;  /* 0x000001fe02027812 */ /* 0x000fc800078ec0ff */
[----:B------:R-:W-:-:S07]  /*46e40*/  IADD3 R19, PT, PT, -R2, RZ, RZ ;  /* 0x000000ff02137210 */ /* 0x000fce0007ffe1ff */
.L_x_313:
[----:B------:R-:W0:Y:S01]  /*46e50*/  I2F.F64.U32 R16, R76 ;  /* 0x0000004c00107312 */ /* 0x000e220000201800 */
[----:B------:R-:W-:Y:S01]  /*46e60*/  IMAD.MOV.U32 R4, RZ, RZ, 0x1 ;  /* 0x00000001ff047424 */ /* 0x000fe200078e00ff */
[----:B------:R-:W-:Y:S01]  /*46e70*/  BSSY.RECONVERGENT B2, `(.L_x_301) ;  /* 0x0000064000027945 */ /* 0x000fe20003800200 */
[----:B------:R-:W-:Y:S01]  /*46e80*/  VIADD R19, R19, 0x2 ;  /* 0x0000000213137836 */ /* 0x000fe20000000000 */
        /* <DEDUP_REMOVED lines=11> */
[----:B------:R-:W-:Y:S01]  /*46f40*/  @P2 SEL R2, R4, 0x2, !P6 ;  /* 0x0000000204022807 */ /* 0x000fe20007000000 */
[----:B------:R-:W-:Y:S01]  /*46f50*/  @P2 DADD R88, R56, R88 ;  /* 0x0000000038582229 */ /* 0x000fe20000000058 */
[----:B------:R-:W-:-:S02]  /*46f60*/  @!P2 SEL R2, RZ, 0x1, !P6 ;  /* 0x00000001ff02a807 */ /* 0x000fc40007000000 */
[----:B------:R-:W-:Y:S01]  /*46f70*/  @!P2 DADD R24, R56, R24 ;  /* 0x000000003818a229 */ /* 0x000fe20000000018 */
[----:B------:R-:W-:Y:S02]  /*46f80*/  @P2 SEL R3, RZ, 0x1, P6 ;  /* 0x00000001ff032807 */ /* 0x000fe40003000000 */
[----:B------:R-:W-:Y:S01]  /*46f90*/  @P0 VIADD R2, R2, 0x1 ;  /* 0x0000000102020836 */ /* 0x000fe20000000000 */
[----:B------:R-:W-:Y:S01]  /*46fa0*/  @!P2 SEL R3, R4, 0x2, P6 ;  /* 0x000000020403a807 */ /* 0x000fe20003000000 */
[----:B------:R-:W-:Y:S02]  /*46fb0*/  @P0 DADD R88, R54, R88 ;  /* 0x0000000036580229 */ /* 0x000fe40000000058 */
[----:B------:R-:W-:Y:S01]  /*46fc0*/  DSETP.GEU.AND P2, PT, R66, R16, PT ;  /* 0x000000104200722a */ /* 0x000fe20003f4e000 */
[----:B------:R-:W-:Y:S01]  /*46fd0*/  @P1 IADD3 R2, PT, PT, R2, 0x1, RZ ;  /* 0x0000000102021810 */ /* 0x000fe20007ffe0ff */
[----:B------:R-:W-:Y:S01]  /*46fe0*/  @!P0 DADD R24, R54, R24 ;  /* 0x0000000036188229 */ /* 0x000fe20000000018 */
[----:B------:R-:W-:-:S03]  /*46ff0*/  @!P0 VIADD R3, R3, 0x1 ;  /* 0x0000000103038836 */ /* 0x000fc60000000000 */
[----:B------:R-:W-:Y:S01]  /*47000*/  @P3 VIADD R2, R2, 0x1 ;  /* 0x0000000102023836 */ /* 0x000fe20000000000 */
[C---:B------:R-:W-:Y:S01]  /*47010*/  @P1 DADD R88, R52.reuse, R88 ;  /* 0x0000000034581229 */ /* 0x040fe20000000058 */
[----:B------:R-:W-:Y:S02]  /*47020*/  @!P1 VIADD R3, R3, 0x1 ;  /* 0x0000000103039836 */ /* 0x000fe40000000000 */
[----:B------:R-:W-:Y:S01]  /*47030*/  @!P1 DADD R24, R52, R24 ;  /* 0x0000000034189229 */ /* 0x000fe20000000018 */
[----:B------:R-:W-:Y:S01]  /*47040*/  @P4 IADD3 R2, PT, PT, R2, 0x1, RZ ;  /* 0x0000000102024810 */ /* 0x000fe20007ffe0ff */
[----:B------:R-:W-:Y:S01]  /*47050*/  @!P3 VIADD R3, R3, 0x1 ;  /* 0x000000010303b836 */ /* 0x000fe20000000000 */
[----:B------:R-:W-:Y:S02]  /*47060*/  ISETP.NE.AND P1, PT, R19, RZ, PT ;  /* 0x000000ff1300720c */ /* 0x000fe40003f25270 */
[----:B------:R-:W-:Y:S01]  /*47070*/  @P3 DADD R88, R60, R88 ;  /* 0x000000003c583229 */ /* 0x000fe20000000058 */
[----:B------:R-:W-:-:S02]  /*47080*/  @!P4 VIADD R3, R3, 0x1 ;  /* 0x000000010303c836 */ /* 0x000fc40000000000 */
[----:B------:R-:W-:Y:S01]  /*47090*/  @P5 VIADD R2, R2, 0x1 ;  /* 0x0000000102025836 */ /* 0x000fe20000000000 */
[----:B------:R-:W-:Y:S01]  /*470a0*/  @!P3 DADD R24, R60, R24 ;  /* 0x000000003c18b229 */ /* 0x000fe20000000018 */
[----:B------:R-:W-:-:S03]  /*470b0*/  @!P5 VIADD R3, R3, 0x1 ;  /* 0x000000010303d836 */ /* 0x000fc60000000000 */
[----:B------:R-:W-:Y:S01]  /*470c0*/  @P2 IADD3 R2, PT, PT, R2, 0x1, RZ ;  /* 0x0000000102022810 */ /* 0x000fe20007ffe0ff */
[----:B------:R-:W-:Y:S01]  /*470d0*/  @!P2 VIADD R3, R3, 0x1 ;  /* 0x000000010303a836 */ /* 0x000fe20000000000 */
[C---:B------:R-:W-:Y:S02]  /*470e0*/  @P4 DADD R88, R62.reuse, R88 ;  /* 0x000000003e584229 */ /* 0x040fe40000000058 */
[----:B------:R-:W-:Y:S01]  /*470f0*/  ISETP.NE.AND P0, PT, R2, RZ, PT ;  /* 0x000000ff0200720c */ /* 0x000fe20003f05270 */
[----:B------:R-:W-:-:S03]  /*47100*/  @!P4 DADD R24, R62, R24 ;  /* 0x000000003e18c229 */ /* 0x000fc60000000018 */
[----:B------:R-:W-:Y:S02]  /*47110*/  ISETP.EQ.OR P0, PT, R3, RZ, !P0 ;  /* 0x000000ff0300720c */ /* 0x000fe40004702670 */
[----:B------:R-:W-:-:S03]  /*47120*/  @P5 DADD R88, R64, R88 ;  /* 0x0000000040585229 */ /* 0x000fc60000000058 */
[----:B------:R-:W-:-:S05]  /*47130*/  @!P5 DADD R24, R64, R24 ;  /* 0x000000004018d229 */ /* 0x000fca0000000018 */
[----:B------:R-:W-:-:S03]  /*47140*/  @P2 DADD R88, R66, R88 ;  /* 0x0000000042582229 */ /* 0x000fc60000000058 */
        /* <DEDUP_REMOVED lines=20> */
[----:B------:R-:W-:Y:S01]  /*47290*/  MOV R80, R70 ;  /* 0x0000004600507202 */ /* 0x000fe20000000f00 */
[----:B------:R-:W-:-:S07]  /*472a0*/  IMAD.MOV.U32 R81, RZ, RZ, R71 ;  /* 0x000000ffff517224 */ /* 0x000fce00078e0047 */
.L_x_304:
[----:B------:R-:W-:Y:S05]  /*472b0*/  BSYNC.RECONVERGENT B3 ;  /* 0x0000000000037941 */ /* 0x000fea0003800200 */
.L_x_303:
        /* <DEDUP_REMOVED lines=20> */
.L_x_306:
[----:B------:R-:W-:Y:S05]  /*47400*/  BSYNC.RECONVERGENT B3 ;  /* 0x0000000000037941 */ /* 0x000fea0003800200 */
.L_x_305:
        /* <DEDUP_REMOVED lines=10> */
.L_x_302:
[----:B------:R-:W-:Y:S05]  /*474b0*/  BSYNC.RECONVERGENT B2 ;  /* 0x0000000000027941 */ /* 0x000fea0003800200 */
.L_x_301:
[----:B------:R-:W0:Y:S01]  /*474c0*/  I2F.F64.U32 R16, R78 ;  /* 0x0000004e00107312 */ /* 0x000e220000201800 */
[----:B------:R-:W-:Y:S01]  /*474d0*/  IMAD.MOV.U32 R2, RZ, RZ, 0x1 ;  /* 0x00000001ff027424 */ /* 0x000fe200078e00ff */
        /* <DEDUP_REMOVED lines=11> */
[C---:B------:R-:W-:Y:S01]  /*47590*/  @P2 SEL R77, R2.reuse, 0x2, !P6 ;  /* 0x00000002024d2807 */ /* 0x040fe20007000000 */
[C---:B------:R-:W-:Y:S01]  /*475a0*/  @P2 DADD R88, R56.reuse, R88 ;  /* 0x0000000038582229 */ /* 0x040fe20000000058 */
[----:B------:R-:W-:Y:S02]  /*475b0*/  @!P2 SEL R77, RZ, 0x1, !P6 ;  /* 0x00000001ff4da807 */ /* 0x000fe40007000000 */
[----:B------:R-:W-:Y:S01]  /*475c0*/  @!P2 DADD R24, R56, R24 ;  /* 0x000000003818a229 */ /* 0x000fe20000000018 */
[----:B------:R-:W-:Y:S02]  /*475d0*/  @P2 SEL R80, RZ, 0x1, P6 ;  /* 0x00000001ff502807 */ /* 0x000fe40003000000 */
[----:B------:R-:W-:Y:S01]  /*475e0*/  @P0 VIADD R77, R77, 0x1 ;  /* 0x000000014d4d0836 */ /* 0x000fe20000000000 */
[----:B------:R-:W-:Y:S01]  /*475f0*/  @!P2 SEL R80, R2, 0x2, P6 ;  /* 0x000000020250a807 */ /* 0x000fe20003000000 */
[----:B------:R-:W-:-:S02]  /*47600*/  @P0 DADD R88, R54, R88 ;  /* 0x0000000036580229 */ /* 0x000fc40000000058 */
[----:B------:R-:W-:Y:S01]  /*47610*/  DSETP.GEU.AND P6, PT, R64, R16, PT ;  /* 0x000000104000722a */ /* 0x000fe20003fce000 */
[----:B------:R-:W-:Y:S01]  /*47620*/  @P5 IADD3 R77, PT, PT, R77, 0x1, RZ ;  /* 0x000000014d4d5810 */ /* 0x000fe20007ffe0ff */
[----:B------:R-:W-:Y:S01]  /*47630*/  @!P0 DADD R24, R54, R24 ;  /* 0x0000000036188229 */ /* 0x000fe20000000018 */
[----:B------:R-:W-:Y:S01]  /*47640*/  @!P0 VIADD R80, R80, 0x1 ;  /* 0x0000000150508836 */ /* 0x000fe20000000000 */
[----:B------:R-:W-:Y:S02]  /*47650*/  DSETP.GEU.AND P2, PT, R66, R16, PT ;  /* 0x000000104200722a */ /* 0x000fe40003f4e000 */
[----:B------:R-:W-:Y:S01]  /*47660*/  @P4 VIADD R77, R77, 0x1 ;  /* 0x000000014d4d4836 */ /* 0x000fe20000000000 */
[C---:B------:R-:W-:Y:S01]  /*47670*/  @P5 DADD R88, R52.reuse, R88 ;  /* 0x0000000034585229 */ /* 0x040fe20000000058 */
[----:B------:R-:W-:Y:S02]  /*47680*/  @!P5 VIADD R80, R80, 0x1 ;  /* 0x000000015050d836 */ /* 0x000fe40000000000 */
[----:B------:R-:W-:Y:S01]  /*47690*/  @!P5 DADD R24, R52, R24 ;  /* 0x000000003418d229 */ /* 0x000fe20000000018 */
[----:B------:R-:W-:Y:S01]  /*476a0*/  @P3 IADD3 R77, PT, PT, R77, 0x1, RZ ;  /* 0x000000014d4d3810 */ /* 0x000fe20007ffe0ff */
[----:B------:R-:W-:-:S03]  /*476b0*/  @!P4 VIADD R80, R80, 0x1 ;  /* 0x000000015050c836 */ /* 0x000fc60000000000 */
[C---:B------:R-:W-:Y:S01]  /*476c0*/  @P4 DADD R88, R60.reuse, R88 ;  /* 0x000000003c584229 */ /* 0x040fe20000000058 */
[----:B------:R-:W-:Y:S02]  /*476d0*/  @!P3 VIADD R80, R80, 0x1 ;  /* 0x000000015050b836 */ /* 0x000fe40000000000 */
        /* <DEDUP_REMOVED lines=34> */
.L_x_310:
[----:B------:R-:W-:Y:S05]  /*47900*/  BSYNC.RECONVERGENT B3 ;  /* 0x0000000000037941 */ /* 0x000fea0003800200 */
.L_x_309:
        /* <DEDUP_REMOVED lines=20> */
.L_x_312:
[----:B------:R-:W-:Y:S05]  /*47a50*/  BSYNC.RECONVERGENT B3 ;  /* 0x0000000000037941 */ /* 0x000fea0003800200 */
.L_x_311:
        /* <DEDUP_REMOVED lines=10> */
.L_x_308:
[----:B------:R-:W-:Y:S05]  /*47b00*/  BSYNC.RECONVERGENT B2 ;  /* 0x0000000000027941 */ /* 0x000fea0003800200 */
.L_x_307:
[C---:B------:R-:W-:Y:S02]  /*47b10*/  IADD3 R76, PT, PT, R5.reuse, R76, R5 ;  /* 0x0000004c054c7210 */ /* 0x040fe40007ffe005 */
[----:B------:R-:W-:Y:S01]  /*47b20*/  LEA R78, R5, R78, 0x1 ;  /* 0x0000004e054e7211 */ /* 0x000fe200078e08ff */
[----:B------:R-:W-:Y:S06]  /*47b30*/  @P1 BRA `(.L_x_313) ;  /* 0xfffffff000c41947 */ /* 0x000fec000383ffff */
[----:B------:R-:W-:Y:S05]  /*47b40*/  BSYNC.RECONVERGENT B1 ;  /* 0x0000000000017941 */ /* 0x000fea0003800200 */
.L_x_300:
[----:B------:R-:W-:Y:S01]  /*47b50*/  LOP3.LUT R18, R18, 0x1, RZ, 0xc0, !PT ;  /* 0x0000000112127812 */ /* 0x000fe200078ec0ff */
[----:B------:R-:W-:Y:S03]  /*47b60*/  BSSY.RECONVERGENT B1, `(.L_x_314) ;  /* 0x0000064000017945 */ /* 0x000fe60003800200 */
[----:B------:R-:W-:-:S13]  /*47b70*/  ISETP.NE.U32.AND P0, PT, R18, 0x1, PT ;  /* 0x000000011200780c */ /* 0x000fda0003f05070 */
[----:B------:R-:W-:Y:S05]  /*47b80*/  @!P0 BRA `(.L_x_315) ;  /* 0x0000000400848947 */ /* 0x000fea0003800000 */
[----:B------:R-:W0:Y:S01]  /*47b90*/  I2F.F64.U32 R76, R76 ;  /* 0x0000004c004c7312 */ /* 0x000e220000201800 */
[----:B------:R-:W-:Y:S01]  /*47ba0*/  IMAD.MOV.U32 R4, RZ, RZ, 0x1 ;  /* 0x00000001ff047424 */ /* 0x000fe200078e00ff */
        /* <DEDUP_REMOVED lines=11> */
[----:B------:R-:W-:Y:S01]  /*47c60*/  @P6 SEL R2, R4, 0x2, !P1 ;  /* 0x0000000204026807 */ /* 0x000fe20004800000 */
[C---:B------:R-:W-:Y:S01]  /*47c70*/  @P6 DADD R16, R56.reuse, R16 ;  /* 0x0000000038106229 */ /* 0x040fe20000000010 */
[----:B------:R-:W-:Y:S02]  /*47c80*/  @!P6 SEL R2, RZ, 0x1, !P1 ;  /* 0x00000001ff02e807 */ /* 0x000fe40004800000 */
        /* <DEDUP_REMOVED lines=51> */
.L_x_317:
[----:B------:R-:W-:Y:S05]  /*47fc0*/  BSYNC.RECONVERGENT B2 ;  /* 0x0000000000027941 */ /* 0x000fea0003800200 */
.L_x_316:
        /* <DEDUP_REMOVED lines=20> */
.L_x_319:
[----:B------:R-:W-:Y:S05]  /*48110*/  BSYNC.RECONVERGENT B2 ;  /* 0x0000000000027941 */ /* 0x000fea0003800200 */
.L_x_318:
        /* <DEDUP_REMOVED lines=8> */
.L_x_315:
[----:B------:R-:W-:Y:S05]  /*481a0*/  BSYNC.RECONVERGENT B1 ;  /* 0x0000000000017941 */ /* 0x000fea0003800200 */
.L_x_314:
[--C-:B------:R-:W-:Y:S02]  /*481b0*/  DSETP.GE.AND P0, PT, R58, R68.reuse, PT ;  /* 0x000000443a00722a */ /* 0x100fe40003f06000 */
[--C-:B------:R-:W-:Y:S02]  /*481c0*/  DSETP.GE.AND P1, PT, R56, R68.reuse, PT ;  /* 0x000000443800722a */ /* 0x100fe40003f26000 */
[--C-:B------:R-:W-:Y:S02]  /*481d0*/  DSETP.GE.AND P2, PT, R54, R68.reuse, PT ;  /* 0x000000443600722a */ /* 0x100fe40003f46000 */
[--C-:B------:R-:W-:Y:S01]  /*481e0*/  DSETP.GE.AND P3, PT, R52, R68.reuse, PT ;  /* 0x000000443400722a */ /* 0x100fe20003f66000 */
[----:B------:R-:W-:Y:S01]  /*481f0*/  SEL R2, RZ, 0x1, !P0 ;  /* 0x00000001ff027807 */ /* 0x000fe20004000000 */
[--C-:B------:R-:W-:Y:S01]  /*48200*/  DSETP.GE.AND P4, PT, R60, R68.reuse, PT ;  /* 0x000000443c00722a */ /* 0x100fe20003f86000 */
[----:B------:R-:W-:Y:S01]  /*48210*/  SEL R3, RZ, 0x2, !P1 ;  /* 0x00000002ff037807 */ /* 0x000fe20004800000 */
[--C-:B------:R-:W-:Y:S01]  /*48220*/  DSETP.GE.AND P0, PT, R62, R68.reuse, PT ;  /* 0x000000443e00722a */ /* 0x100fe20003f06000 */
[----:B------:R-:W-:Y:S01]  /*48230*/  SEL R4, RZ, 0x4, !P2 ;  /* 0x00000004ff047807 */ /* 0x000fe20005000000 */
[----:B------:R-:W-:-:S02]  /*48240*/  DSETP.GE.AND P1, PT, R64, R68, PT ;  /* 0x000000444000722a */ /* 0x000fc40003f26000 */
[----:B------:R-:W-:Y:S01]  /*48250*/  DSETP.GE.AND P2, PT, R66, R68, PT ;  /* 0x000000444200722a */ /* 0x000fe20003f46000 */
[----:B------:R-:W-:Y:S02]  /*48260*/  IADD3 R2, PT, PT, R4, R3, R2 ;  /* 0x0000000304027210 */ /* 0x000fe40007ffe002 */
[----:B------:R-:W-:Y:S02]  /*48270*/  SEL R3, RZ, 0x8, !P3 ;  /* 0x00000008ff037807 */ /* 0x000fe40005800000 */
[----:B------:R-:W-:Y:S02]  /*48280*/  SEL R4, RZ, 0x10, !P4 ;  /* 0x00000010ff047807 */ /* 0x000fe40006000000 */
[----:B------:R-:W-:Y:S02]  /*48290*/  SEL R5, RZ, 0xff80, !P2 ;  /* 0x0000ff80ff057807 */ /* 0x000fe40005000000 */
[----:B------:R-:W-:Y:S02]  /*482a0*/  IADD3 R2, PT, PT, R4, R3, R2 ;  /* 0x0000000304027210 */ /* 0x000fe40007ffe002 */
[----:B------:R-:W-:-:S02]  /*482b0*/  SEL R3, RZ, 0x20, !P0 ;  /* 0x00000020ff037807 */ /* 0x000fc40004000000 */
[----:B------:R-:W-:-:S04]  /*482c0*/  SEL R4, RZ, 0x40, !P1 ;  /* 0x00000040ff047807 */ /* 0x000fc80004800000 */
[----:B------:R-:W-:-:S04]  /*482d0*/  IADD3 R2, PT, PT, R4, R3, R2 ;  /* 0x0000000304027210 */ /* 0x000fc80007ffe002 */
[----:B------:R-:W-:-:S04]  /*482e0*/  IADD3 R2, PT, PT, R2, R5, RZ ;  /* 0x0000000502027210 */ /* 0x000fc80007ffe0ff */
[----:B------:R-:W-:Y:S01]  /*482f0*/  PRMT R54, R2, 0x7610, R54 ;  /* 0x0000761002367816 */ /* 0x000fe20000000036 */
[----:B------:R-:W-:Y:S06]  /*48300*/  BRA `(.L_x_298) ;  /* 0x0000000400747947 */ /* 0x000fec0003800000 */
.L_x_299:
[----:B------:R-:W-:Y:S01]  /*48310*/  DADD R2, R68, 10 ;  /* 0x4024000044027429 */ /* 0x000fe20000000000 */
[----:B------:R-:W-:Y:S01]  /*48320*/  ISETP.GT.U32.AND P0, PT, R12, 0x27, PT ;  /* 0x000000270c00780c */ /* 0x000fe20003f04070 */
[----:B------:R-:W-:-:S08]  /*48330*/  IMAD.MOV.U32 R4, RZ, RZ, RZ ;  /* 0x000000ffff047224 */ /* 0x000fd000078e00ff */
[----:B------:R-:W-:Y:S02]  /*48340*/  FSEL R2, R68, R2, P0 ;  /* 0x0000000244027208 */ /* 0x000fe40000000000 */
[----:B------:R-:W-:-:S05]  /*48350*/  FSEL R3, R69, R3, P0 ;  /* 0x0000000345037208 */ /* 0x000fca0000000000 */
[----:B------:R-:W-:Y:S01]  /*48360*/  IMAD.MOV.U32 R5, RZ, RZ, R3 ;  /* 0x000000ffff057224 */ /* 0x000fe200078e0003 */
[----:B------:R-:W-:-:S06]  /*48370*/  DSETP.MAX.AND P0, P1, RZ, R2, PT ;  /* 0x00000002ff00722a */ /* 0x000fcc000390f000 */
[C---:B------:R-:W-:Y:S02]  /*48380*/  FSEL R13, R4.reuse, R5, P0 ;  /* 0x00000005040d7208 */ /* 0x040fe40000000000 */
[----:B------:R-:W-:Y:S02]  /*48390*/  SEL R2, R4, R2, P0 ;  /* 0x0000000204027207 */ /* 0x000fe40000000000 */
[----:B------:R-:W-:-:S04]  /*483a0*/  ISETP.GT.U32.AND P0, PT, R12, 0x31, PT ;  /* 0x000000310c00780c */ /* 0x000fc80003f04070 */
[----:B------:R-:W-:-:S05]  /*483b0*/  @P1 LOP3.LUT R13, R5, 0x80000, RZ, 0xfc, !PT ;  /* 0x00080000050d1812 */ /* 0x000fca00078efcff */
[----:B------:R-:W-:Y:S01]  /*483c0*/  IMAD.MOV.U32 R3, RZ, RZ, R13 ;  /* 0x000000ffff037224 */ /* 0x000fe200078e000d */
[----:B------:R-:W-:-:S03]  /*483d0*/  MOV R13, 0x80000 ;  /* 0x00080000000d7802 */ /* 0x000fc60000000f00 */
[----:B------:R-:W-:Y:S02]  /*483e0*/  IMAD.MOV.U32 R4, RZ, RZ, R3 ;  /* 0x000000ffff047224 */ /* 0x000fe400078e0003 */
[----:B------:R-:W-:-:S06]  /*483f0*/  DSETP.MIN.AND P1, P2, R2, 255, PT ;  /* 0x406fe0000200742a */ /* 0x000fcc0003a20000 */
[----:B------:R-:W-:Y:S02]  /*48400*/  FSEL R5, R4, 3.748046875, P1 ;  /* 0x406fe00004057808 */ /* 0x000fe40000800000 */
[----:B------:R-:W-:-:S06]  /*48410*/  SEL R2, R2, RZ, P1 ;  /* 0x000000ff02027207 */ /* 0x000fcc0000800000 */
[----:B------:R-:W-:-:S05]  /*48420*/  @P2 LOP3.LUT R5, R13, 0x406fe000, RZ, 0xfc, !PT ;  /* 0x406fe0000d052812 */ /* 0x000fca00078efcff */
[----:B------:R-:W-:Y:S01]  /*48430*/  IMAD.MOV.U32 R3, RZ, RZ, R5 ;  /* 0x000000ffff037224 */ /* 0x000fe200078e0005 */
[----:B------:R-:W-:Y:S06]  /*48440*/  @P0 BRA `(.L_x_320) ;  /* 0x0000000000b00947 */ /* 0x000fec0003800000 */
[--C-:B------:R-:W-:Y:S02]  /*48450*/  DADD R56, R56, -R2.reuse ;  /* 0x0000000038387229 */ /* 0x100fe40000000802 */
[--C-:B------:R-:W-:Y:S02]  /*48460*/  DADD R54, R54, -R2.reuse ;  /* 0x0000000036367229 */ /* 0x100fe40000000802 */
[--C-:B------:R-:W-:Y:S02]  /*48470*/  DADD R58, R58, -R2.reuse ;  /* 0x000000003a3a7229 */ /* 0x100fe40000000802 */
[--C-:B------:R-:W-:Y:S02]  /*48480*/  DADD R52, R52, -R2.reuse ;  /* 0x0000000034347229 */ /* 0x100fe40000000802 */
[----:B------:R-:W-:Y:S02]  /*48490*/  DADD R60, R60, -R2 ;  /* 0x000000003c3c7229 */ /* 0x000fe40000000802 */
[----:B------:R-:W-:-:S02]  /*484a0*/  DSETP.GT.AND P4, PT, R56, RZ, PT ;  /* 0x000000ff3800722a */ /* 0x000fc40003f84000 */
[----:B------:R-:W-:Y:S02]  /*484b0*/  DSETP.GT.AND P6, PT, R54, RZ, PT ;  /* 0x000000ff3600722a */ /* 0x000fe40003fc4000 */
[--C-:B------:R-:W-:Y:S02]  /*484c0*/  DADD R62, R62, -R2.reuse ;  /* 0x000000003e3e7229 */ /* 0x100fe40000000802 */
[--C-:B------:R-:W-:Y:S02]  /*484d0*/  DADD R64, R64, -R2.reuse ;  /* 0x0000000040407229 */ /* 0x100fe40000000802 */
[----:B------:R-:W-:Y:S01]  /*484e0*/  DSETP.GT.AND P3, PT, R58, RZ, PT ;  /* 0x000000ff3a00722a */ /* 0x000fe20003f64000 */
[----:B------:R-:W-:Y:S01]  /*484f0*/  SEL R4, RZ, 0x4, !P6 ;  /* 0x00000004ff047807 */ /* 0x000fe20007000000 */
[----:B------:R-:W-:Y:S02]  /*48500*/  DADD R66, R66, -R2 ;  /* 0x0000000042427229 */ /* 0x000fe40000000802 */
[----:B------:R-:W-:Y:S01]  /*48510*/  DSETP.GT.AND P5, PT, R56, 6, PT ;  /* 0x401800003800742a */ /* 0x000fe20003fa4000 */
[----:B------:R-:W-:Y:S01]  /*48520*/  SEL R3, RZ, 0x2, !P4 ;  /* 0x00000002ff037807 */ /* 0x000fe20006000000 */
[----:B------:R-:W-:Y:S01]  /*48530*/  DSETP.GT.AND P2, PT, R52, RZ, PT ;  /* 0x000000ff3400722a */ /* 0x000fe20003f44000 */
[----:B------:R-:W-:Y:S01]  /*48540*/  SEL R2, RZ, 0x1, !P3 ;  /* 0x00000001ff027807 */ /* 0x000fe20005800000 */
[----:B------:R-:W-:-:S02]  /*48550*/  DSETP.GT.AND P0, PT, R54, 6, PT ;  /* 0x401800003600742a */ /* 0x000fc40003f04000 */
[----:B------:R-:W-:Y:S01]  /*48560*/  DSETP.GT.AND P4, PT, R60, RZ, PT ;  /* 0x000000ff3c00722a */ /* 0x000fe20003f84000 */
[----:B------:R-:W-:Y:S01]  /*48570*/  SEL R3, R3, 0x2, !P5 ;  /* 0x0000000203037807 */ /* 0x000fe20006800000 */
[----:B------:R-:W-:Y:S01]  /*48580*/  DSETP.GT.AND P1, PT, R52, 6, PT ;  /* 0x401800003400742a */ /* 0x000fe20003f24000 */
[----:B------:R-:W-:Y:S01]  /*48590*/  SEL R5, RZ, 0x8, !P2 ;  /* 0x00000008ff057807 */ /* 0x000fe20005000000 */
[----:B------:R-:W-:Y:S01]  /*485a0*/  DSETP.GT.AND P3, PT, R60, 6, PT ;  /* 0x401800003c00742a */ /* 0x000fe20003f64000 */
[----:B------:R-:W-:Y:S01]  /*485b0*/  SEL R4, R4, 0x4, !P0 ;  /* 0x0000000404047807 */ /* 0x000fe20004000000 */
[----:B------:R-:W-:Y:S01]  /*485c0*/  DSETP.GT.AND P5, PT, R62, RZ, PT ;  /* 0x000000ff3e00722a */ /* 0x000fe20003fa4000 */
[----:B------:R-:W-:Y:S01]  /*485d0*/  SEL R12, RZ, 0x10, !P4 ;  /* 0x00000010ff0c7807 */ /* 0x000fe20006000000 */
[----:B------:R-:W-:Y:S01]  /*485e0*/  DSETP.GT.AND P2, PT, R64, RZ, PT ;  /* 0x000000ff4000722a */ /* 0x000fe20003f44000 */
[----:B------:R-:W-:Y:S01]  /*485f0*/  IADD3 R2, PT, PT, R4, R3, R2 ;  /* 0x0000000304027210 */ /* 0x000fe20007ffe002 */
[----:B------:R-:W-:Y:S01]  /*48600*/  DSETP.GT.AND P6, PT, R62, 6, PT ;  /* 0x401800003e00742a */ /* 0x000fe20003fc4000 */
[----:B------:R-:W-:Y:S01]  /*48610*/  SEL R5, R5, 0x8, !P1 ;  /* 0x0000000805057807 */ /* 0x000fe20004800000 */
[----:B------:R-:W-:Y:S01]  /*48620*/  DSETP.GT.AND P0, PT, R64, 6, PT ;  /* 0x401800004000742a */ /* 0x000fe20003f04000 */
[----:B------:R-:W-:Y:S01]  /*48630*/  SEL R12, R12, 0x10, !P3 ;  /* 0x000000100c0c7807 */ /* 0x000fe20005800000 */
[C---:B------:R-:W-:Y:S01]  /*48640*/  DSETP.GT.AND P4, PT, R66.reuse, RZ, PT ;  /* 0x000000ff4200722a */ /* 0x040fe20003f84000 */
[----:B------:R-:W-:Y:S01]  /*48650*/  SEL R3, RZ, 0x20, !P5 ;  /* 0x00000020ff037807 */ /* 0x000fe20006800000 */
[----:B------:R-:W-:Y:S01]  /*48660*/  DSETP.GT.AND P1, PT, R66, 6, PT ;  /* 0x401800004200742a */ /* 0x000fe20003f24000 */
[----:B------:R-:W-:-:S02]  /*48670*/  SEL R4, RZ, 0x40, !P2 ;  /* 0x00000040ff047807 */ /* 0x000fc40005000000 */
[----:B------:R-:W-:Y:S02]  /*48680*/  IADD3 R2, PT, PT, R12, R5, R2 ;  /* 0x000000050c027210 */ /* 0x000fe40007ffe002 */
[----:B------:R-:W-:Y:S02]  /*48690*/  SEL R5, RZ, 0xff80, !P4 ;  /* 0x0000ff80ff057807 */ /* 0x000fe40006000000 */
[----:B------:R-:W-:Y:S02]  /*486a0*/  SEL R3, R3, 0x20, !P6 ;  /* 0x0000002003037807 */ /* 0x000fe40007000000 */
[----:B------:R-:W-:Y:S02]  /*486b0*/  SEL R4, R4, 0x40, !P0 ;  /* 0x0000004004047807 */ /* 0x000fe40004000000 */
[----:B------:R-:W-:Y:S02]  /*486c0*/  SEL R5, R5, 0xff80, !P1 ;  /* 0x0000ff8005057807 */ /* 0x000fe40004800000 */
[----:B------:R-:W-:-:S05]  /*486d0*/  IADD3 R2, PT, PT, R4, R3, R2 ;  /* 0x0000000304027210 */ /* 0x000fca0007ffe002 */
[----:B------:R-:W-:-:S05]  /*486e0*/  IMAD.IADD R2, R2, 0x1, R5 ;  /* 0x0000000102027824 */ /* 0x000fca00078e0205 */
[----:B------:R-:W-:Y:S01]  /*486f0*/  PRMT R54, R2, 0x7610, R54 ;  /* 0x0000761002367816 */ /* 0x000fe20000000036 */
[----:B------:R-:W-:Y:S06]  /*48700*/  BRA `(.L_x_298) ;  /* 0x0000000000747947 */ /* 0x000fec0003800000 */
.L_x_320:
[--C-:B------:R-:W-:Y:S02]  /*48710*/  DADD R58, R58, -R2.reuse ;  /* 0x000000003a3a7229 */ /* 0x100fe40000000802 */
[--C-:B------:R-:W-:Y:S02]  /*48720*/  DADD R56, R56, -R2.reuse ;  /* 0x0000000038387229 */ /* 0x100fe40000000802 */
[--C-:B------:R-:W-:Y:S02]  /*48730*/  DADD R54, R54, -R2.reuse ;  /* 0x0000000036367229 */ /* 0x100fe40000000802 */
[--C-:B------:R-:W-:Y:S02]  /*48740*/  DADD R52, R52, -R2.reuse ;  /* 0x0000000034347229 */ /* 0x100fe40000000802 */
[----:B------:R-:W-:Y:S02]  /*48750*/  DADD R60, R60, -R2 ;  /* 0x000000003c3c7229 */ /* 0x000fe40000000802 */
[----:B------:R-:W-:-:S02]  /*48760*/  DSETP.GE.AND P0, PT, R58, RZ, PT ;  /* 0x000000ff3a00722a */ /* 0x000fc40003f06000 */
[----:B------:R-:W-:Y:S02]  /*48770*/  DSETP.GE.AND P1, PT, R56, RZ, PT ;  /* 0x000000ff3800722a */ /* 0x000fe40003f26000 */
[----:B------:R-:W-:Y:S02]  /*48780*/  DSETP.GE.AND P2, PT, R54, RZ, PT ;  /* 0x000000ff3600722a */ /* 0x000fe40003f46000 */
[--C-:B------:R-:W-:Y:S01]  /*48790*/  DADD R62, R62, -R2.reuse ;  /* 0x000000003e3e7229 */ /* 0x100fe20000000802 */
[----:B------:R-:W-:Y:S01]  /*487a0*/  SEL R4, RZ, 0x1, !P0 ;  /* 0x00000001ff047807 */ /* 0x000fe20004000000 */
[--C-:B------:R-:W-:Y:S01]  /*487b0*/  DADD R64, R64, -R2.reuse ;  /* 0x0000000040407229 */ /* 0x100fe20000000802 */
[----:B------:R-:W-:Y:S01]  /*487c0*/  SEL R5, RZ, 0x2, !P1 ;  /* 0x00000002ff057807 */ /* 0x000fe20004800000 */
[----:B------:R-:W-:Y:S01]  /*487d0*/  DADD R2, R66, -R2 ;  /* 0x0000000042027229 */ /* 0x000fe20000000802 */
[----:B------:R-:W-:Y:S01]  /*487e0*/  SEL R12, RZ, 0x4, !P2 ;  /* 0x00000004ff0c7807 */ /* 0x000fe20005000000 */
[----:B------:R-:W-:-:S02]  /*487f0*/  DSETP.GE.AND P3, PT, R52, RZ, PT ;  /* 0x000000ff3400722a */ /* 0x000fc40003f66000 */
[----:B------:R-:W-:Y:S01]  /*48800*/  DSETP.GE.AND P4, PT, R60, RZ, PT ;  /* 0x000000ff3c00722a */ /* 0x000fe20003f86000 */
[----:B------:R-:W-:Y:S01]  /*48810*/  IADD3 R4, PT, PT, R12, R5, R4 ;  /* 0x000000050c047210 */ /* 0x000fe20007ffe004 */
[----:B------:R-:W-:Y:S02]  /*48820*/  DSETP.GE.AND P0, PT, R62, RZ, PT ;  /* 0x000000ff3e00722a */ /* 0x000fe40003f06000 */
[----:B------:R-:W-:Y:S01]  /*48830*/  DSETP.GE.AND P1, PT, R64, RZ, PT ;  /* 0x000000ff4000722a */ /* 0x000fe20003f26000 */
[----:B------:R-:W-:Y:S01]  /*48840*/  SEL R5, RZ, 0x8, !P3 ;  /* 0x00000008ff057807 */ /* 0x000fe20005800000 */
[----:B------:R-:W-:Y:S01]  /*48850*/  DSETP.GE.AND P2, PT, R2, RZ, PT ;  /* 0x000000ff0200722a */ /* 0x000fe20003f46000 */
[----:B------:R-:W-:Y:S02]  /*48860*/  SEL R12, RZ, 0x10, !P4 ;  /* 0x00000010ff0c7807 */ /* 0x000fe40006000000 */
[----:B------:R-:W-:Y:S02]  /*48870*/  SEL R3, RZ, 0x20, !P0 ;  /* 0x00000020ff037807 */ /* 0x000fe40004000000 */
[----:B------:R-:W-:-:S02]  /*48880*/  IADD3 R4, PT, PT, R12, R5, R4 ;  /* 0x000000050c047210 */ /* 0x000fc40007ffe004 */
[----:B------:R-:W-:Y:S02]  /*48890*/  SEL R2, RZ, 0x40, !P1 ;  /* 0x00000040ff027807 */ /* 0x000fe40004800000 */
[----:B------:R-:W-:Y:S02]  /*488a0*/  SEL R5, RZ, 0xff80, !P2 ;  /* 0x0000ff80ff057807 */ /* 0x000fe40005000000 */
[----:B------:R-:W-:-:S04]  /*488b0*/  IADD3 R2, PT, PT, R2, R3, R4 ;  /* 0x0000000302027210 */ /* 0x000fc80007ffe004 */
[----:B------:R-:W-:-:S04]  /*488c0*/  IADD3 R2, PT, PT, R2, R5, RZ ;  /* 0x0000000502027210 */ /* 0x000fc80007ffe0ff */
[----:B------:R-:W-:-:S07]  /*488d0*/  PRMT R54, R2, 0x7610, R54 ;  /* 0x0000761002367816 */ /* 0x000fce0000000036 */
.L_x_298:
[----:B------:R-:W-:Y:S01]  /*488e0*/  LOP3.LUT R2, R54, 0xffff, RZ, 0xc0, !PT ;  /* 0x0000ffff36027812 */ /* 0x000fe200078ec0ff */
[----:B------:R-:W-:Y:S03]  /*488f0*/  BSSY.RECONVERGENT B1, `(.L_x_321) ;  /* 0x00000e1000017945 */ /* 0x000fe60003800200 */
[C---:B------:R-:W-:Y:S02]  /*48900*/  LOP3.LUT P0, RZ, R2.reuse, 0x2, RZ, 0xc0, !PT ;  /* 0x0000000202ff7812 */ /* 0x040fe4000780c0ff */
[C---:B------:R-:W-:Y:S02]  /*48910*/  LOP3.LUT R3, R2.reuse, 0xff, RZ, 0xc0, !PT ;  /* 0x000000ff02037812 */ /* 0x040fe400078ec0ff */
[----:B------:R-:W-:Y:S02]  /*48920*/  LOP3.LUT P2, R2, R2, 0x1, RZ, 0xc0, !PT ;  /* 0x0000000102027812 */ /* 0x000fe4000784c0ff */
[----:B------:R-:W-:-:S02]  /*48930*/  LOP3.LUT P1, RZ, R3, 0x80, RZ, 0xc0, !PT ;  /* 0x0000008003ff7812 */ /* 0x000fc4000782c0ff */
[----:B------:R-:W-:Y:S01]  /*48940*/  SEL R5, R46, RZ, !P2 ;  /* 0x000000ff2e057207 */ /* 0x000fe20005000000 */
[----:B------:R-:W-:Y:S01]  /*48950*/  IMAD.MOV R17, RZ, RZ, -R2 ;  /* 0x000000ffff117224 */ /* 0x000fe200078e0a02 */
[----:B------:R-:W-:Y:S02]  /*48960*/  SEL R55, R50, RZ, !P2 ;  /* 0x000000ff32377207 */ /* 0x000fe40005000000 */
[----:B------:R-:W-:Y:S01]  /*48970*/  SEL R12, R47, RZ, !P2 ;  /* 0x000000ff2f0c7207 */ /* 0x000fe20005000000 */
[----:B------:R-:W-:Y:S01]  /*48980*/  @!P0 IMAD.IADD R5, R45, 0x1, R5 ;  /* 0x000000012d058824 */ /* 0x000fe200078e0205 */
[----:B------:R-:W-:Y:S02]  /*48990*/  R2P PR, R3, 0x7c ;  /* 0x0000007c03007804 */ /* 0x000fe40000000000 */
[C---:B------:R-:W-:Y:S01]  /*489a0*/  @P0 LOP3.LUT R13, R2.reuse, 0x1, RZ, 0x3c, !PT ;  /* 0x00000001020d0812 */ /* 0x040fe200078e3cff */
[----:B------:R-:W-:Y:S01]  /*489b0*/  @P0 VIADD R2, R2, 0x1 ;  /* 0x0000000102020836 */ /* 0x000fe20000000000 */
[C---:B------:R-:W-:Y:S01]  /*489c0*/  LOP3.LUT R24, R17.reuse, R47, RZ, 0xc0, !PT ;  /* 0x0000002f11187212 */ /* 0x040fe200078ec0ff */
[----:B------:R-:W-:Y:S01]  /*489d0*/  @!P0 IMAD.IADD R12, R48, 0x1, R12 ;  /* 0x00000001300c8824 */ /* 0x000fe200078e020c */
[----:B------:R-:W-:-:S02]  /*489e0*/  LOP3.LUT R15, R17, R46, RZ, 0xc0, !PT ;  /* 0x0000002e110f7212 */ /* 0x000fc400078ec0ff */
[----:B------:R-:W-:Y:S01]  /*489f0*/  @!P0 IADD3 R13, PT, PT, -R2, 0x2, RZ ;  /* 0x00000002020d8810 */ /* 0x000fe20007ffe1ff */
[----:B------:R-:W-:Y:S01]  /*48a00*/  @P0 IMAD.IADD R24, R48, 0x1, R24 ;  /* 0x0000000130180824 */ /* 0x000fe200078e0218 */
[----:B------:R-:W-:Y:S01]  /*48a10*/  LOP3.LUT R17, R17, R50, RZ, 0xc0, !PT ;  /* 0x0000003211117212 */ /* 0x000fe200078ec0ff */
[----:B------:R-:W-:Y:S01]  /*48a20*/  @P0 IMAD.IADD R15, R45, 0x1, R15 ;  /* 0x000000012d0f0824 */ /* 0x000fe200078e020f */
[----:B------:R-:W-:Y:S01]  /*48a30*/  @!P0 IADD3 R55, PT, PT, R49, R55, RZ ;  /* 0x0000003731378210 */ /* 0x000fe20007ffe0ff */
[----:B------:R-:W-:Y:S01]  /*48a40*/  @P2 VIADD R2, R2, 0x1 ;  /* 0x0000000102022836 */ /* 0x000fe20000000000 */
[----:B------:R-:W-:Y:S01]  /*48a50*/  @!P2 IADD3 R13, PT, PT, R13, 0x1, RZ ;  /* 0x000000010d0da810 */ /* 0x000fe20007ffe0ff */
[----:B------:R-:W-:Y:S01]  /*48a60*/  @P2 IMAD.IADD R15, R42, 0x1, R15 ;  /* 0x000000012a0f2824 */ /* 0x000fe200078e020f */
[----:B------:R-:W-:Y:S01]  /*48a70*/  @P0 IADD3 R17, PT, PT, R49, R17, RZ ;  /* 0x0000001131110210 */ /* 0x000fe20007ffe0ff */
[----:B------:R-:W-:Y:S01]  /*48a80*/  @P3 VIADD R2, R2, 0x1 ;  /* 0x0000000102023836 */ /* 0x000fe20000000000 */
[----:B------:R-:W-:Y:S01]  /*48a90*/  @!P3 IADD3 R13, PT, PT, R13, 0x1, RZ ;  /* 0x000000010d0db810 */ /* 0x000fe20007ffe0ff */
[----:B------:R-:W-:Y:S01]  /*48aa0*/  @!P2 IMAD.IADD R55, R44, 0x1, R55 ;  /* 0x000000012c37a824 */ /* 0x000fe200078e0237 */
        /* <DEDUP_REMOVED lines=11> */
[----:B------:R-:W-:-:S02]  /*48b60*/  @P2 IMAD.IADD R17, R44, 0x1, R17 ;  /* 0x000000012c112824 */ /* 0x000fc400078e0211 */
[----:B------:R-:W-:Y:S01]  /*48b70*/  @P1 VIADD R2, R2, 0x1 ;  /* 0x0000000102021836 */ /* 0x000fe20000000000 */
[----:B------:R-:W-:Y:S01]  /*48b80*/  @!P1 IADD3 R13, PT, PT, R13, 0x1, RZ ;  /* 0x000000010d0d9810 */ /* 0x000fe20007ffe0ff */
[----:B------:R-:W-:Y:S02]  /*48b90*/  @!P3 IMAD.IADD R55, R40, 0x1, R55 ;  /* 0x000000012837b824 */ /* 0x000fe400078e0237 */
[C---:B------:R-:W-:Y:S01]  /*48ba0*/  @P3 IMAD.IADD R15, R36.reuse, 0x1, R15 ;  /* 0x00000001240f3824 */ /* 0x040fe200078e020f */
[----:B------:R-:W-:Y:S01]  /*48bb0*/  ISETP.NE.AND P0, PT, R13, RZ, PT ;  /* 0x000000ff0d00720c */ /* 0x000fe20003f05270 */
[----:B------:R-:W-:Y:S02]  /*48bc0*/  @!P3 IMAD.IADD R12, R39, 0x1, R12 ;  /* 0x00000001270cb824 */ /* 0x000fe400078e020c */
[----:B------:R-:W-:Y:S01]  /*48bd0*/  @!P3 IMAD.IADD R5, R36, 0x1, R5 ;  /* 0x000000012405b824 */ /* 0x000fe200078e0205 */
[----:B------:R-:W-:Y:S01]  /*48be0*/  ISETP.EQ.OR P0, PT, R2, RZ, !P0 ;  /* 0x000000ff0200720c */ /* 0x000fe20004702670 */
[----:B------:R-:W-:-:S02]  /*48bf0*/  @P3 IMAD.IADD R17, R40, 0x1, R17 ;  /* 0x0000000128113824 */ /* 0x000fc400078e0211 */
[----:B------:R-:W-:Y:S02]  /*48c00*/  @!P4 IMAD.IADD R55, R41, 0x1, R55 ;  /* 0x000000012937c824 */ /* 0x000fe400078e0237 */
[C---:B------:R-:W-:Y:S02]  /*48c10*/  @P4 IMAD.IADD R15, R37.reuse, 0x1, R15 ;  /* 0x00000001250f4824 */ /* 0x040fe400078e020f */
[----:B------:R-:W-:Y:S02]  /*48c20*/  @!P4 IMAD.IADD R12, R38, 0x1, R12 ;  /* 0x00000001260cc824 */ /* 0x000fe400078e020c */
[----:B------:R-:W-:Y:S02]  /*48c30*/  @!P4 IMAD.IADD R5, R37, 0x1, R5 ;  /* 0x000000012505c824 */ /* 0x000fe400078e0205 */
[----:B------:R-:W-:Y:S02]  /*48c40*/  @P4 IMAD.IADD R17, R41, 0x1, R17 ;  /* 0x0000000129114824 */ /* 0x000fe400078e0211 */
[----:B------:R-:W-:-:S02]  /*48c50*/  @P5 IMAD.IADD R24, R35, 0x1, R24 ;  /* 0x0000000123185824 */ /* 0x000fc400078e0218 */
[----:B------:R-:W-:Y:S02]  /*48c60*/  @!P5 IMAD.IADD R55, R34, 0x1, R55 ;  /* 0x000000012237d824 */ /* 0x000fe400078e0237 */
[C---:B------:R-:W-:Y:S01]  /*48c70*/  @P5 IMAD.IADD R15, R32.reuse, 0x1, R15 ;  /* 0x00000001200f5824 */ /* 0x040fe200078e020f */
[----:B------:R-:W-:Y:S01]  /*48c80*/  @P6 IADD3 R24, PT, PT, R31, R24, RZ ;  /* 0x000000181f186210 */ /* 0x000fe20007ffe0ff */
[----:B------:R-:W-:Y:S02]  /*48c90*/  @!P5 IMAD.IADD R12, R35, 0x1, R12 ;  /* 0x00000001230cd824 */ /* 0x000fe400078e020c */
[----:B------:R-:W-:Y:S02]  /*48ca0*/  @!P5 IMAD.IADD R5, R32, 0x1, R5 ;  /* 0x000000012005d824 */ /* 0x000fe400078e0205 */
[----:B------:R-:W-:Y:S02]  /*48cb0*/  @P5 IMAD.IADD R17, R34, 0x1, R17 ;  /* 0x0000000122115824 */ /* 0x000fe400078e0211 */
[----:B------:R-:W-:-:S02]  /*48cc0*/  @!P6 IMAD.IADD R55, R30, 0x1, R55 ;  /* 0x000000011e37e824 */ /* 0x000fc400078e0237 */
[C---:B------:R-:W-:Y:S02]  /*48cd0*/  @P6 IMAD.IADD R15, R0.reuse, 0x1, R15 ;  /* 0x00000001000f6824 */ /* 0x040fe400078e020f */
[----:B------:R-:W-:Y:S01]  /*48ce0*/  @!P6 IMAD.IADD R12, R31, 0x1, R12 ;  /* 0x000000011f0ce824 */ /* 0x000fe200078e020c */
[----:B------:R-:W-:Y:S01]  /*48cf0*/  @!P1 IADD3 R55, PT, PT, R33, R55, RZ ;  /* 0x0000003721379210 */ /* 0x000fe20007ffe0ff */
[----:B------:R-:W-:Y:S01]  /*48d00*/  @!P6 IMAD.IADD R5, R0, 0x1, R5 ;  /* 0x000000010005e824 */ /* 0x000fe200078e0205 */
[C---:B------:R-:W-:Y:S01]  /*48d10*/  @P1 IADD3 R15, PT, PT, R29.reuse, R15, RZ ;  /* 0x0000000f1d0f1210 */ /* 0x040fe20007ffe0ff */
[----:B------:R-:W-:Y:S02]  /*48d20*/  @P6 IMAD.IADD R17, R30, 0x1, R17 ;  /* 0x000000011e116824 */ /* 0x000fe400078e0211 */
[----:B------:R-:W-:Y:S02]  /*48d30*/  @!P1 IMAD.IADD R12, R28, 0x1, R12 ;  /* 0x000000011c0c9824 */ /* 0x000fe400078e020c */
[----:B------:R-:W-:-:S02]  /*48d40*/  @!P1 IMAD.IADD R5, R29, 0x1, R5 ;  /* 0x000000011d059824 */ /* 0x000fc400078e0205 */
[----:B------:R-:W-:Y:S02]  /*48d50*/  @P1 IMAD.IADD R24, R28, 0x1, R24 ;  /* 0x000000011c181824 */ /* 0x000fe400078e0218 */
[----:B------:R-:W-:Y:S01]  /*48d60*/  @P1 IMAD.IADD R17, R33, 0x1, R17 ;  /* 0x0000000121111824 */ /* 0x000fe200078e0211 */
[----:B------:R-:W-:Y:S06]  /*48d70*/  @P0 BRA `(.L_x_322) ;  /* 0x0000000800600947 */ /* 0x000fec0003800000 */
[----:B------:R-:W0:Y:S01]  /*48d80*/  I2F.F64.U32 R2, R2 ;  /* 0x0000000200027312 */ /* 0x000e220000201800 */
[----:B------:R-:W-:Y:S01]  /*48d90*/  IMAD.MOV.U32 R18, RZ, RZ, 0x1 ;  /* 0x00000001ff127424 */ /* 0x000fe200078e00ff */
[----:B------:R-:W-:Y:S06]  /*48da0*/  BSSY.RECONVERGENT B2, `(.L_x_323) ;  /* 0x0000015000027945 */ /* 0x000fec0003800200 */
[----:B------:R-:W1:Y:S08]  /*48db0*/  I2F.F64.U32 R24, R24 ;  /* 0x0000001800187312 */ /* 0x000e700000201800 */
        /* <DEDUP_REMOVED lines=16> */
[----:B---34-:R-:W-:Y:S05]  /*48ec0*/  CALL.REL.NOINC `($__internal_0_$__cuda_sm20_div_rn_f64_full) ;  /* 0x0000001400d47944 */ /* 0x018fea0003c00000 */
[----:B------:R-:W-:Y:S01]  /*48ed0*/  MOV R52, R70 ;  /* 0x0000004600347202 */ /* 0x000fe20000000f00 */
[----:B------:R-:W-:-:S07]  /*48ee0*/  IMAD.MOV.U32 R53, RZ, RZ, R71 ;  /* 0x000000ffff357224 */ /* 0x000fce00078e0047 */
.L_x_324:
[----:B------:R-:W-:Y:S05]  /*48ef0*/  BSYNC.RECONVERGENT B2 ;  /* 0x0000000000027941 */ /* 0x000fea0003800200 */
.L_x_323:
[----:B------:R-:W0:Y:S01]  /*48f00*/  MUFU.RCP64H R19, R3 ;  /* 0x0000000300137308 */ /* 0x000e220000001800 */
[----:B------:R-:W-:Y:S01]  /*48f10*/  IMAD.MOV.U32 R18, RZ, RZ, 0x1 ;  /* 0x00000001ff127424 */ /* 0x000fe200078e00ff */
[----:B------:R-:W-:Y:S06]  /*48f20*/  BSSY.RECONVERGENT B2, `(.L_x_325) ;  /* 0x0000014000027945 */ /* 0x000fec0003800200 */
[----:B------:R-:W1:Y:S01]  /*48f30*/  I2F.F64.U32 R24, R17 ;  /* 0x0000001100187312 */ /* 0x000e620000201800 */
[----:B0-----:R-:W-:Y:S01]  /*48f40*/  DFMA R20, -R2, R18, 1 ;  /* 0x3ff000000214742b */ /* 0x001fe20000000112 */
        /* <DEDUP_REMOVED lines=14> */
[----:B---34-:R-:W-:Y:S05]  /*49030*/  CALL.REL.NOINC `($__internal_0_$__cuda_sm20_div_rn_f64_full) ;  /* 0x0000001400787944 */ /* 0x018fea0003c00000 */
[----:B------:R-:W-:Y:S02]  /*49040*/  IMAD.MOV.U32 R18, RZ, RZ, R70 ;  /* 0x000000ffff127224 */ /* 0x000fe400078e0046 */
[----:B------:R-:W-:-:S07]  /*49050*/  IMAD.MOV.U32 R19, RZ, RZ, R71 ;  /* 0x000000ffff137224 */ /* 0x000fce00078e0047 */
.L_x_326:
[----:B------:R-:W-:Y:S05]  /*49060*/  BSYNC.RECONVERGENT B2 ;  /* 0x0000000000027941 */ /* 0x000fea0003800200 */
.L_x_325:
        /* <DEDUP_REMOVED lines=19> */
[----:B---34-:R-:W-:Y:S05]  /*491a0*/  CALL.REL.NOINC `($__internal_0_$__cuda_sm20_div_rn_f64_full) ;  /* 0x00000014001c7944 */ /* 0x018fea0003c00000 */
[----:B------:R-:W-:Y:S02]  /*491b0*/  IMAD.MOV.U32 R16, RZ, RZ, R70 ;  /* 0x000000ffff107224 */ /* 0x000fe400078e0046 */
[----:B------:R-:W-:-:S07]  /*491c0*/  IMAD.MOV.U32 R17, RZ, RZ, R71 ;  /* 0x000000ffff117224 */ /* 0x000fce00078e0047 */
.L_x_328:
[----:B------:R-:W-:Y:S05]  /*491d0*/  BSYNC.RECONVERGENT B2 ;  /* 0x0000000000027941 */ /* 0x000fea0003800200 */
.L_x_327:
[----:B------:R-:W0:Y:S01]  /*491e0*/  I2F.F64.U32 R2, R13 ;  /* 0x0000000d00027312 */ /* 0x000e220000201800 */
[----:B------:R-:W-:Y:S01]  /*491f0*/  MOV R14, 0x1 ;  /* 0x00000001000e7802 */ /* 0x000fe20000000f00 */
        /* <DEDUP_REMOVED lines=19> */
[----:B------:R-:W-:Y:S01]  /*49330*/  IMAD.MOV.U32 R14, RZ, RZ, R70 ;  /* 0x000000ffff0e7224 */ /* 0x000fe200078e0046 */
[----:B------:R-:W-:-:S07]  /*49340*/  MOV R15, R71 ;  /* 0x00000047000f7202 */ /* 0x000fce0000000f00 */
.L_x_330:
[----:B------:R-:W-:Y:S05]  /*49350*/  BSYNC.RECONVERGENT B2 ;  /* 0x0000000000027941 */ /* 0x000fea0003800200 */
.L_x_329:
        /* <DEDUP_REMOVED lines=22> */
.L_x_332:
[----:B------:R-:W-:Y:S05]  /*494c0*/  BSYNC.RECONVERGENT B2 ;  /* 0x0000000000027941 */ /* 0x000fea0003800200 */
.L_x_331:
        /* <DEDUP_REMOVED lines=20> */
.L_x_334:
[----:B------:R-:W-:Y:S05]  /*49610*/  BSYNC.RECONVERGENT B2 ;  /* 0x0000000000027941 */ /* 0x000fea0003800200 */
.L_x_333:
[----:B------:R-:W-:Y:S02]  /*49620*/  DADD R52, R52, -R10 ;  /* 0x0000000034347229 */ /* 0x000fe4000000080a */
[----:B---3--:R-:W-:Y:S02]  /*49630*/  DADD R18, R18, -R8 ;  /* 0x0000000012127229 */ /* 0x008fe40000000808 */
[----:B------:R-:W-:Y:S02]  /*49640*/  DADD R10, R14, -R10 ;  /* 0x000000000e0a7229 */ /* 0x000fe4000000080a */
[----:B------:R-:W-:Y:S02]  /*49650*/  DADD R8, R12, -R8 ;  /* 0x000000000c087229 */ /* 0x000fe40000000808 */
[--C-:B----4-:R-:W-:Y:S02]  /*49660*/  DADD R16, R16, -R6.reuse ;  /* 0x0000000010107229 */ /* 0x110fe40000000806 */
[----:B------:R-:W-:-:S02]  /*49670*/  DADD R6, R70, -R6 ;  /* 0x0000000046067229 */ /* 0x000fc40000000806 */
[----:B------:R-:W-:Y:S02]  /*49680*/  DADD R18, |R52|, |R18| ;  /* 0x0000000034127229 */ /* 0x000fe40000000612 */
[----:B------:R-:W-:-:S06]  /*49690*/  DADD R8, |R10|, |R8| ;  /* 0x000000000a087229 */ /* 0x000fcc0000000608 */
[----:B------:R-:W-:Y:S02]  /*496a0*/  DADD R16, R18, |R16| ;  /* 0x0000000012107229 */ /* 0x000fe40000000410 */
[----:B------:R-:W-:-:S08]  /*496b0*/  DADD R6, R8, |R6| ;  /* 0x0000000008067229 */ /* 0x000fd00000000406 */
[----:B------:R-:W-:-:S06]  /*496c0*/  DSETP.GEU.AND P0, PT, R16, R6, PT ;  /* 0x000000061000722a */ /* 0x000fcc0003f0e000 */
[----:B------:R-:W-:-:S04]  /*496d0*/  SEL R3, RZ, 0xffffffff, P0 ;  /* 0xffffffffff037807 */ /* 0x000fc80000000000 */
[----:B------:R-:W-:-:S04]  /*496e0*/  LOP3.LUT R3, R54, R3, RZ, 0x3c, !PT ;  /* 0x0000000336037212 */ /* 0x000fc800078e3cff */
[----:B------:R-:W-:-:S07]  /*496f0*/  PRMT R54, R3, 0x7610, R54 ;  /* 0x0000761003367816 */ /* 0x000fce0000000036 */
.L_x_322:
[----:B------:R-:W-:Y:S05]  /*49700*/  BSYNC.RECONVERGENT B1 ;  /* 0x0000000000017941 */ /* 0x000fea0003800200 */
.L_x_321:
[----:B------:R-:W-:Y:S01]  /*49710*/  LOP3.LUT R2, R54, 0xffff, RZ, 0xc0, !PT ;  /* 0x0000ffff36027812 */ /* 0x000fe200078ec0ff */
[----:B------:R-:W-:Y:S03]  /*49720*/  BSSY.RECONVERGENT B0, `(.L_x_335) ;  /* 0x0000077000007945 */ /* 0x000fe60003800200 */
[C---:B------:R-:W-:Y:S02]  /*49730*/  LOP3.LUT P0, RZ, R2.reuse, 0x2, RZ, 0xc0, !PT ;  /* 0x0000000202ff7812 */ /* 0x040fe4000780c0ff */
[C---:B------:R-:W-:Y:S02]  /*49740*/  LOP3.LUT R3, R2.reuse, 0xff, RZ, 0xc0, !PT ;  /* 0x000000ff02037812 */ /* 0x040fe400078ec0ff */
[----:B------:R-:W-:-:S04]  /*49750*/  LOP3.LUT P1, R4, R2, 0x1, RZ, 0xc0, !PT ;  /* 0x0000000102047812 */ /* 0x000fc8000782c0ff */
[----:B------:R-:W-:Y:S01]  /*49760*/  R2P PR, R3, 0x7c ;  /* 0x0000007c03007804 */ /* 0x000fe20000000000 */
[----:B----4-:R-:W-:Y:S01]  /*49770*/  IMAD.MOV R7, RZ, RZ, -R4 ;  /* 0x000000ffff077224 */ /* 0x010fe200078e0a04 */
[----:B------:R-:W-:Y:S02]  /*49780*/  SEL R6, R47, RZ, !P1 ;  /* 0x000000ff2f067207 */ /* 0x000fe40004800000 */
[----:B---3--:R-:W-:Y:S02]  /*49790*/  SEL R9, R50, RZ, !P1 ;  /* 0x000000ff32097207 */ /* 0x008fe40004800000 */
[C---:B------:R-:W-:Y:S01]  /*497a0*/  @P0 LOP3.LUT R8, R4.reuse, 0x1, RZ, 0x3c, !PT ;  /* 0x0000000104080812 */ /* 0x040fe200078e3cff */
[----:B------:R-:W-:Y:S01]  /*497b0*/  @P0 VIADD R4, R4, 0x1 ;  /* 0x0000000104040836 */ /* 0x000fe20000000000 */
[----:B------:R-:W-:Y:S01]  /*497c0*/  SEL R11, R46, RZ, !P1 ;  /* 0x000000ff2e0b7207 */ /* 0x000fe20004800000 */
[----:B------:R-:W-:Y:S01]  /*497d0*/  @!P0 IMAD.IADD R6, R48, 0x1, R6 ;  /* 0x0000000130068824 */ /* 0x000fe200078e0206 */
[----:B------:R-:W-:-:S02]  /*497e0*/  @!P0 IADD3 R9, PT, PT, R49, R9, RZ ;  /* 0x0000000931098210 */ /* 0x000fc40007ffe0ff */
[C---:B------:R-:W-:Y:S01]  /*497f0*/  @!P0 IADD3 R8, PT, PT, -R4.reuse, 0x2, RZ ;  /* 0x0000000204088810 */ /* 0x040fe20007ffe1ff */
[----:B------:R-:W-:Y:S01]  /*49800*/  @!P0 IMAD.IADD R11, R45, 0x1, R11 ;  /* 0x000000012d0b8824 */ /* 0x000fe200078e020b */
[----:B------:R-:W-:Y:S01]  /*49810*/  @P2 IADD3 R4, PT, PT, R4, 0x1, RZ ;  /* 0x0000000104042810 */ /* 0x000fe20007ffe0ff */
[----:B------:R-:W-:Y:S01]  /*49820*/  @!P2 IMAD.IADD R9, R44, 0x1, R9 ;  /* 0x000000012c09a824 */ /* 0x000fe200078e0209 */
[----:B------:R-:W-:Y:S01]  /*49830*/  LOP3.LUT P1, RZ, R3, 0x80, RZ, 0xc0, !PT ;  /* 0x0000008003ff7812 */ /* 0x000fe2000782c0ff */
[----:B------:R-:W-:Y:S01]  /*49840*/  @!P2 VIADD R8, R8, 0x1 ;  /* 0x000000010808a836 */ /* 0x000fe20000000000 */
[----:B------:R-:W-:Y:S01]  /*49850*/  @P3 IADD3 R4, PT, PT, R4, 0x1, RZ ;  /* 0x0000000104043810 */ /* 0x000fe20007ffe0ff */
[----:B------:R-:W-:Y:S01]  /*49860*/  @!P3 IMAD.IADD R9, R40, 0x1, R9 ;  /* 0x000000012809b824 */ /* 0x000fe200078e0209 */
[----:B------:R-:W-:Y:S01]  /*49870*/  LOP3.LUT R2, R7, R47, RZ, 0xc0, !PT ;  /* 0x0000002f07027212 */ /* 0x000fe200078ec0ff */
[----:B------:R-:W-:Y:S01]  /*49880*/  @!P3 VIADD R8, R8, 0x1 ;  /* 0x000000010808b836 */ /* 0x000fe20000000000 */
[----:B------:R-:W-:Y:S01]  /*49890*/  @P4 IADD3 R4, PT, PT, R4, 0x1, RZ ;  /* 0x0000000104044810 */ /* 0x000fe20007ffe0ff */
[----:B------:R-:W-:Y:S01]  /*498a0*/  @!P4 IMAD.IADD R9, R41, 0x1, R9 ;  /* 0x000000012909c824 */ /* 0x000fe200078e0209 */
[C---:B------:R-:W-:Y:S01]  /*498b0*/  LOP3.LUT R5, R7.reuse, R50, RZ, 0xc0, !PT ;  /* 0x0000003207057212 */ /* 0x040fe200078ec0ff */
[----:B------:R-:W-:Y:S01]  /*498c0*/  @P0 IMAD.IADD R2, R48, 0x1, R2 ;  /* 0x0000000130020824 */ /* 0x000fe200078e0202 */
[----:B------:R-:W-:Y:S01]  /*498d0*/  LOP3.LUT R7, R7, R46, RZ, 0xc0, !PT ;  /* 0x0000002e07077212 */ /* 0x000fe200078ec0ff */
[----:B------:R-:W-:Y:S01]  /*498e0*/  @!P5 IMAD.IADD R9, R34, 0x1, R9 ;  /* 0x000000012209d824 */ /* 0x000fe200078e0209 */
[----:B------:R-:W-:Y:S01]  /*498f0*/  @!P2 IADD3 R6, PT, PT, R43, R6, RZ ;  /* 0x000000062b06a210 */ /* 0x000fe20007ffe0ff */
[----:B------:R-:W-:Y:S01]  /*49900*/  @P0 IMAD.IADD R5, R49, 0x1, R5 ;  /* 0x0000000131050824 */ /* 0x000fe200078e0205 */
[----:B------:R-:W-:Y:S01]  /*49910*/  @!P2 IADD3 R11, PT, PT, R42, R11, RZ ;  /* 0x0000000b2a0ba210 */ /* 0x000fe20007ffe0ff */
[----:B------:R-:W-:Y:S01]  /*49920*/  @P0 IMAD.IADD R7, R45, 0x1, R7 ;  /* 0x000000012d070824 */ /* 0x000fe200078e0207 */
[----:B------:R-:W-:Y:S01]  /*49930*/  @P5 IADD3 R4, PT, PT, R4, 0x1, RZ ;  /* 0x0000000104045810 */ /* 0x000fe20007ffe0ff */
[----:B------:R-:W-:Y:S01]  /*49940*/  @!P3 IMAD.IADD R6, R39, 0x1, R6 ;  /* 0x000000012706b824 */ /* 0x000fe200078e0206 */
[----:B------:R-:W-:Y:S01]  /*49950*/  @!P6 IADD3 R9, PT, PT, R30, R9, RZ ;  /* 0x000000091e09e210 */ /* 0x000fe20007ffe0ff */
[----:B------:R-:W-:Y:S01]  /*49960*/  @!P3 IMAD.IADD R11, R36, 0x1, R11 ;  /* 0x00000001240bb824 */ /* 0x000fe200078e020b */
[----:B------:R-:W-:Y:S01]  /*49970*/  @P6 IADD3 R4, PT, PT, R4, 0x1, RZ ;  /* 0x0000000104046810 */ /* 0x000fe20007ffe0ff */
[----:B------:R-:W-:-:S02]  /*49980*/  @P2 IMAD.IADD R2, R43, 0x1, R2 ;  /* 0x000000012b022824 */ /* 0x000fc400078e0202 */
[----:B------:R-:W-:Y:S01]  /*49990*/  @P2 IMAD.IADD R7, R42, 0x1, R7 ;  /* 0x000000012a072824 */ /* 0x000fe200078e0207 */
[----:B------:R-:W-:Y:S01]  /*499a0*/  @P1 IADD3 R4, PT, PT, R4, 0x1, RZ ;  /* 0x0000000104041810 */ /* 0x000fe20007ffe0ff */
[----:B------:R-:W-:Y:S01]  /*499b0*/  @!P4 IMAD.IADD R6, R38, 0x1, R6 ;  /* 0x000000012606c824 */ /* 0x000fe200078e0206 */
[----:B------:R-:W-:Y:S01]  /*499c0*/  @P3 IADD3 R2, PT, PT, R39, R2, RZ ;  /* 0x0000000227023210 */ /* 0x000fe20007ffe0ff */
[----:B------:R-:W-:Y:S01]  /*499d0*/  @P2 IMAD.IADD R5, R44, 0x1, R5 ;  /* 0x000000012c052824 */ /* 0x000fe200078e0205 */
[----:B------:R-:W-:Y:S01]  /*499e0*/  ISETP.NE.AND P0, PT, R4, RZ, PT ;  /* 0x000000ff0400720c */ /* 0x000fe20003f05270 */
[----:B------:R-:W-:Y:S02]  /*499f0*/  @!P4 IMAD.IADD R11, R37, 0x1, R11 ;  /* 0x00000001250bc824 */ /* 0x000fe400078e020b */
[----:B------:R-:W-:Y:S02]  /*49a00*/  @P3 IMAD.IADD R7, R36, 0x1, R7 ;  /* 0x0000000124073824 */ /* 0x000fe400078e0207 */
[----:B------:R-:W-:-:S02]  /*49a10*/  @!P5 IMAD.IADD R6, R35, 0x1, R6 ;  /* 0x000000012306d824 */ /* 0x000fc400078e0206 */
[----:B------:R-:W-:Y:S02]  /*49a20*/  @P3 IMAD.IADD R5, R40, 0x1, R5 ;  /* 0x0000000128053824 */ /* 0x000fe400078e0205 */
[----:B------:R-:W-:Y:S02]  /*49a30*/  @!P5 IMAD.IADD R11, R32, 0x1, R11 ;  /* 0x00000001200bd824 */ /* 0x000fe400078e020b */
[----:B------:R-:W-:Y:S02]  /*49a40*/  @!P4 VIADD R8, R8, 0x1 ;  /* 0x000000010808c836 */ /* 0x000fe40000000000 */
[----:B------:R-:W-:Y:S02]  /*49a50*/  @P4 IMAD.IADD R7, R37, 0x1, R7 ;  /* 0x0000000125074824 */ /* 0x000fe400078e0207 */
[----:B------:R-:W-:Y:S01]  /*49a60*/  @!P6 IMAD.IADD R6, R31, 0x1, R6 ;  /* 0x000000011f06e824 */ /* 0x000fe200078e0206 */
[----:B------:R-:W-:Y:S01]  /*49a70*/  @!P5 IADD3 R8, PT, PT, R8, 0x1, RZ ;  /* 0x000000010808d810 */ /* 0x000fe20007ffe0ff */
[----:B------:R-:W-:-:S02]  /*49a80*/  @P4 IMAD.IADD R5, R41, 0x1, R5 ;  /* 0x0000000129054824 */ /* 0x000fc400078e0205 */
[----:B------:R-:W-:Y:S02]  /*49a90*/  @!P6 IMAD.IADD R11, R0, 0x1, R11 ;  /* 0x00000001000be824 */ /* 0x000fe400078e020b */
[----:B------:R-:W-:Y:S02]  /*49aa0*/  @P4 IMAD.IADD R2, R38, 0x1, R2 ;  /* 0x0000000126024824 */ /* 0x000fe400078e0202 */
[----:B------:R-:W-:Y:S02]  /*49ab0*/  @P5 IMAD.IADD R7, R32, 0x1, R7 ;  /* 0x0000000120075824 */ /* 0x000fe400078e0207 */
[----:B------:R-:W-:Y:S02]  /*49ac0*/  @!P1 IMAD.IADD R6, R28, 0x1, R6 ;  /* 0x000000011c069824 */ /* 0x000fe400078e0206 */
[----:B------:R-:W-:Y:S02]  /*49ad0*/  @P5 IMAD.IADD R5, R34, 0x1, R5 ;  /* 0x0000000122055824 */ /* 0x000fe400078e0205 */
[----:B------:R-:W-:-:S02]  /*49ae0*/  @!P1 IMAD.IADD R9, R33, 0x1, R9 ;  /* 0x0000000121099824 */ /* 0x000fc400078e0209 */
[----:B------:R-:W-:Y:S02]  /*49af0*/  @!P1 IMAD.IADD R11, R29, 0x1, R11 ;  /* 0x000000011d0b9824 */ /* 0x000fe400078e020b */
[----:B------:R-:W-:Y:S01]  /*49b00*/  @P5 IMAD.IADD R2, R35, 0x1, R2 ;  /* 0x0000000123025824 */ /* 0x000fe200078e0202 */
[----:B------:R-:W-:Y:S01]  /*49b10*/  @!P0 SHF.R.U32.HI R3, RZ, 0x3, R9 ;  /* 0x00000003ff038819 */ /* 0x000fe20000011609 */
[----:B------:R-:W-:Y:S01]  /*49b20*/  @P6 IMAD.IADD R7, R0, 0x1, R7 ;  /* 0x0000000100076824 */ /* 0x000fe200078e0207 */
[----:B------:R-:W-:Y:S01]  /*49b30*/  @!P0 SHF.R.U32.HI R0, RZ, 0x3, R6 ;  /* 0x00000003ff008819 */ /* 0x000fe20000011606 */
[----:B------:R-:W-:Y:S01]  /*49b40*/  @P6 IMAD.IADD R5, R30, 0x1, R5 ;  /* 0x000000011e056824 */ /* 0x000fe200078e0205 */
[----:B------:R-:W-:Y:S01]  /*49b50*/  @!P0 SHF.R.U32.HI R10, RZ, 0x3, R11 ;  /* 0x00000003ff0a8819 */ /* 0x000fe2000001160b */
[----:B------:R-:W-:Y:S01]  /*49b60*/  @!P6 VIADD R8, R8, 0x1 ;  /* 0x000000010808e836 */ /* 0x000fe20000000000 */
[C---:B------:R-:W-:Y:S01]  /*49b70*/  @!P0 PRMT R15, R0.reuse, 0x7610, R15 ;  /* 0x00007610000f8816 */ /* 0x040fe2000000000f */
[----:B------:R-:W-:Y:S01]  /*49b80*/  @P6 IMAD.IADD R2, R31, 0x1, R2 ;  /* 0x000000011f026824 */ /* 0x000fe200078e0202 */
[----:B------:R-:W-:Y:S01]  /*49b90*/  @!P0 PRMT R23, R0, 0x7610, R23 ;  /* 0x0000761000178816 */ /* 0x000fe20000000017 */
[----:B------:R-:W-:Y:S01]  /*49ba0*/  @P1 IMAD.IADD R7, R29, 0x1, R7 ;  /* 0x000000011d071824 */ /* 0x000fe200078e0207 */
[----:B------:R-:W-:Y:S01]  /*49bb0*/  @P1 IADD3 R5, PT, PT, R33, R5, RZ ;  /* 0x0000000521051210 */ /* 0x000fe20007ffe0ff */
[----:B------:R-:W-:Y:S01]  /*49bc0*/  @P1 IMAD.IADD R2, R28, 0x1, R2 ;  /* 0x000000011c021824 */ /* 0x000fe200078e0202 */
[----:B------:R-:W-:-:S02]  /*49bd0*/  @!P1 IADD3 R8, PT, PT, R8, 0x1, RZ ;  /* 0x0000000108089810 */ /* 0x000fc40007ffe0ff */
[C---:B------:R-:W-:Y:S02]  /*49be0*/  @!P0 PRMT R0, R3.reuse, 0x7610, R0 ;  /* 0x0000761003008816 */ /* 0x040fe40000000000 */
[----:B------:R-:W-:Y:S02]  /*49bf0*/  @!P0 PRMT R25, R3, 0x7610, R25 ;  /* 0x0000761003198816 */ /* 0x000fe40000000019 */
[C---:B------:R-:W-:Y:S02]  /*49c00*/  @!P0 PRMT R22, R10.reuse, 0x7610, R22 ;  /* 0x000076100a168816 */ /* 0x040fe40000000016 */
[----:B------:R-:W-:Y:S01]  /*49c10*/  @!P0 PRMT R27, R10, 0x7610, R27 ;  /* 0x000076100a1b8816 */ /* 0x000fe2000000001b */
[----:B------:R-:W-:Y:S06]  /*49c20*/  @!P0 BRA `(.L_x_336) ;  /* 0x0000000000988947 */ /* 0x000fec0003800000 */
[----:B------:R-:W-:-:S13]  /*49c30*/  ISETP.NE.AND P0, PT, R8, RZ, PT ;  /* 0x000000ff0800720c */ /* 0x000fda0003f05270 */
[----:B------:R-:W-:Y:S02]  /*49c40*/  @!P0 SHF.R.U32.HI R23, RZ, 0x3, R2 ;  /* 0x00000003ff178819 */ /* 0x000fe40000011602 */
[----:B------:R-:W-:Y:S02]  /*49c50*/  @!P0 SHF.R.U32.HI R25, RZ, 0x3, R5 ;  /* 0x00000003ff198819 */ /* 0x000fe40000011605 */
[----:B------:R-:W-:Y:S02]  /*49c60*/  @!P0 SHF.R.U32.HI R27, RZ, 0x3, R7 ;  /* 0x00000003ff1b8819 */ /* 0x000fe40000011607 */
[----:B------:R-:W-:Y:S02]  /*49c70*/  @!P0 PRMT R15, R23, 0x7610, R15 ;  /* 0x00007610170f8816 */ /* 0x000fe4000000000f */
[----:B------:R-:W-:Y:S02]  /*49c80*/  @!P0 PRMT R0, R25, 0x7610, R0 ;  /* 0x0000761019008816 */ /* 0x000fe40000000000 */
[----:B------:R-:W-:Y:S01]  /*49c90*/  @!P0 PRMT R22, R27, 0x7610, R22 ;  /* 0x000076101b168816 */ /* 0x000fe20000000016 */
[----:B------:R-:W-:Y:S06]  /*49ca0*/  @!P0 BRA `(.L_x_336) ;  /* 0x0000000000788947 */ /* 0x000fec0003800000 */
[----:B------:R-:W-:Y:S02]  /*49cb0*/  LOP3.LUT R14, R2, 0xffff, RZ, 0xc0, !PT ;  /* 0x0000ffff020e7812 */ /* 0x000fe400078ec0ff */
[----:B------:R-:W-:Y:S02]  /*49cc0*/  LOP3.LUT R16, R4, 0xffff, RZ, 0xc0, !PT ;  /* 0x0000ffff04107812 */ /* 0x000fe400078ec0ff */
[----:B------:R-:W-:-:S07]  /*49cd0*/  MOV R17, 0x49cf0 ;  /* 0x00049cf000117802 */ /* 0x000fce0000000f00 */
[----:B------:R-:W-:Y:S05]  /*49ce0*/  CALL.REL.NOINC `($__internal_1_$__cuda_sm20_div_u16) ;  /* 0x0000000c00b87944 */ /* 0x000fea0003c00000 */
[----:B------:R-:W-:Y:S02]  /*49cf0*/  LOP3.LUT R14, R5, 0xffff, RZ, 0xc0, !PT ;  /* 0x0000ffff050e7812 */ /* 0x000fe400078ec0ff */
[----:B------:R-:W-:Y:S02]  /*49d00*/  PRMT R15, R18, 0x7610, R15 ;  /* 0x00007610120f7816 */ /* 0x000fe4000000000f */
[----:B------:R-:W-:Y:S02]  /*49d10*/  LOP3.LUT R16, R4, 0xffff, RZ, 0xc0, !PT ;  /* 0x0000ffff04107812 */ /* 0x000fe400078ec0ff */
[----:B------:R-:W-:-:S07]  /*49d20*/  MOV R17, 0x49d40 ;  /* 0x00049d4000117802 */ /* 0x000fce0000000f00 */
[----:B------:R-:W-:Y:S05]  /*49d30*/  CALL.REL.NOINC `($__internal_1_$__cuda_sm20_div_u16) ;  /* 0x0000000c00a47944 */ /* 0x000fea0003c00000 */
[----:B------:R-:W-:Y:S02]  /*49d40*/  LOP3.LUT R14, R7, 0xffff, RZ, 0xc0, !PT ;  /* 0x0000ffff070e7812 */ /* 0x000fe400078ec0ff */
[----:B------:R-:W-:Y:S02]  /*49d50*/  LOP3.LUT R16, R4, 0xffff, RZ, 0xc0, !PT ;  /* 0x0000ffff04107812 */ /* 0x000fe400078ec0ff */
[----:B------:R-:W-:Y:S02]  /*49d60*/  PRMT R0, R18, 0x7610, R0 ;  /* 0x0000761012007816 */ /* 0x000fe40000000000 */
        /* <DEDUP_REMOVED lines=17> */
[----:B------:R-:W-:-:S07]  /*49e80*/  PRMT R27, R18, 0x7610, R27 ;  /* 0x00007610121b7816 */ /* 0x000fce000000001b */
.L_x_336:
[----:B------:R-:W-:Y:S05]  /*49e90*/  BSYNC.RECONVERGENT B0 ;  /* 0x0000000000007941 */ /* 0x000fea0003800200 */
.L_x_335:
[----:B------:R-:W0:Y:S01]  /*49ea0*/  LDC.U8 R2, c[0x0][0x3a4] ;  /* 0x0000e900ff027b82 */ /* 0x000e220000000000 */
[----:B------:R-:W-:Y:S01]  /*49eb0*/  IMAD R3, R51, 0x3, RZ ;  /* 0x0000000333037824 */ /* 0x000fe200078e02ff */
[----:B------:R-:W-:Y:S02]  /*49ec0*/  PRMT R24, R15, 0x7610, R24 ;  /* 0x000076100f187816 */ /* 0x000fe40000000018 */
[----:B------:R-:W-:Y:S02]  /*49ed0*/  PRMT R26, R0, 0x7610, R26 ;  /* 0x00007610001a7816 */ /* 0x000fe4000000001a */
[----:B------:R-:W-:Y:S02]  /*49ee0*/  PRMT R28, R22, 0x7610, R28 ;  /* 0x00007610161c7816 */ /* 0x000fe4000000001c */
[----:B------:R-:W1:Y:S08]  /*49ef0*/  LDC.64 R32, c[0x0][0x3c0] ;  /* 0x0000f000ff207b82 */ /* 0x000e700000000a00 */
[----:B------:R-:W2:Y:S08]  /*49f00*/  LDC.64 R12, c[0x0][0x3b8] ;  /* 0x0000ee00ff0c7b82 */ /* 0x000eb00000000a00 */
[----:B------:R-:W3:Y:S01]  /*49f10*/  LDC.64 R16, c[0x0][0x3b0] ;  /* 0x0000ec00ff107b82 */ /* 0x000ee20000000a00 */
[----:B0-----:R-:W-:-:S02]  /*49f20*/  ISETP.GT.U32.AND P3, PT, R2, 0x45, PT ;  /* 0x000000450200780c */ /* 0x001fc40003f64070 */
[C---:B-1----:R-:W-:Y:S02]  /*49f30*/  IADD3 R14, P2, PT, R3.reuse, R32, RZ ;  /* 0x00000020030e7210 */ /* 0x042fe40007f5e0ff */
[----:B------:R-:W-:Y:S02]  /*49f40*/  SHF.R.S32.HI R32, RZ, 0x1f, R3 ;  /* 0x0000001fff207819 */ /* 0x000fe40000011403 */
[----:B--2---:R-:W-:-:S05]  /*49f50*/  IADD3 R12, P1, PT, R3, R12, RZ ;  /* 0x0000000c030c7210 */ /* 0x004fca0007f3e0ff */
[----:B------:R-:W-:Y:S01]  /*49f60*/  IMAD.X R13, R32, 0x1, R13, P1 ;  /* 0x00000001200d7824 */ /* 0x000fe200008e060d */
[----:B---3--:R-:W-:-:S04]  /*49f70*/  IADD3 R16, P0, PT, R51, R16, RZ ;  /* 0x0000001033107210 */ /* 0x008fc80007f1e0ff */
[----:B------:R-:W-:Y:S01]  /*49f80*/  LEA.HI.X.SX32 R17, R51, R17, 0x1, P0 ;  /* 0x0000001133117211 */ /* 0x000fe200000f0eff */
[----:B------:R-:W-:Y:S08]  /*49f90*/  @P3 BRA `(.L_x_337) ;  /* 0x0000000000803947 */ /* 0x000ff00003800000 */
[----:B------:R-:W-:Y:S01]  /*49fa0*/  LOP3.LUT R31, R25, 0xff, RZ, 0xc0, !PT ;  /* 0x000000ff191f7812 */ /* 0x000fe200078ec0ff */
[----:B------:R-:W-:Y:S01]  /*49fb0*/  IMAD.MOV.U32 R18, RZ, RZ, 0x39581062 ;  /* 0x39581062ff127424 */ /* 0x000fe200078e00ff */
[----:B------:R-:W-:Y:S01]  /*49fc0*/  LOP3.LUT R4, R0, 0xff, RZ, 0xc0, !PT ;  /* 0x000000ff00047812 */ /* 0x000fe200078ec0ff */
[----:B------:R-:W-:Y:S01]  /*49fd0*/  IMAD.MOV.U32 R19, RZ, RZ, 0x3fe2c8b4 ;  /* 0x3fe2c8b4ff137424 */ /* 0x000fe200078e00ff */
[----:B------:R-:W0:Y:S01]  /*49fe0*/  I2F.F64.U16 R8, R31 ;  /* 0x0000001f00087312 */ /* 0x000e220000101800 */
[----:B------:R-:W-:Y:S01]  /*49ff0*/  LOP3.LUT R30, R23, 0xff, RZ, 0xc0, !PT ;  /* 0x000000ff171e7812 */ /* 0x000fe200078ec0ff */
[----:B------:R-:W-:Y:S01]  /*4a000*/  IMAD.MOV.U32 R21, RZ, RZ, 0x3fd322d0 ;  /* 0x3fd322d0ff157424 */ /* 0x000fe200078e00ff */
[----:B------:R-:W-:Y:S02]  /*4a010*/  LOP3.LUT R2, R15, 0xff, RZ, 0xc0, !PT ;  /* 0x000000ff0f027812 */ /* 0x000fe400078ec0ff */
[----:B------:R-:W-:Y:S02]  /*4a020*/  LOP3.LUT R10, R27, 0xff, RZ, 0xc0, !PT ;  /* 0x000000ff1b0a7812 */ /* 0x000fe400078ec0ff */
[----:B------:R-:W-:Y:S01]  /*4a030*/  MOV R20, 0xe5604189 ;  /* 0xe560418900147802 */ /* 0x000fe20000000f00 */
[----:B------:R-:W1:Y:S01]  /*4a040*/  I2F.F64.U16 R4, R4 ;  /* 0x0000000400047312 */ /* 0x000e620000101800 */
[----:B------:R-:W-:Y:S01]  /*4a050*/  LOP3.LUT R29, R22, 0xff, RZ, 0xc0, !PT ;  /* 0x000000ff161d7812 */ /* 0x000fe200078ec0ff */
[----:B0-----:R-:W-:-:S06]  /*4a060*/  DMUL R8, R8, R18 ;  /* 0x0000001208087228 */ /* 0x001fcc0000000000 */
[----:B------:R-:W0:Y:S01]  /*4a070*/  I2F.F64.U16 R6, R30 ;  /* 0x0000001e00067312 */ /* 0x000e220000101800 */
[----:B-1----:R-:W-:-:S07]  /*4a080*/  DMUL R4, R4, R18 ;  /* 0x0000001204047228 */ /* 0x002fce0000000000 */
[----:B------:R-:W1:Y:S01]  /*4a090*/  I2F.F64.U16 R2, R2 ;  /* 0x0000000200027312 */ /* 0x000e620000101800 */
[----:B------:R-:W-:Y:S02]  /*4a0a0*/  IMAD.MOV.U32 R18, RZ, RZ, -0x60418937 ;  /* 0x9fbe76c9ff127424 */ /* 0x000fe400078e00ff */
[----:B------:R-:W-:Y:S01]  /*4a0b0*/  IMAD.MOV.U32 R19, RZ, RZ, 0x3fbd2f1a ;  /* 0x3fbd2f1aff137424 */ /* 0x000fe200078e00ff */
[----:B0-----:R-:W-:-:S04]  /*4a0c0*/  DFMA R8, R6, R20, R8 ;  /* 0x000000140608722b */ /* 0x001fc80000000008 */
[----:B------:R-:W0:Y:S01]  /*4a0d0*/  I2F.F64.U16 R10, R10 ;  /* 0x0000000a000a7312 */ /* 0x000e220000101800 */
[----:B-1----:R-:W-:-:S07]  /*4a0e0*/  DFMA R2, R2, R20, R4 ;  /* 0x000000140202722b */ /* 0x002fce0000000004 */
[----:B------:R-:W1:Y:S01]  /*4a0f0*/  I2F.F64.U16 R6, R29 ;  /* 0x0000001d00067312 */ /* 0x000e620000101800 */
[-C--:B0-----:R-:W-:Y:S02]  /*4a100*/  DFMA R8, R10, R18.reuse, R8 ;  /* 0x000000120a08722b */ /* 0x081fe40000000008 */
[----:B-1----:R-:W-:-:S06]  /*4a110*/  DFMA R2, R6, R18, R2 ;  /* 0x000000120602722b */ /* 0x002fcc0000000002 */
[----:B------:R-:W-:-:S08]  /*4a120*/  DADD R8, R8, -15 ;  /* 0xc02e000008087429 */ /* 0x000fd00000000000 */
[----:B------:R-:W-:-:S14]  /*4a130*/  DSETP.GEU.AND P0, PT, R2, R8, PT ;  /* 0x000000080200722a */ /* 0x000fdc0003f0e000 */
[----:B------:R-:W-:Y:S02]  /*4a140*/  @!P0 PRMT R24, R23, 0x7610, R24 ;  /* 0x0000761017188816 */ /* 0x000fe40000000018 */
[----:B------:R-:W-:Y:S02]  /*4a150*/  @!P0 PRMT R26, R25, 0x7610, R26 ;  /* 0x00007610191a8816 */ /* 0x000fe4000000001a */
[----:B------:R-:W-:Y:S02]  /*4a160*/  @!P0 PRMT R28, R27, 0x7610, R28 ;  /* 0x000076101b1c8816 */ /* 0x000fe4000000001c */
[----:B------:R-:W-:Y:S02]  /*4a170*/  @!P0 PRMT R23, R15, 0x7610, R23 ;  /* 0x000076100f178816 */ /* 0x000fe40000000017 */
[----:B------:R-:W-:Y:S02]  /*4a180*/  @!P0 PRMT R25, R0, 0x7610, R25 ;  /* 0x0000761000198816 */ /* 0x000fe40000000019 */
[----:B------:R-:W-:-:S07]  /*4a190*/  @!P0 PRMT R27, R22, 0x7610, R27 ;  /* 0x00007610161b8816 */ /* 0x000fce000000001b */
.L_x_337:
[----:B------:R-:W-:Y:S01]  /*4a1a0*/  IADD3.X R15, PT, PT, R32, R33, RZ, P2, !PT ;  /* 0x00000021200f7210 */ /* 0x000fe200017fe4ff */
[----:B------:R-:W-:Y:S04]  /*4a1b0*/  STG.E.U8 desc[UR8][R16.64], R54 ;  /* 0x0000003610007986 */ /* 0x000fe8000c101108 */
[----:B------:R-:W-:Y:S04]  /*4a1c0*/  STG.E.U8 desc[UR8][R12.64], R24 ;  /* 0x000000180c007986 */ /* 0x000fe8000c101108 */
[----:B------:R-:W-:Y:S04]  /*4a1d0*/  STG.E.U8 desc[UR8][R12.64+0x1], R26 ;  /* 0x0000011a0c007986 */ /* 0x000fe8000c101108 */
[----:B------:R-:W-:Y:S04]  /*4a1e0*/  STG.E.U8 desc[UR8][R12.64+0x2], R28 ;  /* 0x0000021c0c007986 */ /* 0x000fe8000c101108 */
[----:B------:R-:W-:Y:S04]  /*4a1f0*/  STG.E.U8 desc[UR8][R14.64], R23 ;  /* 0x000000170e007986 */ /* 0x000fe8000c101108 */
[----:B------:R-:W-:Y:S04]  /*4a200*/  STG.E.U8 desc[UR8][R14.64+0x1], R25 ;  /* 0x000001190e007986 */ /* 0x000fe8000c101108 */
[----:B------:R-:W-:Y:S01]  /*4a210*/  STG.E.U8 desc[UR8][R14.64+0x2], R27 ;  /* 0x0000021b0e007986 */ /* 0x000fe2000c101108 */
[----:B------:R-:W-:Y:S05]  /*4a220*/  EXIT ;  /* 0x000000000000794d */ /* 0x000fea0003800000 */
.L_x_113:
[----:B------:R-:W-:Y:S01]  /*4a230*/  LOP3.LUT R21, R6, 0xff, RZ, 0xc0, !PT ;  /* 0x000000ff06157812 */ /* 0x000fe200078ec0ff */
[----:B------:R-:W0:Y:S01]  /*4a240*/  LDC.64 R24, c[0x0][0x3b8] ;  /* 0x0000ee00ff187b82 */ /* 0x000e220000000a00 */
[----:B------:R-:W-:Y:S02]  /*4a250*/  LOP3.LUT R0, R2, 0xff, RZ, 0xc0, !PT ;  /* 0x000000ff02007812 */ /* 0x000fe400078ec0ff */
[----:B------:R-:W-:Y:S02]  /*4a260*/  LOP3.LUT R12, R12, 0xff, RZ, 0xc0, !PT ;  /* 0x000000ff0c0c7812 */ /* 0x000fe400078ec0ff */
[----:B------:R-:W-:Y:S02]  /*4a270*/  LOP3.LUT R2, R3, 0xff, RZ, 0xc0, !PT ;  /* 0x000000ff03027812 */ /* 0x000fe400078ec0ff */
[----:B------:R-:W-:Y:S01]  /*4a280*/  IADD3 R0, PT, PT, R12, R21, R0 ;  /* 0x000000150c007210 */ /* 0x000fe20007ffe000 */
[----:B------:R-:W1:Y:S01]  /*4a290*/  LDC.64 R22, c[0x0][0x3b0] ;  /* 0x0000ec00ff167b82 */ /* 0x000e620000000a00 */
[----:B------:R-:W-:-:S02]  /*4a2a0*/  LOP3.LUT R3, R5, 0xff, RZ, 0xc0, !PT ;  /* 0x000000ff05037812 */ /* 0x000fc400078ec0ff */
[----:B------:R-:W-:Y:S02]  /*4a2b0*/  LOP3.LUT R18, R18, 0xff, RZ, 0xc0, !PT ;  /* 0x000000ff12127812 */ /* 0x000fe400078ec0ff */
[----:B------:R-:W-:Y:S02]  /*4a2c0*/  LOP3.LUT R19, R19, 0xff, RZ, 0xc0, !PT ;  /* 0x000000ff13137812 */ /* 0x000fe400078ec0ff */
[----:B------:R-:W-:Y:S01]  /*4a2d0*/  LOP3.LUT R5, R9, 0xff, RZ, 0xc0, !PT ;  /* 0x000000ff09057812 */ /* 0x000fe200078ec0ff */
[----:B------:R-:W2:Y:S01]  /*4a2e0*/  LDC.64 R20, c[0x0][0x3a8] ;  /* 0x0000ea00ff147b82 */ /* 0x000ea20000000a00 */
[----:B------:R-:W-:Y:S02]  /*4a2f0*/  LOP3.LUT R77, R77, 0xff, RZ, 0xc0, !PT ;  /* 0x000000ff4d4d7812 */ /* 0x000fe400078ec0ff */
[----:B------:R-:W-:Y:S02]  /*4a300*/  LOP3.LUT R6, R10, 0xff, RZ, 0xc0, !PT ;  /* 0x000000ff0a067812 */ /* 0x000fe400078ec0ff */
[----:B------:R-:W-:-:S02]  /*4a310*/  LOP3.LUT R78, R78, 0xff, RZ, 0xc0, !PT ;  /* 0x000000ff4e4e7812 */ /* 0x000fc400078ec0ff */
[----:B------:R-:W-:Y:S02]  /*4a320*/  IADD3 R5, PT, PT, R77, R18, R5 ;  /* 0x000000124d057210 */ /* 0x000fe40007ffe005 */
[----:B------:R-:W-:Y:S02]  /*4a330*/  IADD3 R6, PT, PT, R78, R19, R6 ;  /* 0x000000134e067210 */ /* 0x000fe40007ffe006 */
[----:B------:R-:W3:Y:S01]  /*4a340*/  LDC.64 R18, c[0x0][0x3c0] ;  /* 0x0000f000ff127b82 */ /* 0x000ee20000000a00 */
[----:B------:R-:W-:Y:S02]  /*4a350*/  LOP3.LUT R7, R7, 0xff, RZ, 0xc0, !PT ;  /* 0x000000ff07077812 */ /* 0x000fe400078ec0ff */
[----:B------:R-:W-:Y:S01]  /*4a360*/  LOP3.LUT R13, R13, 0xff, RZ, 0xc0, !PT ;  /* 0x000000ff0d0d7812 */ /* 0x000fe200078ec0ff */
[----:B------:R-:W-:Y:S01]  /*4a370*/  IMAD.IADD R81, R81, 0x1, R6 ;  /* 0x0000000151517824 */ /* 0x000fe200078e0206 */
[----:B------:R-:W-:Y:S02]  /*4a380*/  LOP3.LUT R8, R8, 0xff, RZ, 0xc0, !PT ;  /* 0x000000ff08087812 */ /* 0x000fe400078ec0ff */
[----:B------:R-:W-:-:S02]  /*4a390*/  IADD3 R2, PT, PT, R13, R7, R2 ;  /* 0x000000070d027210 */ /* 0x000fc40007ffe002 */
[----:B------:R-:W-:Y:S02]  /*4a3a0*/  LOP3.LUT R14, R14, 0xff, RZ, 0xc0, !PT ;  /* 0x000000ff0e0e7812 */ /* 0x000fe400078ec0ff */
[----:B------:R-:W-:Y:S02]  /*4a3b0*/  LOP3.LUT R9, R16, 0xff, RZ, 0xc0, !PT ;  /* 0x000000ff10097812 */ /* 0x000fe400078ec0ff */
[----:B------:R-:W-:Y:S02]  /*4a3c0*/  LOP3.LUT R15, R15, 0xff, RZ, 0xc0, !PT ;  /* 0x000000ff0f0f7812 */ /* 0x000fe400078ec0ff */
[----:B------:R-:W-:Y:S02]  /*4a3d0*/  LOP3.LUT R7, R11, 0xff, RZ, 0xc0, !PT ;  /* 0x000000ff0b077812 */ /* 0x000fe400078ec0ff */
[----:B------:R-:W-:Y:S01]  /*4a3e0*/  LOP3.LUT R76, R76, 0xff, RZ, 0xc0, !PT ;  /* 0x000000ff4c4c7812 */ /* 0x000fe200078ec0ff */
[----:B------:R-:W-:Y:S01]  /*4a3f0*/  IMAD.IADD R0, R0, 0x1, R15 ;  /* 0x0000000100007824 */ /* 0x000fe200078e020f */
[----:B------:R-:W-:Y:S01]  /*4a400*/  LOP3.LUT R79, R79, 0xff, RZ, 0xc0, !PT ;  /* 0x000000ff4f4f7812 */ /* 0x000fe200078ec0ff */
[----:B------:R-:W-:Y:S01]  /*4a410*/  IMAD R15, R51, 0x3, RZ ;  /* 0x00000003330f7824 */ /* 0x000fe200078e02ff */
[----:B------:R-:W-:Y:S01]  /*4a420*/  IADD3 R3, PT, PT, R14, R8, R3 ;  /* 0x000000080e037210 */ /* 0x000fe20007ffe003 */
[----:B------:R-:W-:Y:S01]  /*4a430*/  IMAD.IADD R8, R2, 0x1, R9 ;  /* 0x0000000102087824 */ /* 0x000fe200078e0209 */
[----:B------:R-:W-:-:S02]  /*4a440*/  LOP3.LUT R10, R17, 0xff, RZ, 0xc0, !PT ;  /* 0x000000ff110a7812 */ /* 0x000fc400078ec0ff */
[----:B------:R-:W-:Y:S02]  /*4a450*/  IADD3 R7, PT, PT, R79, R76, R7 ;  /* 0x0000004c4f077210 */ /* 0x000fe40007ffe007 */
[----:B------:R-:W-:Y:S01]  /*4a460*/  SHF.R.S32.HI R12, RZ, 0x1f, R51 ;  /* 0x0000001fff0c7819 */ /* 0x000fe20000011433 */
[----:B------:R-:W-:Y:S01]  /*4a470*/  IMAD.IADD R9, R10, 0x1, R3 ;  /* 0x000000010a097824 */ /* 0x000fe200078e0203 */
[----:B--2---:R-:W-:Y:S01]  /*4a480*/  IADD3 R2, P0, PT, R51, R20, RZ ;  /* 0x0000001433027210 */ /* 0x004fe20007f1e0ff */
[----:B------:R-:W-:Y:S01]  /*4a490*/  IMAD.IADD R10, R4, 0x1, R7 ;  /* 0x00000001040a7824 */ /* 0x000fe200078e0207 */
[----:B------:R-:W-:Y:S02]  /*4a4a0*/  SHF.R.S32.HI R14, RZ, 0x1f, R15 ;  /* 0x0000001fff0e7819 */ /* 0x000fe4000001140f */
[----:B------:R-:W-:Y:S01]  /*4a4b0*/  IADD3 R80, PT, PT, R80, R5, RZ ;  /* 0x0000000550507210 */ /* 0x000fe20007ffe0ff */
[----:B------:R-:W-:Y:S01]  /*4a4c0*/  IMAD.X R3, R12, 0x1, R21, P0 ;  /* 0x000000010c037824 */ /* 0x000fe200000e0615 */
[----:B0-----:R-:W-:-:S02]  /*4a4d0*/  IADD3 R4, P0, PT, R15, R24, RZ ;  /* 0x000000180f047210 */ /* 0x001fc40007f1e0ff */
[----:B-1----:R-:W-:Y:S02]  /*4a4e0*/  IADD3 R6, P1, PT, R51, R22, RZ ;  /* 0x0000001633067210 */ /* 0x002fe40007f3e0ff */
[----:B------:R-:W-:Y:S01]  /*4a4f0*/  SHF.R.U32.HI R13, RZ, 0x2, R8 ;  /* 0x00000002ff0d7819 */ /* 0x000fe20000011608 */
[----:B------:R-:W-:Y:S01]  /*4a500*/  IMAD.X R5, R14, 0x1, R25, P0 ;  /* 0x000000010e057824 */ /* 0x000fe200000e0619 */
[----:B---3--:R-:W-:Y:S01]  /*4a510*/  IADD3 R8, P0, PT, R15, R18, RZ ;  /* 0x000000120f087210 */ /* 0x008fe20007f1e0ff */
[----:B------:R0:W-:Y:S01]  /*4a520*/  STG.E.U8 desc[UR8][R2.64], RZ ;  /* 0x000000ff02007986 */ /* 0x0001e2000c101108 */
[----:B------:R-:W-:Y:S02]  /*4a530*/  IADD3.X R7, PT, PT, R12, R23, RZ, P1, !PT ;  /* 0x000000170c077210 */ /* 0x000fe40000ffe4ff */
[----:B------:R-:W-:Y:S02]  /*4a540*/  SHF.R.U32.HI R11, RZ, 0x2, R0 ;  /* 0x00000002ff0b7819 */ /* 0x000fe40000011600 */
[----:B------:R-:W-:Y:S01]  /*4a550*/  SHF.R.U32.HI R15, RZ, 0x2, R9 ;  /* 0x00000002ff0f7819 */ /* 0x000fe20000011609 */
[----:B------:R-:W-:Y:S01]  /*4a560*/  IMAD.X R9, R14, 0x1, R19, P0 ;  /* 0x000000010e097824 */ /* 0x000fe200000e0613 */
[----:B------:R-:W-:Y:S01]  /*4a570*/  SHF.R.U32.HI R17, RZ, 0x2, R80 ;  /* 0x00000002ff117819 */ /* 0x000fe20000011650 */
[----:B------:R-:W-:Y:S01]  /*4a580*/  STG.E.U8 desc[UR8][R6.64], RZ ;  /* 0x000000ff06007986 */ /* 0x000fe2000c101108 */
[----:B------:R-:W-:-:S02]  /*4a590*/  SHF.R.U32.HI R81, RZ, 0x2, R81 ;  /* 0x00000002ff517819 */ /* 0x000fc40000011651 */
[----:B0-----:R-:W-:Y:S01]  /*4a5a0*/  SHF.R.U32.HI R3, RZ, 0x2, R10 ;  /* 0x00000002ff037819 */ /* 0x001fe2000001160a */
[----:B------:R-:W-:Y:S04]  /*4a5b0*/  STG.E.U8 desc[UR8][R4.64], R11 ;  /* 0x0000000b04007986 */ /* 0x000fe8000c101108 */
[----:B------:R-:W-:Y:S04]  /*4a5c0*/  STG.E.U8 desc[UR8][R4.64+0x1], R13 ;  /* 0x0000010d04007986 */ /* 0x000fe8000c101108 */
[----:B------:R-:W-:Y:S04]  /*4a5d0*/  STG.E.U8 desc[UR8][R4.64+0x2], R15 ;  /* 0x0000020f04007986 */ /* 0x000fe8000c101108 */
[----:B------:R-:W-:Y:S04]  /*4a5e0*/  STG.E.U8 desc[UR8][R8.64], R17 ;  /* 0x0000001108007986 */ /* 0x000fe8000c101108 */
[----:B------:R-:W-:Y:S04]  /*4a5f0*/  STG.E.U8 desc[UR8][R8.64+0x1], R81 ;  /* 0x0000015108007986 */ /* 0x000fe8000c101108 */
[----:B------:R-:W-:Y:S01]  /*4a600*/  STG.E.U8 desc[UR8][R8.64+0x2], R3 ;  /* 0x0000020308007986 */ /* 0x000fe2000c101108 */
[----:B------:R-:W-:Y:S05]  /*4a610*/  EXIT ;  /* 0x000000000000794d */ /* 0x000fea0003800000 */
        .weak           $__internal_0_$__cuda_sm20_div_rn_f64_full
        .type           $__internal_0_$__cuda_sm20_div_rn_f64_full,@function
        .size           $__internal_0_$__cuda_sm20_div_rn_f64_full,($__internal_1_$__cuda_sm20_div_u16 - $__internal_0_$__cuda_sm20_div_rn_f64_full)
$__internal_0_$__cuda_sm20_div_rn_f64_full:
[C---:B------:R-:W-:Y:S01]  /*4a620*/  FSETP.GEU.AND P0, PT, |R23|.reuse, 1.469367938527859385e-39, PT ;  /* 0x001000001700780b */ /* 0x040fe20003f0e200 */
[----:B------:R-:W-:Y:S01]  /*4a630*/  IMAD.MOV.U32 R83, RZ, RZ, 0x1ca00000 ;  /* 0x1ca00000ff537424 */ /* 0x000fe200078e00ff */
[----:B------:R-:W-:Y:S01]  /*4a640*/  LOP3.LUT R20, R23, 0x800fffff, RZ, 0xc0, !PT ;  /* 0x800fffff17147812 */ /* 0x000fe200078ec0ff */
[----:B------:R-:W-:Y:S01]  /*4a650*/  BSSY.RECONVERGENT B0, `(.L_x_338) ;  /* 0x0000054000007945 */ /* 0x000fe20003800200 */
[C---:B------:R-:W-:Y:S02]  /*4a660*/  FSETP.GEU.AND P3, PT, |R25|.reuse, 1.469367938527859385e-39, PT ;  /* 0x001000001900780b */ /* 0x040fe40003f6e200 */
[----:B------:R-:W-:Y:S01]  /*4a670*/  LOP3.LUT R21, R20, 0x3ff00000, RZ, 0xfc, !PT ;  /* 0x3ff0000014157812 */ /* 0x000fe200078efcff */
[----:B------:R-:W-:Y:S01]  /*4a680*/  IMAD.MOV.U32 R20, RZ, RZ, R22 ;  /* 0x000000ffff147224 */ /* 0x000fe200078e0016 */
[----:B------:R-:W-:Y:S02]  /*4a690*/  MOV R70, 0x1 ;  /* 0x0000000100467802 */ /* 0x000fe40000000f00 */
[----:B------:R-:W-:-:S02]  /*4a6a0*/  LOP3.LUT R82, R25, 0x7ff00000, RZ, 0xc0, !PT ;  /* 0x7ff0000019527812 */ /* 0x000fc400078ec0ff */
[C---:B------:R-:W-:Y:S01]  /*4a6b0*/  LOP3.LUT R85, R23.reuse, 0x7ff00000, RZ, 0xc0, !PT ;  /* 0x7ff0000017557812 */ /* 0x040fe200078ec0ff */
[----:B------:R-:W-:Y:S01]  /*4a6c0*/  @!P0 DMUL R20, R22, 8.98846567431157953865e+307 ;  /* 0x7fe0000016148828 */ /* 0x000fe20000000000 */
[----:B------:R-:W-:Y:S02]  /*4a6d0*/  MOV R84, R82 ;  /* 0x0000005200547202 */ /* 0x000fe40000000f00 */
[C---:B------:R-:W-:Y:S02]  /*4a6e0*/  ISETP.GE.U32.AND P2, PT, R82.reuse, R85, PT ;  /* 0x000000555200720c */ /* 0x040fe40003f46070 */
[----:B------:R-:W-:Y:S01]  /*4a6f0*/  @!P3 LOP3.LUT R73, R23, 0x7ff00000, RZ, 0xc0, !PT ;  /* 0x7ff000001749b812 */ /* 0x000fe200078ec0ff */
[----:B------:R-:W0:Y:S03]  /*4a700*/  MUFU.RCP64H R71, R21 ;  /* 0x0000001500477308 */ /* 0x000e260000001800 */
[----:B------:R-:W-:-:S02]  /*4a710*/  @!P3 ISETP.GE.U32.AND P4, PT, R82, R73, PT ;  /* 0x000000495200b20c */ /* 0x000fc40003f86070 */
[----:B------:R-:W-:Y:S02]  /*4a720*/  @!P0 LOP3.LUT R85, R21, 0x7ff00000, RZ, 0xc0, !PT ;  /* 0x7ff0000015558812 */ /* 0x000fe400078ec0ff */
[----:B------:R-:W-:-:S03]  /*4a730*/  @!P3 SEL R73, R83, 0x63400000, !P4 ;  /* 0x634000005349b807 */ /* 0x000fc60006000000 */
[----:B------:R-:W-:Y:S01]  /*4a740*/  VIADD R87, R85, 0xffffffff ;  /* 0xffffffff55577836 */ /* 0x000fe20000000000 */
[----:B------:R-:W-:-:S04]  /*4a750*/  @!P3 LOP3.LUT R74, R73, 0x80000000, R25, 0xf8, !PT ;  /* 0x80000000494ab812 */ /* 0x000fc800078ef819 */
[----:B------:R-:W-:Y:S01]  /*4a760*/  @!P3 LOP3.LUT R75, R74, 0x100000, RZ, 0xfc, !PT ;  /* 0x001000004a4bb812 */ /* 0x000fe200078efcff */
[----:B------:R-:W-:Y:S01]  /*4a770*/  @!P3 IMAD.MOV.U32 R74, RZ, RZ, RZ ;  /* 0x000000ffff4ab224 */ /* 0x000fe200078e00ff */
[----:B0-----:R-:W-:-:S08]  /*4a780*/  DFMA R26, R70, -R20, 1 ;  /* 0x3ff00000461a742b */ /* 0x001fd00000000814 */
[----:B------:R-:W-:-:S08]  /*4a790*/  DFMA R26, R26, R26, R26 ;  /* 0x0000001a1a1a722b */ /* 0x000fd0000000001a */
[----:B------:R-:W-:Y:S01]  /*4a7a0*/  DFMA R70, R70, R26, R70 ;  /* 0x0000001a4646722b */ /* 0x000fe20000000046 */
[----:B------:R-:W-:Y:S01]  /*4a7b0*/  SEL R27, R83, 0x63400000, !P2 ;  /* 0x63400000531b7807 */ /* 0x000fe20005000000 */
[----:B------:R-:W-:-:S03]  /*4a7c0*/  IMAD.MOV.U32 R26, RZ, RZ, R24 ;  /* 0x000000ffff1a7224 */ /* 0x000fc600078e0018 */
[----:B------:R-:W-:-:S03]  /*4a7d0*/  LOP3.LUT R27, R27, 0x800fffff, R25, 0xf8, !PT ;  /* 0x800fffff1b1b7812 */ /* 0x000fc600078ef819 */
[----:B------:R-:W-:-:S03]  /*4a7e0*/  DFMA R72, R70, -R20, 1 ;  /* 0x3ff000004648742b */ /* 0x000fc60000000814 */
[----:B------:R-:W-:-:S05]  /*4a7f0*/  @!P3 DFMA R26, R26, 2, -R74 ;  /* 0x400000001a1ab82b */ /* 0x000fca000000084a */
[----:B------:R-:W-:-:S05]  /*4a800*/  DFMA R72, R70, R72, R70 ;  /* 0x000000484648722b */ /* 0x000fca0000000046 */
[----:B------:R-:W-:-:S03]  /*4a810*/  @!P3 LOP3.LUT R84, R27, 0x7ff00000, RZ, 0xc0, !PT ;  /* 0x7ff000001b54b812 */ /* 0x000fc600078ec0ff */
[----:B------:R-:W-:Y:S02]  /*4a820*/  DMUL R70, R72, R26 ;  /* 0x0000001a48467228 */ /* 0x000fe40000000000 */
[----:B------:R-:W-:-:S05]  /*4a830*/  VIADD R86, R84, 0xffffffff ;  /* 0xffffffff54567836 */ /* 0x000fca0000000000 */
[----:B------:R-:W-:Y:S01]  /*4a840*/  ISETP.GT.U32.AND P0, PT, R86, 0x7feffffe, PT ;  /* 0x7feffffe5600780c */ /* 0x000fe20003f04070 */
[----:B------:R-:W-:-:S03]  /*4a850*/  DFMA R74, R70, -R20, R26 ;  /* 0x80000014464a722b */ /* 0x000fc6000000001a */
[----:B------:R-:W-:-:S05]  /*4a860*/  ISETP.GT.U32.OR P0, PT, R87, 0x7feffffe, P0 ;  /* 0x7feffffe5700780c */ /* 0x000fca0000704470 */
[----:B------:R-:W-:-:S08]  /*4a870*/  DFMA R74, R72, R74, R70 ;  /* 0x0000004a484a722b */ /* 0x000fd00000000046 */
[----:B------:R-:W-:Y:S05]  /*4a880*/  @P0 BRA `(.L_x_339) ;  /* 0x00000000006c0947 */ /* 0x000fea0003800000 */
[----:B------:R-:W-:-:S04]  /*4a890*/  LOP3.LUT R25, R23, 0x7ff00000, RZ, 0xc0, !PT ;  /* 0x7ff0000017197812 */ /* 0x000fc800078ec0ff */
[CC--:B------:R-:W-:Y:S02]  /*4a8a0*/  VIADDMNMX R24, R82.reuse, -R25.reuse, 0xb9600000, !PT ;  /* 0xb960000052187446 */ /* 0x0c0fe40007800919 */
[----:B------:R-:W-:Y:S02]  /*4a8b0*/  ISETP.GE.U32.AND P0, PT, R82, R25, PT ;  /* 0x000000195200720c */ /* 0x000fe40003f06070 */
[----:B------:R-:W-:Y:S02]  /*4a8c0*/  VIMNMX R24, PT, PT, R24, 0x46a00000, PT ;  /* 0x46a0000018187848 */ /* 0x000fe40003fe0100 */
[----:B------:R-:W-:-:S05]  /*4a8d0*/  SEL R83, R83, 0x63400000, !P0 ;  /* 0x6340000053537807 */ /* 0x000fca0004000000 */
[----:B------:R-:W-:Y:S02]  /*4a8e0*/  IMAD.IADD R72, R24, 0x1, -R83 ;  /* 0x0000000118487824 */ /* 0x000fe400078e0a53 */
[----:B------:R-:W-:-:S03]  /*4a8f0*/  IMAD.MOV.U32 R24, RZ, RZ, RZ ;  /* 0x000000ffff187224 */ /* 0x000fc600078e00ff */
[----:B------:R-:W-:-:S06]  /*4a900*/  IADD3 R25, PT, PT, R72, 0x7fe00000, RZ ;  /* 0x7fe0000048197810 */ /* 0x000fcc0007ffe0ff */
[----:B------:R-:W-:-:S10]  /*4a910*/  DMUL R70, R74, R24 ;  /* 0x000000184a467228 */ /* 0x000fd40000000000 */
[----:B------:R-:W-:-:S13]  /*4a920*/  FSETP.GTU.AND P0, PT, |R71|, 1.469367938527859385e-39, PT ;  /* 0x001000004700780b */ /* 0x000fda0003f0c200 */
[----:B------:R-:W-:Y:S05]  /*4a930*/  @P0 BRA `(.L_x_340) ;  /* 0x0000000000940947 */ /* 0x000fea0003800000 */
[----:B------:R-:W-:Y:S01]  /*4a940*/  DFMA R20, R74, -R20, R26 ;  /* 0x800000144a14722b */ /* 0x000fe2000000001a */
[----:B------:R-:W-:-:S09]  /*4a950*/  IMAD.MOV.U32 R24, RZ, RZ, RZ ;  /* 0x000000ffff187224 */ /* 0x000fd200078e00ff */
[C---:B------:R-:W-:Y:S02]  /*4a960*/  FSETP.NEU.AND P0, PT, R21.reuse, RZ, PT ;  /* 0x000000ff1500720b */ /* 0x040fe40003f0d000 */
[----:B------:R-:W-:-:S04]  /*4a970*/  LOP3.LUT R23, R21, 0x80000000, R23, 0x48, !PT ;  /* 0x8000000015177812 */ /* 0x000fc800078e4817 */
[----:B------:R-:W-:-:S07]  /*4a980*/  LOP3.LUT R25, R23, R25, RZ, 0xfc, !PT ;  /* 0x0000001917197212 */ /* 0x000fce00078efcff */
[----:B------:R-:W-:Y:S05]  /*4a990*/  @!P0 BRA `(.L_x_340) ;  /* 0x00000000007c8947 */ /* 0x000fea0003800000 */
[----:B------:R-:W-:Y:S01]  /*4a9a0*/  IMAD.MOV R21, RZ, RZ, -R72 ;  /* 0x000000ffff157224 */ /* 0x000fe200078e0a48 */
[----:B------:R-:W-:Y:S01]  /*4a9b0*/  MOV R20, RZ ;  /* 0x000000ff00147202 */ /* 0x000fe20000000f00 */
[----:B------:R-:W-:-:S05]  /*4a9c0*/  DMUL.RP R24, R74, R24 ;  /* 0x000000184a187228 */ /* 0x000fca0000008000 */
[----:B------:R-:W-:-:S05]  /*4a9d0*/  DFMA R20, R70, -R20, R74 ;  /* 0x800000144614722b */ /* 0x000fca000000004a */
[----:B------:R-:W-:Y:S02]  /*4a9e0*/  LOP3.LUT R23, R25, R23, RZ, 0x3c, !PT ;  /* 0x0000001719177212 */ /* 0x000fe400078e3cff */
[----:B------:R-:W-:-:S04]  /*4a9f0*/  IADD3 R20, PT, PT, -R72, -0x43300000, RZ ;  /* 0xbcd0000048147810 */ /* 0x000fc80007ffe1ff */
[----:B------:R-:W-:-:S04]  /*4aa00*/  FSETP.NEU.AND P0, PT, |R21|, R20, PT ;  /* 0x000000141500720b */ /* 0x000fc80003f0d200 */
[----:B------:R-:W-:Y:S02]  /*4aa10*/  FSEL R70, R24, R70, !P0 ;  /* 0x0000004618467208 */ /* 0x000fe40004000000 */
[----:B------:R-:W-:Y:S01]  /*4aa20*/  FSEL R71, R23, R71, !P0 ;  /* 0x0000004717477208 */ /* 0x000fe20004000000 */
[----:B------:R-:W-:Y:S06]  /*4aa30*/  BRA `(.L_x_340) ;  /* 0x0000000000547947 */ /* 0x000fec0003800000 */
.L_x_339:
[----:B------:R-:W-:-:S14]  /*4aa40*/  DSETP.NAN.AND P0, PT, R24, R24, PT ;  /* 0x000000181800722a */ /* 0x000fdc0003f08000 */
[----:B------:R-:W-:Y:S05]  /*4aa50*/  @P0 BRA `(.L_x_341) ;  /* 0x0000000000440947 */ /* 0x000fea0003800000 */
[----:B------:R-:W-:-:S14]  /*4aa60*/  DSETP.NAN.AND P0, PT, R22, R22, PT ;  /* 0x000000161600722a */ /* 0x000fdc0003f08000 */
[----:B------:R-:W-:Y:S05]  /*4aa70*/  @P0 BRA `(.L_x_342) ;  /* 0x0000000000300947 */ /* 0x000fea0003800000 */
[----:B------:R-:W-:Y:S01]  /*4aa80*/  ISETP.NE.AND P0, PT, R84, R85, PT ;  /* 0x000000555400720c */ /* 0x000fe20003f05270 */
[----:B------:R-:W-:Y:S02]  /*4aa90*/  IMAD.MOV.U32 R70, RZ, RZ, 0x0 ;  /* 0x00000000ff467424 */ /* 0x000fe400078e00ff */
[----:B------:R-:W-:-:S10]  /*4aaa0*/  IMAD.MOV.U32 R71, RZ, RZ, -0x80000 ;  /* 0xfff80000ff477424 */ /* 0x000fd400078e00ff */
[----:B------:R-:W-:Y:S05]  /*4aab0*/  @!P0 BRA `(.L_x_340) ;  /* 0x0000000000348947 */ /* 0x000fea0003800000 */
[----:B------:R-:W-:Y:S02]  /*4aac0*/  ISETP.NE.AND P0, PT, R84, 0x7ff00000, PT ;  /* 0x7ff000005400780c */ /* 0x000fe40003f05270 */
[----:B------:R-:W-:Y:S02]  /*4aad0*/  LOP3.LUT R71, R25, 0x80000000, R23, 0x48, !PT ;  /* 0x8000000019477812 */ /* 0x000fe400078e4817 */
[----:B------:R-:W-:-:S13]  /*4aae0*/  ISETP.EQ.OR P0, PT, R85, RZ, !P0 ;  /* 0x000000ff5500720c */ /* 0x000fda0004702670 */
[----:B------:R-:W-:Y:S01]  /*4aaf0*/  @P0 LOP3.LUT R20, R71, 0x7ff00000, RZ, 0xfc, !PT ;  /* 0x7ff0000047140812 */ /* 0x000fe200078efcff */
[----:B------:R-:W-:Y:S01]  /*4ab00*/  @!P0 IMAD.MOV.U32 R70, RZ, RZ, RZ ;  /* 0x000000ffff468224 */ /* 0x000fe200078e00ff */
[----:B------:R-:W-:-:S03]  /*4ab10*/  @P0 MOV R70, RZ ;  /* 0x000000ff00460202 */ /* 0x000fc60000000f00 */
[----:B------:R-:W-:Y:S01]  /*4ab20*/  @P0 IMAD.MOV.U32 R71, RZ, RZ, R20 ;  /* 0x000000ffff470224 */ /* 0x000fe200078e0014 */
[----:B------:R-:W-:Y:S06]  /*4ab30*/  BRA `(.L_x_340) ;  /* 0x0000000000147947 */ /* 0x000fec0003800000 */
.L_x_342:
[----:B------:R-:W-:Y:S01]  /*4ab40*/  LOP3.LUT R71, R23, 0x80000, RZ, 0xfc, !PT ;  /* 0x0008000017477812 */ /* 0x000fe200078efcff */
[----:B------:R-:W-:Y:S01]  /*4ab50*/  IMAD.MOV.U32 R70, RZ, RZ, R22 ;  /* 0x000000ffff467224 */ /* 0x000fe200078e0016 */
[----:B------:R-:W-:Y:S06]  /*4ab60*/  BRA `(.L_x_340) ;  /* 0x0000000000087947 */ /* 0x000fec0003800000 */
.L_x_341:
[----:B------:R-:W-:Y:S01]  /*4ab70*/  LOP3.LUT R71, R25, 0x80000, RZ, 0xfc, !PT ;  /* 0x0008000019477812 */ /* 0x000fe200078efcff */
[----:B------:R-:W-:-:S07]  /*4ab80*/  IMAD.MOV.U32 R70, RZ, RZ, R24 ;  /* 0x000000ffff467224 */ /* 0x000fce00078e0018 */
.L_x_340:
[----:B------:R-:W-:Y:S05]  /*4ab90*/  BSYNC.RECONVERGENT B0 ;  /* 0x0000000000007941 */ /* 0x000fea0003800200 */
.L_x_338:
[----:B------:R-:W-:Y:S01]  /*4aba0*/  MOV R20, R4 ;  /* 0x0000000400147202 */ /* 0x000fe20000000f00 */
[----:B------:R-:W-:-:S04]  /*4abb0*/  IMAD.MOV.U32 R21, RZ, RZ, 0x0 ;  /* 0x00000000ff157424 */ /* 0x000fc800078e00ff */
[----:B------:R-:W-:Y:S05]  /*4abc0*/  RET.REL.NODEC R20 `(_Z20render_hybrid_kernelPKhjjjiiiihhPhS1_S1_S1_) ;  /* 0xfffffb54140c7950 */ /* 0x000fea0003c3ffff */
        .weak           $__internal_1_$__cuda_sm20_div_u16
        .type           $__internal_1_$__cuda_sm20_div_u16,@function
        .size           $__internal_1_$__cuda_sm20_div_u16,($__internal_2_$__cuda_sm20_dsqrt_rn_f64_mediumpath_v1 - $__internal_1_$__cuda_sm20_div_u16)
$__internal_1_$__cuda_sm20_div_u16:
[----:B------:R-:W0:Y:S01]  /*4abd0*/  I2F.U16 R2, R16 ;  /* 0x0000001000027306 */ /* 0x000e220000101000 */
[----:B------:R-:W-:Y:S01]  /*4abe0*/  IMAD.MOV.U32 R3, RZ, RZ, 0x4b800000 ;  /* 0x4b800000ff037424 */ /* 0x000fe200078e00ff */
[C---:B0-----:R-:W-:Y:S02]  /*4abf0*/  FSETP.GEU.AND P1, PT, |R2|.reuse, 1.175494350822287508e-38, PT ;  /* 0x008000000200780b */ /* 0x041fe40003f2e200 */
[----:B------:R-:W-:Y:S02]  /*4ac00*/  FSETP.GT.AND P0, PT, |R2|, 8.50705917302346158658e+37, PT ;  /* 0x7e8000000200780b */ /* 0x000fe40003f04200 */
[----:B------:R-:W-:-:S04]  /*4ac10*/  FSEL R3, R3, 1, !P1 ;  /* 0x3f80000003037808 */ /* 0x000fc80004800000 */
[----:B------:R-:W-:Y:S02]  /*4ac20*/  FSEL R3, R3, 0.25, !P0 ;  /* 0x3e80000003037808 */ /* 0x000fe40004000000 */
[----:B------:R-:W-:-:S03]  /*4ac30*/  ISETP.NE.U32.AND P0, PT, R16, RZ, PT ;  /* 0x000000ff1000720c */ /* 0x000fc60003f05070 */
[----:B------:R-:W-:Y:S02]  /*4ac40*/  FMUL R12, R2, R3 ;  /* 0x00000003020c7220 */ /* 0x000fe40000400000 */
[----:B------:R-:W-:Y:S08]  /*4ac50*/  I2F.U16.RZ R2, R14 ;  /* 0x0000000e00027306 */ /* 0x000ff0000010d000 */
[----:B------:R-:W0:Y:S02]  /*4ac60*/  MUFU.RCP R12, R12 ;  /* 0x0000000c000c7308 */ /* 0x000e240000001000 */
[----:B0-----:R-:W-:-:S04]  /*4ac70*/  FMUL R3, R3, R12 ;  /* 0x0000000c03037220 */ /* 0x001fc80000400000 */
[----:B------:R-:W-:-:S04]  /*4ac80*/  VIADD R3, R3, 0x2 ;  /* 0x0000000203037836 */ /* 0x000fc80000000000 */
[----:B------:R-:W-:Y:S01]  /*4ac90*/  FMUL.RZ R13, R2, R3 ;  /* 0x00000003020d7220 */ /* 0x000fe2000040c000 */
[----:B------:R-:W-:Y:S02]  /*4aca0*/  IMAD.MOV.U32 R2, RZ, RZ, R17 ;  /* 0x000000ffff027224 */ /* 0x000fe400078e0011 */
[----:B------:R-:W-:-:S03]  /*4acb0*/  IMAD.MOV.U32 R3, RZ, RZ, 0x0 ;  /* 0x00000000ff037424 */ /* 0x000fc600078e00ff */
[----:B------:R-:W0:Y:S02]  /*4acc0*/  F2I.U32.TRUNC.NTZ R13, R13 ;  /* 0x0000000d000d7305 */ /* 0x000e24000020f000 */
[----:B0-----:R-:W-:Y:S02]  /*4acd0*/  LOP3.LUT R18, R13, 0xffff, RZ, 0xc0, !PT ;  /* 0x0000ffff0d127812 */ /* 0x001fe400078ec0ff */
[----:B------:R-:W-:Y:S01]  /*4ace0*/  @!P0 MOV R18, 0xffffffff ;  /* 0xffffffff00128802 */ /* 0x000fe20000000f00 */
[----:B------:R-:W-:Y:S06]  /*4acf0*/  RET.REL.NODEC R2 `(_Z20render_hybrid_kernelPKhjjjiiiihhPhS1_S1_S1_) ;  /* 0xfffffb5002c07950 */ /* 0x000fec0003c3ffff */
        .weak           $__internal_2_$__cuda_sm20_dsqrt_rn_f64_mediumpath_v1
        .type           $__internal_2_$__cuda_sm20_dsqrt_rn_f64_mediumpath_v1,@function
        .size           $__internal_2_$__cuda_sm20_dsqrt_rn_f64_mediumpath_v1,(.L_x_675 - $__internal_2_$__cuda_sm20_dsqrt_rn_f64_mediumpath_v1)
$__internal_2_$__cuda_sm20_dsqrt_rn_f64_mediumpath_v1:
[----:B------:R-:W-:Y:S01]  /*4ad00*/  ISETP.GE.U32.AND P1, PT, R70, -0x3400000, PT ;  /* 0xfcc000004600780c */ /* 0x000fe20003f26070 */
[----:B------:R-:W-:Y:S01]  /*4ad10*/  BSSY.RECONVERGENT B0, `(.L_x_343) ;  /* 0x0000028000007945 */ /* 0x000fe20003800200 */
[----:B------:R-:W-:Y:S01]  /*4ad20*/  IMAD.MOV.U32 R71, RZ, RZ, R69 ;  /* 0x000000ffff477224 */ /* 0x000fe200078e0045 */
[----:B------:R-:W-:Y:S01]  /*4ad30*/  MOV R73, R107 ;  /* 0x0000006b00497202 */ /* 0x000fe20000000f00 */
[----:B------:R-:W-:Y:S02]  /*4ad40*/  IMAD.MOV.U32 R72, RZ, RZ, R106 ;  /* 0x000000ffff487224 */ /* 0x000fe400078e006a */
[----:B------:R-:W-:Y:S02]  /*4ad50*/  IMAD.MOV.U32 R70, RZ, RZ, R104 ;  /* 0x000000ffff467224 */ /* 0x000fe400078e0068 */
[----:B------:R-:W-:-:S05]  /*4ad60*/  IMAD.MOV.U32 R69, RZ, RZ, R101 ;  /* 0x000000ffff457224 */ /* 0x000fca00078e0065 */
[----:B------:R-:W-:Y:S05]  /*4ad70*/  @!P1 BRA `(.L_x_344) ;  /* 0x0000000000209947 */ /* 0x000fea0003800000 */
[----:B------:R-:W-:-:S10]  /*4ad80*/  DFMA.RM R70, R72, R70, R68 ;  /* 0x000000464846722b */ /* 0x000fd40000004044 */
[----:B------:R-:W-:-:S04]  /*4ad90*/  IADD3 R68, P1, PT, R70, 0x1, RZ ;  /* 0x0000000146447810 */ /* 0x000fc80007f3e0ff */
[----:B------:R-:W-:-:S06]  /*4ada0*/  IADD3.X R69, PT, PT, RZ, R71, RZ, P1, !PT ;  /* 0x00000047ff457210 */ /* 0x000fcc0000ffe4ff */
[----:B------:R-:W-:-:S08]  /*4adb0*/  DFMA.RP R74, -R70, R68, R74 ;  /* 0x00000044464a722b */ /* 0x000fd0000000814a */
[----:B------:R-:W-:-:S06]  /*4adc0*/  DSETP.GT.AND P1, PT, R74, RZ, PT ;  /* 0x000000ff4a00722a */ /* 0x000fcc0003f24000 */
[----:B------:R-:W-:Y:S02]  /*4add0*/  FSEL R68, R68, R70, P1 ;  /* 0x0000004644447208 */ /* 0x000fe40000800000 */
[----:B------:R-:W-:Y:S01]  /*4ade0*/  FSEL R69, R69, R71, P1 ;  /* 0x0000004745457208 */ /* 0x000fe20000800000 */
[----:B------:R-:W-:Y:S06]  /*4adf0*/  BRA `(.L_x_345) ;  /* 0x0000000000647947 */ /* 0x000fec0003800000 */
.L_x_344:
[----:B------:R-:W-:-:S14]  /*4ae00*/  DSETP.NE.AND P1, PT, R74, RZ, PT ;  /* 0x000000ff4a00722a */ /* 0x000fdc0003f25000 */
[----:B------:R-:W-:Y:S05]  /*4ae10*/  @!P1 BRA `(.L_x_346) ;  /* 0x0000000000589947 */ /* 0x000fea0003800000 */
[----:B------:R-:W-:-:S13]  /*4ae20*/  ISETP.GE.AND P1, PT, R75, RZ, PT ;  /* 0x000000ff4b00720c */ /* 0x000fda0003f26270 */
[----:B------:R-:W-:Y:S02]  /*4ae30*/  @!P1 IMAD.MOV.U32 R68, RZ, RZ, 0x0 ;  /* 0x00000000ff449424 */ /* 0x000fe400078e00ff */
[----:B------:R-:W-:Y:S01]  /*4ae40*/  @!P1 IMAD.MOV.U32 R69, RZ, RZ, -0x80000 ;  /* 0xfff80000ff459424 */ /* 0x000fe200078e00ff */
[----:B------:R-:W-:Y:S06]  /*4ae50*/  @!P1 BRA `(.L_x_345) ;  /* 0x00000000004c9947 */ /* 0x000fec0003800000 */
[----:B------:R-:W-:-:S13]  /*4ae60*/  ISETP.GT.AND P1, PT, R75, 0x7fefffff, PT ;  /* 0x7fefffff4b00780c */ /* 0x000fda0003f24270 */
[----:B------:R-:W-:Y:S05]  /*4ae70*/  @P1 BRA `(.L_x_346) ;  /* 0x0000000000401947 */ /* 0x000fea0003800000 */
[----:B------:R-:W-:Y:S01]  /*4ae80*/  DMUL R74, R74, 8.11296384146066816958e+31 ;  /* 0x469000004a4a7828 */ /* 0x000fe20000000000 */
[----:B------:R-:W-:Y:S01]  /*4ae90*/  IMAD.MOV.U32 R72, RZ, RZ, RZ ;  /* 0x000000ffff487224 */ /* 0x000fe200078e00ff */
[----:B------:R-:W-:Y:S01]  /*4aea0*/  MOV R68, 0x0 ;  /* 0x0000000000447802 */ /* 0x000fe20000000f00 */
[----:B------:R-:W-:-:S03]  /*4aeb0*/  IMAD.MOV.U32 R69, RZ, RZ, 0x3fd80000 ;  /* 0x3fd80000ff457424 */ /* 0x000fc600078e00ff */
[----:B------:R-:W0:Y:S02]  /*4aec0*/  MUFU.RSQ64H R73, R75 ;  /* 0x0000004b00497308 */ /* 0x000e240000001c00 */
[----:B0-----:R-:W-:-:S08]  /*4aed0*/  DMUL R70, R72, R72 ;  /* 0x0000004848467228 */ /* 0x001fd00000000000 */
[----:B------:R-:W-:-:S08]  /*4aee0*/  DFMA R70, R74, -R70, 1 ;  /* 0x3ff000004a46742b */ /* 0x000fd00000000846 */
[----:B------:R-:W-:Y:S02]  /*4aef0*/  DFMA R68, R70, R68, 0.5 ;  /* 0x3fe000004644742b */ /* 0x000fe40000000044 */
[----:B------:R-:W-:-:S08]  /*4af00*/  DMUL R70, R72, R70 ;  /* 0x0000004648467228 */ /* 0x000fd00000000000 */
[----:B------:R-:W-:-:S08]  /*4af10*/  DFMA R70, R68, R70, R72 ;  /* 0x000000464446722b */ /* 0x000fd00000000048 */
[----:B------:R-:W-:Y:S02]  /*4af20*/  DMUL R68, R74, R70 ;  /* 0x000000464a447228 */ /* 0x000fe40000000000 */
[----:B------:R-:W-:-:S06]  /*4af30*/  VIADD R71, R71, 0xfff00000 ;  /* 0xfff0000047477836 */ /* 0x000fcc0000000000 */
[----:B------:R-:W-:-:S08]  /*4af40*/  DFMA R72, R68, -R68, R74 ;  /* 0x800000444448722b */ /* 0x000fd0000000004a */
[----:B------:R-:W-:-:S10]  /*4af50*/  DFMA R68, R70, R72, R68 ;  /* 0x000000484644722b */ /* 0x000fd40000000044 */
[----:B------:R-:W-:Y:S01]  /*4af60*/  VIADD R69, R69, 0xfcb00000 ;  /* 0xfcb0000045457836 */ /* 0x000fe20000000000 */
[----:B------:R-:W-:Y:S06]  /*4af70*/  BRA `(.L_x_345) ;  /* 0x0000000000047947 */ /* 0x000fec0003800000 */
.L_x_346:
[----:B------:R-:W-:-:S11]  /*4af80*/  DADD R68, R74, R74 ;  /* 0x000000004a447229 */ /* 0x000fd6000000004a */
.L_x_345:
[----:B------:R-:W-:Y:S05]  /*4af90*/  BSYNC.RECONVERGENT B0 ;  /* 0x0000000000007941 */ /* 0x000fea0003800200 */
.L_x_343:
[----:B------:R-:W-:Y:S01]  /*4afa0*/  IMAD.MOV.U32 R99, RZ, RZ, 0x0 ;  /* 0x00000000ff637424 */ /* 0x000fe200078e00ff */
[----:B------:R-:W-:Y:S01]  /*4afb0*/  MOV R72, R68 ;  /* 0x0000004400487202 */ /* 0x000fe20000000f00 */
[----:B------:R-:W-:Y:S02]  /*4afc0*/  IMAD.MOV.U32 R73, RZ, RZ, R69 ;  /* 0x000000ffff497224 */ /* 0x000fe400078e0045 */
[----:B------:R-:W-:Y:S05]  /*4afd0*/  RET.REL.NODEC R98 `(_Z20render_hybrid_kernelPKhjjjiiiihhPhS1_S1_S1_) ;  /* 0xfffffb5062087950 */ /* 0x000fea0003c3ffff */
.L_x_347:
[----:B------:R-:W-:-:S00]  /*4afe0*/  BRA `(.L_x_347) ;  /* 0xfffffffc00fc7947 */ /* 0x000fc0000383ffff */
[----:B------:R-:W-:-:S00]  /*4aff0*/  NOP ;  /* 0x0000000000007918 */ /* 0x000fc00000000000 */
        /* <DEDUP_REMOVED lines=8> */
.L_x_675:


//--------------------- .text._Z21render_braille_kernelPKhjjjiiiihhPhS1_S1_ --------------------------
	.section	.text._Z21render_braille_kernelPKhjjjiiiihhPhS1_S1_,"ax",@progbits
	.align	128
        .global         _Z21render_braille_kernelPKhjjjiiiihhPhS1_S1_
        .type           _Z21render_braille_kernelPKhjjjiiiihhPhS1_S1_,@function
        .size           _Z21render_braille_kernelPKhjjjiiiihhPhS1_S1_,(.L_x_677 - _Z21render_braille_kernelPKhjjjiiiihhPhS1_S1_)
        .other          _Z21render_braille_kernelPKhjjjiiiihhPhS1_S1_,@"STO_CUDA_ENTRY STV_DEFAULT"
_Z21render_braille_kernelPKhjjjiiiihhPhS1_S1_:
.text._Z21render_braille_kernelPKhjjjiiiihhPhS1_S1_:
        /* <DEDUP_REMOVED lines=26> */
.L_x_348:
[----:B------:R-:W0:Y:S01]  /*01a0*/  LDCU UR12, c[0x0][0x394] ;  /* 0x00007280ff0c77ac */ /* 0x000e220008000800 */
[----:B------:R-:W1:Y:S01]  /*01b0*/  I2F.F64.U32 R18, UR10 ;  /* 0x0000000a00127d12 */ /* 0x000e620008201800 */
[----:B------:R-:W-:Y:S02]  /*01c0*/  MOV R30, RZ ;  /* 0x000000ff001e7202 */ /* 0x000fe40000000f00 */
[----:B------:R-:W-:Y:S01]  /*01d0*/  CS2R R36, SRZ ;  /* 0x0000000000247805 */ /* 0x000fe2000001ff00 */
[----:B------:R-:W2:Y:S01]  /*01e0*/  LDCU UR13, c[0x0][0x398] ;  /* 0x00007300ff0d77ac */ /* 0x000ea20008000800 */
[----:B------:R-:W-:Y:S01]  /*01f0*/  CS2R R40, SRZ ;  /* 0x0000000000287805 */ /* 0x000fe2000001ff00 */
        /* <DEDUP_REMOVED lines=10> */
[----:B------:R-:W2:Y:S08]  /*02a0*/  I2F.U32.RP R4, UR13 ;  /* 0x0000000d00047d06 */ /* 0x000eb00008209000 */
[----:B0-----:R-:W0:Y:S08]  /*02b0*/  MUFU.RCP R0, R0 ;  /* 0x0000000000007308 */ /* 0x001e300000001000 */
[----:B--2---:R-:W2:Y:S01]  /*02c0*/  MUFU.RCP R4, R4 ;  /* 0x0000000400047308 */ /* 0x004ea20000001000 */
[----:B0-----:R-:W-:-:S02]  /*02d0*/  VIADD R2, R0, 0xffffffe ;  /* 0x0ffffffe00027836 */ /* 0x001fc40000000000 */
[----:B---3--:R-:W-:Y:S01]  /*02e0*/  IMAD R0, R5, UR6, RZ ;  /* 0x0000000605007c24 */ /* 0x008fe2000f8e02ff */
[----:B------:R-:W-:-:S04]  /*02f0*/  UIADD3 UR6, UPT, UPT, UR6, -0x1, URZ ;  /* 0xffffffff06067890 */ /* 0x000fc8000fffe0ff */
[----:B------:R0:W3:Y:S01]  /*0300*/  F2I.FTZ.U32.TRUNC.NTZ R3, R2 ;  /* 0x0000000200037305 */ /* 0x0000e2000021f000 */
[----:B------:R-:W-:Y:S01]  /*0310*/  SHF.L.U32 R0, R0, 0x1, RZ ;  /* 0x0000000100007819 */ /* 0x000fe200000006ff */
[----:B--2---:R-:W-:Y:S02]  /*0320*/  VIADD R8, R4, 0xffffffe ;  /* 0x0ffffffe04087836 */ /* 0x004fe40000000000 */
[----:B------:R-:W-:Y:S01]  /*0330*/  IMAD R4, R7, UR7, RZ ;  /* 0x0000000707047c24 */ /* 0x000fe2000f8e02ff */
[----:B------:R-:W-:-:S03]  /*0340*/  UIADD3 UR7, UPT, UPT, UR7, -0x1, URZ ;  /* 0xffffffff07077890 */ /* 0x000fc6000fffe0ff */
[----:B------:R2:W4:Y:S01]  /*0350*/  F2I.FTZ.U32.TRUNC.NTZ R9, R8 ;  /* 0x0000000800097305 */ /* 0x000522000021f000 */
[----:B0-----:R-:W-:Y:S02]  /*0360*/  IMAD.MOV.U32 R2, RZ, RZ, RZ ;  /* 0x000000ffff027224 */ /* 0x001fe400078e00ff */
[----:B---3--:R-:W-:Y:S02]  /*0370*/  IMAD.MOV R11, RZ, RZ, -R3 ;  /* 0x000000ffff0b7224 */ /* 0x008fe400078e0a03 */
[----:B--2---:R-:W-:Y:S02]  /*0380*/  IMAD.MOV.U32 R8, RZ, RZ, RZ ;  /* 0x000000ffff087224 */ /* 0x004fe400078e00ff */
[----:B------:R-:W-:Y:S02]  /*0390*/  IMAD R11, R11, UR12, RZ ;  /* 0x0000000c0b0b7c24 */ /* 0x000fe4000f8e02ff */
[----:B----4-:R-:W-:Y:S02]  /*03a0*/  IMAD.MOV R13, RZ, RZ, -R9 ;  /* 0x000000ffff0d7224 */ /* 0x010fe400078e0a09 */
[----:B------:R-:W-:-:S04]  /*03b0*/  IMAD.HI.U32 R3, R3, R11, R2 ;  /* 0x0000000b03037227 */ /* 0x000fc800078e0002 */
[----:B------:R-:W-:Y:S02]  /*03c0*/  IMAD R13, R13, UR13, RZ ;  /* 0x0000000d0d0d7c24 */ /* 0x000fe4000f8e02ff */
[----:B------:R-:W-:-:S04]  /*03d0*/  IMAD.HI.U32 R31, R3, R0, RZ ;  /* 0x00000000031f7227 */ /* 0x000fc800078e00ff */
[----:B------:R-:W-:-:S04]  /*03e0*/  IMAD.HI.U32 R8, R9, R13, R8 ;  /* 0x0000000d09087227 */ /* 0x000fc800078e0008 */
[----:B------:R-:W-:Y:S02]  /*03f0*/  IMAD.SHL.U32 R9, R4, 0x4, RZ ;  /* 0x0000000404097824 */ /* 0x000fe400078e00ff */
[----:B------:R-:W-:Y:S02]  /*0400*/  IMAD.MOV R3, RZ, RZ, -R31 ;  /* 0x000000ffff037224 */ /* 0x000fe400078e0a1f */
        /* <DEDUP_REMOVED lines=9> */
[----:B------:R-:W-:Y:S02]  /*04a0*/  @P3 VIADD R6, R6, -UR13 ;  /* 0x8000000d06063c36 */ /* 0x000fe40008000000 */
[----:B------:R-:W-:Y:S01]  /*04b0*/  @P0 VIADD R31, R31, 0x1 ;  /* 0x000000011f1f0836 */ /* 0x000fe20000000000 */
[----:B------:R-:W-:Y:S01]  /*04c0*/  ISETP.GE.U32.AND P1, PT, R4, UR12, PT ;  /* 0x0000000c04007c0c */ /* 0x000fe2000bf26070 */
[----:B------:R-:W-:Y:S01]  /*04d0*/  @P3 VIADD R8, R8, 0x1 ;  /* 0x0000000108083836 */ /* 0x000fe20000000000 */
[----:B------:R-:W-:-:S11]  /*04e0*/  ISETP.GE.U32.AND P4, PT, R6, UR13, PT ;  /* 0x0000000d06007c0c */ /* 0x000fd6000bf86070 */
[----:B------:R-:W-:Y:S01]  /*04f0*/  @P1 VIADD R31, R31, 0x1 ;  /* 0x000000011f1f1836 */ /* 0x000fe20000000000 */
[----:B------:R-:W-:Y:S01]  /*0500*/  @!P2 LOP3.LUT R31, RZ, UR12, RZ, 0x33, !PT ;  /* 0x0000000cff1fac12 */ /* 0x000fe2000f8e33ff */
[----:B------:R-:W-:Y:S01]  /*0510*/  @P4 VIADD R8, R8, 0x1 ;  /* 0x0000000108084836 */ /* 0x000fe20000000000 */
[----:B------:R-:W-:-:S03]  /*0520*/  @!P5 LOP3.LUT R8, RZ, UR13, RZ, 0x33, !PT ;  /* 0x0000000dff08dc12 */ /* 0x000fc6000f8e33ff */
[----:B------:R-:W-:Y:S02]  /*0530*/  VIADD R31, R31, -UR11 ;  /* 0x8000000b1f1f7c36 */ /* 0x000fe40008000000 */
[----:B-1----:R-:W-:-:S07]  /*0540*/  VIADD R38, R8, -UR11 ;  /* 0x8000000b08267c36 */ /* 0x002fce0008000000 */
.L_x_353:
        /* <DEDUP_REMOVED lines=11> */
.L_x_352:
[----:B0-----:R-:W0:Y:S01]  /*0600*/  MUFU.RCP64H R13, R17 ;  /* 0x00000011000d7308 */ /* 0x001e220000001800 */
[----:B------:R-:W-:Y:S01]  /*0610*/  IMAD.MOV.U32 R12, RZ, RZ, 0x1 ;  /* 0x00000001ff0c7424 */ /* 0x000fe200078e00ff */
[----:B------:R-:W-:-:S04]  /*0620*/  VIADDMNMX R2, R31, UR5, RZ, !PT ;  /* 0x000000051f027c46 */ /* 0x000fc8000f8001ff */
[----:B------:R-:W-:-:S05]  /*0630*/  VIMNMX R2, PT, PT, R2, UR6, PT ;  /* 0x0000000602027c48 */ /* 0x000fca000bfe0100 */
[----:B------:R-:W-:-:S05]  /*0640*/  IMAD.SHL.U32 R2, R2, 0x4, RZ ;  /* 0x0000000402027824 */ /* 0x000fca00078e00ff */
[----:B------:R-:W-:Y:S01]  /*0650*/  SHF.R.S32.HI R3, RZ, 0x1f, R2 ;  /* 0x0000001fff037819 */ /* 0x000fe20000011402 */
[----:B01----:R-:W-:Y:S01]  /*0660*/  DFMA R10, -R16, R12, 1 ;  /* 0x3ff00000100a742b */ /* 0x003fe2000000010c */
        /* <DEDUP_REMOVED lines=21> */
[----:B------:R-:W-:Y:S02]  /*07c0*/  MOV R11, R17 ;  /* 0x00000011000b7202 */ /* 0x000fe40000000f00 */
[----:B------:R-:W-:-:S07]  /*07d0*/  MOV R4, 0x7f0 ;  /* 0x000007f000047802 */ /* 0x000fce0000000f00 */
[----:B-----5:R-:W-:Y:S05]  /*07e0*/  CALL.REL.NOINC `($__internal_3_$__cuda_sm20_div_rn_f64_full) ;  /* 0x0000044000407944 */ /* 0x020fea0003c00000 */
.L_x_349:
        /* <DEDUP_REMOVED lines=50> */
[----:B------:R-:W-:-:S04]  /*0b10*/  @!P1 LEA.HI R2, R12, R12, RZ, 0x1 ;  /* 0x0000000c0c029211 */ /* 0x000fc800078f08ff */
[----:B------:R-:W-:Y:S02]  /*0b20*/  @!P1 SHF.R.S32.HI R13, RZ, 0x1, R2 ;  /* 0x00000001ff0d9819 */ /* 0x000fe40000011402 */
[----:B------:R-:W-:Y:S02]  /*0b30*/  FSEL R2, R14, RZ, P0 ;  /* 0x000000ff0e027208 */ /* 0x000fe40000000000 */
[----:B------:R-:W-:Y:S01]  /*0b40*/  @!P1 LEA R11, R13, R11, 0x14 ;  /* 0x0000000b0d0b9211 */ /* 0x000fe200078ea0ff */
[----:B------:R-:W-:-:S05]  /*0b50*/  @!P1 IMAD.IADD R12, R12, 0x1, -R13 ;  /* 0x000000010c0c9824 */ /* 0x000fca00078e0a0d */
[----:B------:R-:W-:Y:S01]  /*0b60*/  @!P1 LEA R13, R12, 0x3ff00000, 0x14 ;  /* 0x3ff000000c0d9811 */ /* 0x000fe200078ea0ff */
[----:B------:R-:W-:-:S06]  /*0b70*/  @!P1 IMAD.MOV.U32 R12, RZ, RZ, RZ ;  /* 0x000000ffff0c9224 */ /* 0x000fcc00078e00ff */
[----:B------:R-:W-:-:S11]  /*0b80*/  @!P1 DMUL R2, R10, R12 ;  /* 0x0000000c0a029228 */ /* 0x000fd60000000000 */
.L_x_351:
[----:B------:R-:W-:Y:S05]  /*0b90*/  BSYNC.RECONVERGENT B0 ;  /* 0x0000000000007941 */ /* 0x000fea0003800200 */
.L_x_350:
        /* <DEDUP_REMOVED lines=17> */
[----:B------:R-:W1:Y:S01]  /*0cb0*/  MUFU.RCP64H R3, R41 ;  /* 0x0000002900037308 */ /* 0x000e620000001800 */
        /* <DEDUP_REMOVED lines=18> */
[----:B0---4-:R-:W-:Y:S05]  /*0de0*/  CALL.REL.NOINC `($__internal_3_$__cuda_sm20_div_rn_f64_full) ;  /* 0x0000043800c07944 */ /* 0x011fea0003c00000 */
.L_x_355:
[----:B------:R-:W-:Y:S05]  /*0df0*/  BSYNC.RECONVERGENT B1 ;  /* 0x0000000000017941 */ /* 0x000fea0003800200 */
.L_x_354:
        /* <DEDUP_REMOVED lines=21> */
[----:B----4-:R-:W-:Y:S05]  /*0f50*/  CALL.REL.NOINC `($__internal_3_$__cuda_sm20_div_rn_f64_full) ;  /* 0x0000043800647944 */ /* 0x010fea0003c00000 */
[----:B------:R-:W-:Y:S01]  /*0f60*/  MOV R2, R20 ;  /* 0x0000001400027202 */ /* 0x000fe20000000f00 */
[----:B------:R-:W-:-:S07]  /*0f70*/  IMAD.MOV.U32 R3, RZ, RZ, R21 ;  /* 0x000000ffff037224 */ /* 0x000fce00078e0015 */
.L_x_357:
[----:B------:R-:W-:Y:S05]  /*0f80*/  BSYNC.RECONVERGENT B1 ;  /* 0x0000000000017941 */ /* 0x000fea0003800200 */
.L_x_356:
[----:B------:R-:W0:Y:S01]  /*0f90*/  MUFU.RCP64H R11, R41 ;  /* 0x00000029000b7308 */ /* 0x000e220000001800 */
[----:B------:R-:W-:Y:S01]  /*0fa0*/  IMAD.MOV.U32 R10, RZ, RZ, 0x1 ;  /* 0x00000001ff0a7424 */ /* 0x000fe200078e00ff */
[----:B------:R-:W-:Y:S06]  /*0fb0*/  BSSY.RECONVERGENT B1, `(.L_x_358) ;  /* 0x0000014000017945 */ /* 0x000fec0003800200 */
[----:B------:R-:W1:Y:S01]  /*0fc0*/  F2I.U32.F64.TRUNC R66, R2 ;  /* 0x0000000200427311 */ /* 0x000e62000030d000 */
[----:B0-----:R-:W-:Y:S01]  /*0fd0*/  DFMA R12, -R40, R10, 1 ;  /* 0x3ff00000280c742b */ /* 0x001fe2000000010a */
[----:B-1----:R-:W-:-:S07]  /*0fe0*/  LOP3.LUT R33, R66, 0xff, RZ, 0xc0, !PT ;  /* 0x000000ff42217812 */ /* 0x002fce00078ec0ff */
[----:B------:R-:W-:-:S08]  /*0ff0*/  DFMA R12, R12, R12, R12 ;  /* 0x0000000c0c0c722b */ /* 0x000fd0000000000c */
[----:B------:R-:W-:Y:S02]  /*1000*/  DFMA R10, R10, R12, R10 ;  /* 0x0000000c0a0a722b */ /* 0x000fe4000000000a */
[----:B----4-:R-:W0:Y:S06]  /*1010*/  I2F.F64.U32 R12, R30 ;  /* 0x0000001e000c7312 */ /* 0x010e2c0000201800 */
        /* <DEDUP_REMOVED lines=12> */
[----:B------:R-:W-:Y:S05]  /*10e0*/  CALL.REL.NOINC `($__internal_3_$__cuda_sm20_div_rn_f64_full) ;  /* 0x0000043800007944 */ /* 0x000fea0003c00000 */
.L_x_359:
[----:B------:R-:W-:Y:S05]  /*10f0*/  BSYNC.RECONVERGENT B1 ;  /* 0x0000000000017941 */ /* 0x000fea0003800200 */
.L_x_358:
[----:B------:R-:W0:Y:S01]  /*1100*/  LDCU UR12, c[0x0][0x398] ;  /* 0x00007300ff0c77ac */ /* 0x000e220008000800 */
[----:B------:R-:W1:Y:S01]  /*1110*/  F2I.U32.F64.TRUNC R51, R20 ;  /* 0x0000001400337311 */ /* 0x000e62000030d000 */
[----:B------:R-:W-:Y:S01]  /*1120*/  IMAD.MOV.U32 R30, RZ, RZ, RZ ;  /* 0x000000ffff1e7224 */ /* 0x000fe200078e00ff */
[----:B------:R-:W-:Y:S01]  /*1130*/  CS2R R40, SRZ ;  /* 0x0000000000287805 */ /* 0x000fe2000001ff00 */
[----:B------:R-:W2:Y:S01]  /*1140*/  LDCU UR4, c[0x0][0x38c] ;  /* 0x00007180ff0477ac */ /* 0x000ea20008000800 */
[----:B------:R-:W-:Y:S02]  /*1150*/  IMAD.MOV.U32 R39, RZ, RZ, RZ ;  /* 0x000000ffff277224 */ /* 0x000fe400078e00ff */
[----:B------:R-:W-:Y:S01]  /*1160*/  IMAD.MOV.U32 R36, RZ, RZ, RZ ;  /* 0x000000ffff247224 */ /* 0x000fe200078e00ff */
[----:B------:R-:W-:Y:S01]  /*1170*/  UMOV UR5, 0x3fe2c8b4 ;  /* 0x3fe2c8b400057882 */ /* 0x000fe20000000000 */
[----:B0-----:R-:W0:Y:S01]  /*1180*/  I2F.U32.RP R4, UR12 ;  /* 0x0000000c00047d06 */ /* 0x001e220008209000 */
[----:B------:R-:W-:-:S02]  /*1190*/  ISETP.NE.U32.AND P2, PT, RZ, UR12, PT ;  /* 0x0000000cff007c0c */ /* 0x000fc4000bf45070 */
[----:B--2---:R-:W-:Y:S01]  /*11a0*/  IADD3 R9, PT, PT, R9, UR4, RZ ;  /* 0x0000000409097c10 */ /* 0x004fe2000fffe0ff */
[----:B------:R-:W-:-:S04]  /*11b0*/  UMOV UR4, 0x39581062 ;  /* 0x3958106200047882 */ /* 0x000fc80000000000 */
        /* <DEDUP_REMOVED lines=8> */
[----:B------:R-:W-:Y:S02]  /*1240*/  IMAD.HI.U32 R6, R3, R11, R2 ;  /* 0x0000000b03067227 */ /* 0x000fe400078e0002 */
[----:B------:R-:W0:Y:S04]  /*1250*/  I2F.F64.U16 R10, R33 ;  /* 0x00000021000a7312 */ /* 0x000e280000101800 */
[----:B------:R-:W-:-:S04]  /*1260*/  IMAD.HI.U32 R37, R6, R9, RZ ;  /* 0x0000000906257227 */ /* 0x000fc800078e00ff */
[----:B------:R-:W-:Y:S01]  /*1270*/  IMAD.MOV R6, RZ, RZ, -R37 ;  /* 0x000000ffff067224 */ /* 0x000fe200078e0a25 */
[----:B------:R-:W1:Y:S03]  /*1280*/  I2F.F64.U16 R2, R32 ;  /* 0x0000002000027312 */ /* 0x000e660000101800 */
[----:B------:R-:W-:Y:S01]  /*1290*/  IMAD R6, R6, UR12, R9 ;  /* 0x0000000c06067c24 */ /* 0x000fe2000f8e0209 */
[----:B0-----:R-:W-:Y:S01]  /*12a0*/  DMUL R10, R10, UR4 ;  /* 0x000000040a0a7c28 */ /* 0x001fe20008000000 */
[----:B------:R-:W-:-:S03]  /*12b0*/  UMOV UR4, 0xe5604189 ;  /* 0xe560418900047882 */ /* 0x000fc60000000000 */
[----:B------:R-:W-:Y:S01]  /*12c0*/  ISETP.GE.U32.AND P0, PT, R6, UR12, PT ;  /* 0x0000000c06007c0c */ /* 0x000fe2000bf06070 */
[----:B------:R-:W-:-:S03]  /*12d0*/  UMOV UR5, 0x3fd322d0 ;  /* 0x3fd322d000057882 */ /* 0x000fc60000000000 */
[----:B-1----:R-:W-:Y:S01]  /*12e0*/  DFMA R2, R2, UR4, R10 ;  /* 0x0000000402027c2b */ /* 0x002fe2000800000a */
[----:B------:R-:W-:Y:S01]  /*12f0*/  UMOV UR4, 0x9fbe76c9 ;  /* 0x9fbe76c900047882 */ /* 0x000fe20000000000 */
[----:B------:R-:W-:-:S07]  /*1300*/  UMOV UR5, 0x3fbd2f1a ;  /* 0x3fbd2f1a00057882 */ /* 0x000fce0000000000 */
[----:B------:R-:W-:Y:S02]  /*1310*/  @P0 VIADD R6, R6, -UR12 ;  /* 0x8000000c06060c36 */ /* 0x000fe40008000000 */
[----:B------:R-:W-:Y:S01]  /*1320*/  @P0 VIADD R37, R37, 0x1 ;  /* 0x0000000125250836 */ /* 0x000fe20000000000 */
[----:B------:R-:W-:Y:S01]  /*1330*/  DFMA R74, R74, UR4, R2 ;  /* 0x000000044a4a7c2b */ /* 0x000fe20008000002 */
[----:B------:R-:W-:Y:S01]  /*1340*/  UMOV UR4, URZ ;  /* 0x000000ff00047c82 */ /* 0x000fe20008000000 */
[----:B------:R-:W-:-:S13]  /*1350*/  ISETP.GE.U32.AND P1, PT, R6, UR12, PT ;  /* 0x0000000c06007c0c */ /* 0x000fda000bf26070 */
[----:B------:R-:W-:Y:S01]  /*1360*/  @P1 VIADD R37, R37, 0x1 ;  /* 0x0000000125251836 */ /* 0x000fe20000000000 */
[----:B------:R-:W-:-:S04]  /*1370*/  @!P2 LOP3.LUT R37, RZ, UR12, RZ, 0x33, !PT ;  /* 0x0000000cff25ac12 */ /* 0x000fc8000f8e33ff */
[----:B------:R-:W-:-:S07]  /*1380*/  IADD3 R37, PT, PT, R37, -UR11, RZ ;  /* 0x8000000b25257c10 */ /* 0x000fce000fffe0ff */
.L_x_364:
        /* <DEDUP_REMOVED lines=11> */
.L_x_363:
        /* <DEDUP_REMOVED lines=30> */
[----:B-----5:R-:W-:Y:S05]  /*1620*/  CALL.REL.NOINC `($__internal_3_$__cuda_sm20_div_rn_f64_full) ;  /* 0x0000043000b07944 */ /* 0x020fea0003c00000 */
.L_x_360:
        /* <DEDUP_REMOVED lines=14> */
[----:B------:R-:W-:Y:S01]  /*1710*/  MOV R3, 0x3e928af3 ;  /* 0x3e928af300037802 */ /* 0x000fe20000000f00 */
[----:B------:R-:W-:-:S05]  /*1720*/  UMOV UR15, 0x3e5ade15 ;  /* 0x3e5ade15000f7882 */ /* 0x000fca0000000000 */
        /* <DEDUP_REMOVED lines=36> */
[----:B------:R-:W-:-:S03]  /*1970*/  FSEL R2, R14, RZ, P0 ;  /* 0x000000ff0e027208 */ /* 0x000fc60000000000 */
[----:B------:R-:W-:Y:S02]  /*1980*/  @!P1 IMAD.IADD R12, R12, 0x1, -R13 ;  /* 0x000000010c0c9824 */ /* 0x000fe400078e0a0d */
[----:B------:R-:W-:-:S03]  /*1990*/  @!P1 IMAD R11, R13, 0x100000, R11 ;  /* 0x001000000d0b9824 */ /* 0x000fc600078e020b */
[----:B------:R-:W-:Y:S01]  /*19a0*/  @!P1 LEA R13, R12, 0x3ff00000, 0x14 ;  /* 0x3ff000000c0d9811 */ /* 0x000fe200078ea0ff */
[----:B------:R-:W-:-:S06]  /*19b0*/  @!P1 IMAD.MOV.U32 R12, RZ, RZ, RZ ;  /* 0x000000ffff0c9224 */ /* 0x000fcc00078e00ff */
[----:B------:R-:W-:-:S11]  /*19c0*/  @!P1 DMUL R2, R10, R12 ;  /* 0x0000000c0a029228 */ /* 0x000fd60000000000 */
.L_x_362:
[----:B------:R-:W-:Y:S05]  /*19d0*/  BSYNC.RECONVERGENT B0 ;  /* 0x0000000000007941 */ /* 0x000fea0003800200 */
.L_x_361:
        /* <DEDUP_REMOVED lines=36> */
[----:B0---4-:R-:W-:Y:S05]  /*1c20*/  CALL.REL.NOINC `($__internal_3_$__cuda_sm20_div_rn_f64_full) ;  /* 0x0000042c00307944 */ /* 0x011fea0003c00000 */
.L_x_366:
[----:B------:R-:W-:Y:S05]  /*1c30*/  BSYNC.RECONVERGENT B1 ;  /* 0x0000000000017941 */ /* 0x000fea0003800200 */
.L_x_365:
        /* <DEDUP_REMOVED lines=22> */
[----:B------:R-:W-:Y:S02]  /*1da0*/  IMAD.MOV.U32 R2, RZ, RZ, R20 ;  /* 0x000000ffff027224 */ /* 0x000fe400078e0014 */
[----:B------:R-:W-:-:S07]  /*1db0*/  IMAD.MOV.U32 R3, RZ, RZ, R21 ;  /* 0x000000ffff037224 */ /* 0x000fce00078e0015 */
.L_x_368:
[----:B------:R-:W-:Y:S05]  /*1dc0*/  BSYNC.RECONVERGENT B1 ;  /* 0x0000000000017941 */ /* 0x000fea0003800200 */
.L_x_367:
        /* <DEDUP_REMOVED lines=21> */
[----:B------:R-:W-:Y:S05]  /*1f20*/  CALL.REL.NOINC `($__internal_3_$__cuda_sm20_div_rn_f64_full) ;  /* 0x0000042800707944 */ /* 0x000fea0003c00000 */
.L_x_370:
[----:B------:R-:W-:Y:S05]  /*1f30*/  BSYNC.RECONVERGENT B1 ;  /* 0x0000000000017941 */ /* 0x000fea0003800200 */
.L_x_369:
        /* <DEDUP_REMOVED lines=38> */
[----:B------:R-:W-:Y:S02]  /*21a0*/  @P1 IADD3 R6, PT, PT, R6, 0x1, RZ ;  /* 0x0000000106061810 */ /* 0x000fe40007ffe0ff */
[----:B------:R-:W-:-:S05]  /*21b0*/  @!P2 LOP3.LUT R6, RZ, UR12, RZ, 0x33, !PT ;  /* 0x0000000cff06ac12 */ /* 0x000fca000f8e33ff */
[----:B------:R-:W-:-:S07]  /*21c0*/  VIADD R32, R6, -UR11 ;  /* 0x8000000b06207c36 */ /* 0x000fce0008000000 */
.L_x_375:
[----:B01----:R-:W0:Y:S01]  /*21d0*/  I2F.F64.U32 R2, UR4 ;  /* 0x0000000400027d12 */ /* 0x003e220008201800 */
[----:B------:R-:W1:Y:S01]  /*21e0*/  LDCU UR5, c[0x0][0x390] ;  /* 0x00007200ff0577ac */ /* 0x000e620008000800 */
        /* <DEDUP_REMOVED lines=9> */
.L_x_374:
[----:B0-----:R-:W0:Y:S01]  /*2280*/  MUFU.RCP64H R13, R17 ;  /* 0x00000011000d7308 */ /* 0x001e220000001800 */
[----:B------:R-:W-:Y:S01]  /*2290*/  IMAD.MOV.U32 R12, RZ, RZ, 0x1 ;  /* 0x00000001ff0c7424 */ /* 0x000fe200078e00ff */
[----:B-1----:R-:W-:-:S04]  /*22a0*/  VIADDMNMX R2, R31, UR5, RZ, !PT ;  /* 0x000000051f027c46 */ /* 0x002fc8000f8001ff */
        /* <DEDUP_REMOVED lines=28> */
.L_x_371:
        /* <DEDUP_REMOVED lines=59> */
.L_x_373:
[----:B------:R-:W-:Y:S05]  /*2820*/  BSYNC.RECONVERGENT B0 ;  /* 0x0000000000007941 */ /* 0x000fea0003800200 */
.L_x_372:
        /* <DEDUP_REMOVED lines=37> */
.L_x_377:
[----:B------:R-:W-:Y:S05]  /*2a80*/  BSYNC.RECONVERGENT B1 ;  /* 0x0000000000017941 */ /* 0x000fea0003800200 */
.L_x_376:
        /* <DEDUP_REMOVED lines=21> */
[----:B----4-:R-:W-:Y:S05]  /*2be0*/  CALL.REL.NOINC `($__internal_3_$__cuda_sm20_div_rn_f64_full) ;  /* 0x0000041c00407944 */ /* 0x010fea0003c00000 */
[----:B------:R-:W-:Y:S02]  /*2bf0*/  IMAD.MOV.U32 R2, RZ, RZ, R20 ;  /* 0x000000ffff027224 */ /* 0x000fe400078e0014 */
[----:B------:R-:W-:-:S07]  /*2c00*/  IMAD.MOV.U32 R3, RZ, RZ, R21 ;  /* 0x000000ffff037224 */ /* 0x000fce00078e0015 */
.L_x_379:
[----:B------:R-:W-:Y:S05]  /*2c10*/  BSYNC.RECONVERGENT B1 ;  /* 0x0000000000017941 */ /* 0x000fea0003800200 */
.L_x_378:
        /* <DEDUP_REMOVED lines=22> */
.L_x_381:
[----:B------:R-:W-:Y:S05]  /*2d80*/  BSYNC.RECONVERGENT B1 ;  /* 0x0000000000017941 */ /* 0x000fea0003800200 */
.L_x_380:
[----:B------:R-:W0:Y:S01]  /*2d90*/  LDCU UR12, c[0x0][0x394] ;  /* 0x00007280ff0c77ac */ /* 0x000e220008000800 */
[----:B------:R-:W-:Y:S01]  /*2da0*/  F2I.U32.F64.TRUNC R45, R20 ;  /* 0x00000014002d7311 */ /* 0x000fe2000030d000 */
[----:B------:R-:W-:Y:S01]  /*2db0*/  IMAD.MOV.U32 R30, RZ, RZ, RZ ;  /* 0x000000ffff1e7224 */ /* 0x000fe200078e00ff */
[----:B------:R-:W-:Y:S01]  /*2dc0*/  MOV R39, RZ ;  /* 0x000000ff00277202 */ /* 0x000fe20000000f00 */
[----:B------:R-:W1:Y:S01]  /*2dd0*/  LDCU UR4, c[0x0][0x388] ;  /* 0x00007100ff0477ac */ /* 0x000e620008000800 */
[----:B------:R-:W-:Y:S01]  /*2de0*/  IMAD.MOV.U32 R40, RZ, RZ, RZ ;  /* 0x000000ffff287224 */ /* 0x000fe200078e00ff */
[----:B------:R-:W-:Y:S01]  /*2df0*/  CS2R R52, SRZ ;  /* 0x0000000000347805 */ /* 0x000fe2000001ff00 */
[----:B------:R-:W-:Y:S02]  /*2e00*/  UMOV UR5, 0x3fe2c8b4 ;  /* 0x3fe2c8b400057882 */ /* 0x000fe40000000000 */
[----:B------:R-:W2:Y:S08]  /*2e10*/  I2F.F64.U16 R34, R34 ;  /* 0x0000002200227312 */ /* 0x000eb00000101800 */
[----:B0-----:R-:W0:Y:S01]  /*2e20*/  I2F.U32.RP R6, UR12 ;  /* 0x0000000c00067d06 */ /* 0x001e220008209000 */
[----:B------:R-:W-:Y:S01]  /*2e30*/  ISETP.NE.U32.AND P2, PT, RZ, UR12, PT ;  /* 0x0000000cff007c0c */ /* 0x000fe2000bf45070 */
[----:B-1----:R-:W-:Y:S01]  /*2e40*/  VIADD R0, R0, UR4 ;  /* 0x0000000400007c36 */ /* 0x002fe20008000000 */
[----:B------:R-:W-:-:S05]  /*2e50*/  UMOV UR4, 0x39581062 ;  /* 0x3958106200047882 */ /* 0x000fca0000000000 */
[----:B0-----:R-:W0:Y:S02]  /*2e60*/  MUFU.RCP R6, R6 ;  /* 0x0000000600067308 */ /* 0x001e240000001000 */
[----:B0-----:R-:W-:-:S06]  /*2e70*/  VIADD R2, R6, 0xffffffe ;  /* 0x0ffffffe06027836 */ /* 0x001fcc0000000000 */
[----:B------:R0:W1:Y:S02]  /*2e80*/  F2I.FTZ.U32.TRUNC.NTZ R3, R2 ;  /* 0x0000000200037305 */ /* 0x000064000021f000 */
[----:B0-----:R-:W-:Y:S01]  /*2e90*/  MOV R2, RZ ;  /* 0x000000ff00027202 */ /* 0x001fe20000000f00 */
[----:B-1----:R-:W-:-:S04]  /*2ea0*/  IMAD.MOV R11, RZ, RZ, -R3 ;  /* 0x000000ffff0b7224 */ /* 0x002fc800078e0a03 */
[----:B------:R-:W-:-:S04]  /*2eb0*/  IMAD R11, R11, UR12, RZ ;  /* 0x0000000c0b0b7c24 */ /* 0x000fc8000f8e02ff */
[----:B------:R-:W-:-:S06]  /*2ec0*/  IMAD.HI.U32 R11, R3, R11, R2 ;  /* 0x0000000b030b7227 */ /* 0x000fcc00078e0002 */
[----:B------:R-:W-:Y:S01]  /*2ed0*/  IMAD.HI.U32 R4, R11, R0, RZ ;  /* 0x000000000b047227 */ /* 0x000fe200078e00ff */
[----:B--2---:R-:W-:Y:S01]  /*2ee0*/  DMUL R10, R34, UR4 ;  /* 0x00000004220a7c28 */ /* 0x004fe20008000000 */
[----:B------:R-:W-:Y:S01]  /*2ef0*/  UMOV UR4, 0xe5604189 ;  /* 0xe560418900047882 */ /* 0x000fe20000000000 */
[----:B------:R-:W-:Y:S01]  /*2f00*/  UMOV UR5, 0x3fd322d0 ;  /* 0x3fd322d000057882 */ /* 0x000fe20000000000 */
[----:B------:R-:W-:-:S04]  /*2f10*/  IMAD.MOV R3, RZ, RZ, -R4 ;  /* 0x000000ffff037224 */ /* 0x000fc800078e0a04 */
[----:B------:R-:W-:Y:S01]  /*2f20*/  IMAD R6, R3, UR12, R0 ;  /* 0x0000000c03067c24 */ /* 0x000fe2000f8e0200 */
[----:B------:R-:W-:Y:S01]  /*2f30*/  LOP3.LUT R0, R45, 0xff, RZ, 0xc0, !PT ;  /* 0x000000ff2d007812 */ /* 0x000fe200078ec0ff */
[----:B------:R-:W0:Y:S03]  /*2f40*/  I2F.F64.U16 R2, R33 ;  /* 0x0000002100027312 */ /* 0x000e260000101800 */
[----:B------:R-:W-:-:S05]  /*2f50*/  ISETP.GE.U32.AND P0, PT, R6, UR12, PT ;  /* 0x0000000c06007c0c */ /* 0x000fca000bf06070 */
[----:B------:R-:W1:Y:S01]  /*2f60*/  I2F.F64.U16 R68, R0 ;  /* 0x0000000000447312 */ /* 0x000e620000101800 */
[----:B0-----:R-:W-:-:S07]  /*2f70*/  DFMA R2, R2, UR4, R10 ;  /* 0x0000000402027c2b */ /* 0x001fce000800000a */
[----:B------:R-:W-:Y:S01]  /*2f80*/  @P0 VIADD R6, R6, -UR12 ;  /* 0x8000000c06060c36 */ /* 0x000fe20008000000 */
[----:B------:R-:W-:Y:S01]  /*2f90*/  UMOV UR4, 0x9fbe76c9 ;  /* 0x9fbe76c900047882 */ /* 0x000fe20000000000 */
[----:B------:R-:W-:Y:S01]  /*2fa0*/  @P0 VIADD R4, R4, 0x1 ;  /* 0x0000000104040836 */ /* 0x000fe20000000000 */
[----:B------:R-:W-:Y:S02]  /*2fb0*/  UMOV UR5, 0x3fbd2f1a ;  /* 0x3fbd2f1a00057882 */ /* 0x000fe40000000000 */
[----:B------:R-:W-:Y:S01]  /*2fc0*/  ISETP.GE.U32.AND P1, PT, R6, UR12, PT ;  /* 0x0000000c06007c0c */ /* 0x000fe2000bf26070 */
[----:B-1----:R-:W-:Y:S01]  /*2fd0*/  DFMA R68, R68, UR4, R2 ;  /* 0x0000000444447c2b */ /* 0x002fe20008000002 */
[----:B------:R-:W-:-:S11]  /*2fe0*/  UMOV UR4, URZ ;  /* 0x000000ff00047c82 */ /* 0x000fd60008000000 */
[----:B------:R-:W-:Y:S01]  /*2ff0*/  @P1 VIADD R4, R4, 0x1 ;  /* 0x0000000104041836 */ /* 0x000fe20000000000 */
[----:B------:R-:W-:-:S05]  /*3000*/  @!P2 LOP3.LUT R4, RZ, UR12, RZ, 0x33, !PT ;  /* 0x0000000cff04ac12 */ /* 0x000fca000f8e33ff */
[----:B------:R-:W-:-:S07]  /*3010*/  VIADD R0, R4, -UR11 ;  /* 0x8000000b04007c36 */ /* 0x000fce0008000000 */
.L_x_386:
        /* <DEDUP_REMOVED lines=11> */
.L_x_385:
        /* <DEDUP_REMOVED lines=31> */
.L_x_382:
        /* <DEDUP_REMOVED lines=13> */
[----:B------:R-:W-:Y:S01]  /*3390*/  MOV R10, 0xfca213ea ;  /* 0xfca213ea000a7802 */ /* 0x000fe20000000f00 */
[----:B------:R-:W-:Y:S01]  /*33a0*/  IMAD.MOV.U32 R11, RZ, RZ, 0x3e928af3 ;  /* 0x3e928af3ff0b7424 */ /* 0x000fe200078e00ff */
        /* <DEDUP_REMOVED lines=44> */
.L_x_384:
[----:B------:R-:W-:Y:S05]  /*3670*/  BSYNC.RECONVERGENT B0 ;  /* 0x0000000000007941 */ /* 0x000fea0003800200 */
.L_x_383:
        /* <DEDUP_REMOVED lines=18> */
[----:B------:R-:W-:Y:S01]  /*37a0*/  MOV R2, 0x1 ;  /* 0x0000000100027802 */ /* 0x000fe20000000f00 */
        /* <DEDUP_REMOVED lines=18> */
.L_x_388:
[----:B------:R-:W-:Y:S05]  /*38d0*/  BSYNC.RECONVERGENT B1 ;  /* 0x0000000000017941 */ /* 0x000fea0003800200 */
.L_x_387:
        /* <DEDUP_REMOVED lines=24> */
.L_x_390:
[----:B------:R-:W-:Y:S05]  /*3a60*/  BSYNC.RECONVERGENT B1 ;  /* 0x0000000000017941 */ /* 0x000fea0003800200 */
.L_x_389:
[----:B------:R-:W0:Y:S01]  /*3a70*/  MUFU.RCP64H R11, R53 ;  /* 0x00000035000b7308 */ /* 0x000e220000001800 */
[----:B------:R-:W-:Y:S01]  /*3a80*/  MOV R10, 0x1 ;  /* 0x00000001000a7802 */ /* 0x000fe20000000f00 */
        /* <DEDUP_REMOVED lines=20> */
.L_x_392:
[----:B------:R-:W-:Y:S05]  /*3bd0*/  BSYNC.RECONVERGENT B1 ;  /* 0x0000000000017941 */ /* 0x000fea0003800200 */
.L_x_391:
[----:B------:R-:W0:Y:S01]  /*3be0*/  F2I.U32.F64.TRUNC R42, R20 ;  /* 0x00000014002a7311 */ /* 0x000e22000030d000 */
[----:B------:R-:W-:Y:S01]  /*3bf0*/  UMOV UR4, 0x39581062 ;  /* 0x3958106200047882 */ /* 0x000fe20000000000 */
[----:B------:R-:W-:Y:S01]  /*3c00*/  UMOV UR5, 0x3fe2c8b4 ;  /* 0x3fe2c8b400057882 */ /* 0x000fe20000000000 */
[----:B------:R-:W-:Y:S01]  /*3c10*/  IMAD.MOV.U32 R30, RZ, RZ, RZ ;  /* 0x000000ffff1e7224 */ /* 0x000fe200078e00ff */
[----:B------:R-:W-:Y:S02]  /*3c20*/  CS2R R38, SRZ ;  /* 0x0000000000267805 */ /* 0x000fe4000001ff00 */
[----:B------:R-:W-:Y:S02]  /*3c30*/  CS2R R54, SRZ ;  /* 0x0000000000367805 */ /* 0x000fe4000001ff00 */
[----:B------:R-:W1:Y:S01]  /*3c40*/  I2F.F64.U16 R34, R34 ;  /* 0x0000002200227312 */ /* 0x000e620000101800 */
[----:B0-----:R-:W-:-:S07]  /*3c50*/  LOP3.LUT R4, R42, 0xff, RZ, 0xc0, !PT ;  /* 0x000000ff2a047812 */ /* 0x001fce00078ec0ff */
[----:B------:R-:W0:Y:S01]  /*3c60*/  I2F.F64.U16 R2, R33 ;  /* 0x0000002100027312 */ /* 0x000e220000101800 */
[----:B-1----:R-:W-:-:S07]  /*3c70*/  DMUL R10, R34, UR4 ;  /* 0x00000004220a7c28 */ /* 0x002fce0008000000 */
        /* <DEDUP_REMOVED lines=8> */
.L_x_397:
[----:B01----:R-:W0:Y:S01]  /*3d00*/  I2F.F64.U32 R2, UR4 ;  /* 0x0000000400027d12 */ /* 0x003e220008201800 */
[----:B------:R-:W-:Y:S01]  /*3d10*/  VIADDMNMX R36, R37, UR4, RZ, !PT ;  /* 0x0000000425247c46 */ /* 0x000fe2000f8001ff */
[----:B------:R-:W-:Y:S01]  /*3d20*/  UIADD3 UR4, UPT, UPT, UR4, 0x1, URZ ;  /* 0x0000000104047890 */ /* 0x000fe2000fffe0ff */
[----:B------:R-:W1:Y:S02]  /*3d30*/  LDCU UR12, c[0x0][0x390] ;  /* 0x00007200ff0c77ac */ /* 0x000e640008000800 */
[----:B------:R-:W-:Y:S01]  /*3d40*/  VIMNMX R36, PT, PT, R36, UR7, PT ;  /* 0x0000000724247c48 */ /* 0x000fe2000bfe0100 */
[----:B------:R-:W2:Y:S01]  /*3d50*/  LDCU.64 UR14, c[0x0][0x380] ;  /* 0x00007000ff0e77ac */ /* 0x000ea20008000a00 */
[----:B------:R-:W-:Y:S01]  /*3d60*/  UISETP.NE.AND UP1, UPT, UR4, UR10, UPT ;  /* 0x0000000a0400728c */ /* 0x000fe2000bf25270 */
[----:B------:R-:W-:Y:S01]  /*3d70*/  UMOV UR5, URZ ;  /* 0x000000ff00057c82 */ /* 0x000fe20008000000 */
[----:B0-----:R-:W-:-:S08]  /*3d80*/  DFMA R2, R18, -0.5, R2 ;  /* 0xbfe000001202782b */ /* 0x001fd00000000002 */
[----:B-1--4-:R-:W-:-:S11]  /*3d90*/  DMUL R40, R2, R2 ;  /* 0x0000000202287228 */ /* 0x012fd60000000000 */
.L_x_396:
[----:B0-----:R-:W0:Y:S01]  /*3da0*/  MUFU.RCP64H R13, R17 ;  /* 0x00000011000d7308 */ /* 0x001e220000001800 */
[----:B------:R-:W-:Y:S01]  /*3db0*/  IMAD.MOV.U32 R12, RZ, RZ, 0x1 ;  /* 0x00000001ff0c7424 */ /* 0x000fe200078e00ff */
[----:B-1----:R-:W-:Y:S01]  /*3dc0*/  VIADDMNMX R2, R0, UR5, RZ, !PT ;  /* 0x0000000500027c46 */ /* 0x002fe2000f8001ff */
[----:B------:R-:W-:-:S03]  /*3dd0*/  IMAD R4, R36, UR12, RZ ;  /* 0x0000000c24047c24 */ /* 0x000fc6000f8e02ff */
[----:B------:R-:W-:-:S05]  /*3de0*/  VIMNMX R2, PT, PT, R2, UR6, PT ;  /* 0x0000000602027c48 */ /* 0x000fca000bfe0100 */
[----:B------:R-:W-:-:S05]  /*3df0*/  IMAD.SHL.U32 R3, R2, 0x4, RZ ;  /* 0x0000000402037824 */ /* 0x000fca00078e00ff */
[----:B--2---:R-:W-:Y:S01]  /*3e00*/  IADD3 R2, P0, P1, R3, UR14, R4 ;  /* 0x0000000e03027c10 */ /* 0x004fe2000f91e004 */
[----:B0-----:R-:W-:Y:S01]  /*3e10*/  DFMA R10, -R16, R12, 1 ;  /* 0x3ff00000100a742b */ /* 0x001fe2000000010c */
[----:B------:R-:W-:-:S04]  /*3e20*/  SHF.R.S32.HI R3, RZ, 0x1f, R3 ;  /* 0x0000001fff037819 */ /* 0x000fc80000011403 */
        /* <DEDUP_REMOVED lines=23> */
.L_x_393:
        /* <DEDUP_REMOVED lines=55> */
[----:B------:R-:W-:Y:S02]  /*4310*/  @!P1 LEA R13, R2, 0x3ff00000, 0x14 ;  /* 0x3ff00000020d9811 */ /* 0x000fe400078ea0ff */
[----:B------:R-:W-:Y:S01]  /*4320*/  @!P1 MOV R2, R12 ;  /* 0x0000000c00029202 */ /* 0x000fe20000000f00 */
[----:B------:R-:W-:-:S06]  /*4330*/  @!P1 IMAD.MOV.U32 R12, RZ, RZ, RZ ;  /* 0x000000ffff0c9224 */ /* 0x000fcc00078e00ff */
[----:B------:R-:W-:-:S11]  /*4340*/  @!P1 DMUL R10, R2, R12 ;  /* 0x0000000c020a9228 */ /* 0x000fd60000000000 */
.L_x_395:
[----:B------:R-:W-:Y:S05]  /*4350*/  BSYNC.RECONVERGENT B0 ;  /* 0x0000000000007941 */ /* 0x000fea0003800200 */
.L_x_394:
        /* <DEDUP_REMOVED lines=37> */
.L_x_399:
[----:B------:R-:W-:Y:S05]  /*45b0*/  BSYNC.RECONVERGENT B1 ;  /* 0x0000000000017941 */ /* 0x000fea0003800200 */
.L_x_398:
        /* <DEDUP_REMOVED lines=24> */
.L_x_401:
[----:B------:R-:W-:Y:S05]  /*4740*/  BSYNC.RECONVERGENT B1 ;  /* 0x0000000000017941 */ /* 0x000fea0003800200 */
.L_x_400:
        /* <DEDUP_REMOVED lines=22> */
.L_x_403:
[----:B------:R-:W-:Y:S05]  /*48b0*/  BSYNC.RECONVERGENT B1 ;  /* 0x0000000000017941 */ /* 0x000fea0003800200 */
.L_x_402:
[----:B------:R-:W0:Y:S01]  /*48c0*/  F2I.U32.F64.TRUNC R39, R20 ;  /* 0x0000001400277311 */ /* 0x000e22000030d000 */
[----:B------:R-:W-:Y:S01]  /*48d0*/  UMOV UR4, 0x39581062 ;  /* 0x3958106200047882 */ /* 0x000fe20000000000 */
[----:B------:R-:W-:Y:S01]  /*48e0*/  UMOV UR5, 0x3fe2c8b4 ;  /* 0x3fe2c8b400057882 */ /* 0x000fe20000000000 */
[----:B------:R-:W-:Y:S01]  /*48f0*/  IMAD.MOV.U32 R30, RZ, RZ, RZ ;  /* 0x000000ffff1e7224 */ /* 0x000fe200078e00ff */
[----:B------:R-:W-:Y:S01]  /*4900*/  CS2R R58, SRZ ;  /* 0x00000000003a7805 */ /* 0x000fe2000001ff00 */
[----:B------:R-:W-:Y:S02]  /*4910*/  IMAD.MOV.U32 R56, RZ, RZ, RZ ;  /* 0x000000ffff387224 */ /* 0x000fe400078e00ff */
[----:B------:R-:W-:Y:S01]  /*4920*/  IMAD.MOV.U32 R37, RZ, RZ, RZ ;  /* 0x000000ffff257224 */ /* 0x000fe200078e00ff */
        /* <DEDUP_REMOVED lines=12> */
.L_x_408:
[----:B------:R-:W-:Y:S01]  /*49f0*/  VIADDMNMX R33, R32, UR4, RZ, !PT ;  /* 0x0000000420217c46 */ /* 0x000fe2000f8001ff */
[----:B0-----:R-:W0:Y:S03]  /*4a00*/  LDCU UR12, c[0x0][0x390] ;  /* 0x00007200ff0c77ac */ /* 0x001e260008000800 */
[----:B------:R-:W-:Y:S01]  /*4a10*/  VIMNMX R33, PT, PT, R33, UR7, PT ;  /* 0x0000000721217c48 */ /* 0x000fe2000bfe0100 */
[----:B------:R-:W1:Y:S01]  /*4a20*/  LDCU.64 UR14, c[0x0][0x380] ;  /* 0x00007000ff0e77ac */ /* 0x000e620008000a00 */
[----:B--2-4-:R-:W-:-:S05]  /*4a30*/  UMOV UR5, URZ ;  /* 0x000000ff00057c82 */ /* 0x014fca0008000000 */
.L_x_407:
[----:B--2---:R-:W2:Y:S01]  /*4a40*/  MUFU.RCP64H R15, R17 ;  /* 0x00000011000f7308 */ /* 0x004ea20000001800 */
[----:B------:R-:W-:Y:S01]  /*4a50*/  IMAD.MOV.U32 R14, RZ, RZ, 0x1 ;  /* 0x00000001ff0e7424 */ /* 0x000fe200078e00ff */
[----:B------:R-:W-:Y:S01]  /*4a60*/  VIADDMNMX R2, R0, UR5, RZ, !PT ;  /* 0x0000000500027c46 */ /* 0x000fe2000f8001ff */
[----:B0-----:R-:W-:-:S03]  /*4a70*/  IMAD R4, R33, UR12, RZ ;  /* 0x0000000c21047c24 */ /* 0x001fc6000f8e02ff */
[----:B------:R-:W-:Y:S02]  /*4a80*/  VIMNMX R2, PT, PT, R2, UR6, PT ;  /* 0x0000000602027c48 */ /* 0x000fe4000bfe0100 */
[----:B------:R-:W0:Y:S02]  /*4a90*/  I2F.F64.U32 R10, UR5 ;  /* 0x00000005000a7d12 */ /* 0x000e240008201800 */
[----:B------:R-:W-:-:S04]  /*4aa0*/  SHF.L.U32 R3, R2, 0x2, RZ ;  /* 0x0000000202037819 */ /* 0x000fc800000006ff */
[----:B-1----:R-:W-:Y:S02]  /*4ab0*/  IADD3 R2, P0, P1, R3, UR14, R4 ;  /* 0x0000000e03027c10 */ /* 0x002fe4000f91e004 */
[----:B------:R-:W1:Y:S01]  /*4ac0*/  I2F.F64.U32 R12, UR4 ;  /* 0x00000004000c7d12 */ /* 0x000e620008201800 */
[----:B--2---:R-:W-:Y:S01]  /*4ad0*/  DFMA R20, -R16, R14, 1 ;  /* 0x3ff000001014742b */ /* 0x004fe2000000010e */
[----:B------:R-:W-:-:S04]  /*4ae0*/  SHF.R.S32.HI R3, RZ, 0x1f, R3 ;  /* 0x0000001fff037819 */ /* 0x000fc80000011403 */
[----:B------:R-:W-:-:S03]  /*4af0*/  IADD3.X R3, PT, PT, R3, UR15, RZ, P0, P1 ;  /* 0x0000000f03037c10 */ /* 0x000fc600087e24ff */
[----:B------:R-:W-:Y:S02]  /*4b00*/  DFMA R20, R20, R20, R20 ;  /* 0x000000141414722b */ /* 0x000fe40000000014 */
[C---:B0-----:R-:W-:Y:S01]  /*4b10*/  DFMA R10, R18.reuse, -0.5, R10 ;  /* 0xbfe00000120a782b */ /* 0x041fe2000000000a */
[----:B------:R-:W5:Y:S01]  /*4b20*/  LDG.E.U8 R34, desc[UR8][R2.64] ;  /* 0x0000000802227981 */ /* 0x000f62000c1e1100 */
[----:B-1----:R-:W-:-:S03]  /*4b30*/  DFMA R12, R18, -0.5, R12 ;  /* 0xbfe00000120c782b */ /* 0x002fc6000000000c */
[----:B------:R-:W5:Y:S01]  /*4b40*/  LDG.E.U8 R35, desc[UR8][R2.64+0x1] ;  /* 0x0000010802237981 */ /* 0x000f62000c1e1100 */
[----:B------:R-:W-:Y:S02]  /*4b50*/  DFMA R20, R14, R20, R14 ;  /* 0x000000140e14722b */ /* 0x000fe4000000000e */
[----:B------:R-:W-:Y:S01]  /*4b60*/  DMUL R10, R10, R10 ;  /* 0x0000000a0a0a7228 */ /* 0x000fe20000000000 */
[----:B------:R0:W5:Y:S07]  /*4b70*/  LDG.E.U8 R36, desc[UR8][R2.64+0x2] ;  /* 0x0000020802247981 */ /* 0x00016e000c1e1100 */
[----:B------:R-:W-:-:S02]  /*4b80*/  DFMA R10, R12, R12, R10 ;  /* 0x0000000c0c0a722b */ /* 0x000fc4000000000a */
[----:B0-----:R-:W-:-:S08]  /*4b90*/  DFMA R2, -R16, R20, 1 ;  /* 0x3ff000001002742b */ /* 0x001fd00000000114 */
[----:B------:R-:W-:-:S08]  /*4ba0*/  DFMA R12, R20, R2, R20 ;  /* 0x00000002140c722b */ /* 0x000fd00000000014 */
[----:B------:R-:W-:-:S08]  /*4bb0*/  DMUL R20, R12, -R10 ;  /* 0x8000000a0c147228 */ /* 0x000fd00000000000 */
[----:B------:R-:W-:-:S08]  /*4bc0*/  DFMA R2, -R16, R20, -R10 ;  /* 0x000000141002722b */ /* 0x000fd0000000090a */
        /* <DEDUP_REMOVED lines=10> */
.L_x_404:
        /* <DEDUP_REMOVED lines=59> */
.L_x_406:
[----:B------:R-:W-:Y:S05]  /*5020*/  BSYNC.RECONVERGENT B0 ;  /* 0x0000000000007941 */ /* 0x000fea0003800200 */
.L_x_405:
        /* <DEDUP_REMOVED lines=19> */
[----:B--2---:R-:W1:Y:S01]  /*5160*/  MUFU.RCP64H R3, R59 ;  /* 0x0000003b00037308 */ /* 0x004e620000001800 */
        /* <DEDUP_REMOVED lines=19> */
.L_x_410:
[----:B------:R-:W-:Y:S05]  /*52a0*/  BSYNC.RECONVERGENT B1 ;  /* 0x0000000000017941 */ /* 0x000fea0003800200 */
.L_x_409:
        /* <DEDUP_REMOVED lines=21> */
[----:B0-----:R-:W-:Y:S05]  /*5400*/  CALL.REL.NOINC `($__internal_3_$__cuda_sm20_div_rn_f64_full) ;  /* 0x000003f400387944 */ /* 0x001fea0003c00000 */
[----:B------:R-:W-:Y:S02]  /*5410*/  IMAD.MOV.U32 R2, RZ, RZ, R20 ;  /* 0x000000ffff027224 */ /* 0x000fe400078e0014 */
[----:B------:R-:W-:-:S07]  /*5420*/  IMAD.MOV.U32 R3, RZ, RZ, R21 ;  /* 0x000000ffff037224 */ /* 0x000fce00078e0015 */
.L_x_412:
[----:B------:R-:W-:Y:S05]  /*5430*/  BSYNC.RECONVERGENT B1 ;  /* 0x0000000000017941 */ /* 0x000fea0003800200 */
.L_x_411:
        /* <DEDUP_REMOVED lines=22> */
.L_x_414:
[----:B------:R-:W-:Y:S05]  /*55a0*/  BSYNC.RECONVERGENT B1 ;  /* 0x0000000000017941 */ /* 0x000fea0003800200 */
.L_x_413:
[----:B------:R-:W0:Y:S01]  /*55b0*/  LDCU UR6, c[0x0][0x398] ;  /* 0x00007300ff0677ac */ /* 0x000e220008000800 */
[----:B------:R-:W1:Y:S01]  /*55c0*/  F2I.U32.F64.TRUNC R36, R20 ;  /* 0x0000001400247311 */ /* 0x000e62000030d000 */
        /* <DEDUP_REMOVED lines=16> */
[----:B------:R-:W-:Y:S04]  /*56d0*/  I2F.F64.U16 R2, R32 ;  /* 0x0000002000027312 */ /* 0x000fe80000101800 */
[----:B------:R-:W-:-:S04]  /*56e0*/  IMAD.HI.U32 R30, R30, R9, RZ ;  /* 0x000000091e1e7227 */ /* 0x000fc800078e00ff */
[----:B------:R-:W-:-:S04]  /*56f0*/  IMAD.MOV R6, RZ, RZ, -R30 ;  /* 0x000000ffff067224 */ /* 0x000fc800078e0a1e */
[----:B------:R-:W-:Y:S02]  /*5700*/  IMAD R6, R6, UR6, R9 ;  /* 0x0000000606067c24 */ /* 0x000fe4000f8e0209 */
[----:B------:R0:W1:Y:S03]  /*5710*/  I2F.F64.U16 R8, R33 ;  /* 0x0000002100087312 */ /* 0x0000660000101800 */
[----:B------:R-:W-:Y:S02]  /*5720*/  ISETP.GE.U32.AND P0, PT, R6, UR6, PT ;  /* 0x0000000606007c0c */ /* 0x000fe4000bf06070 */
[----:B0-----:R-:W-:Y:S01]  /*5730*/  CS2R R32, SRZ ;  /* 0x0000000000207805 */ /* 0x001fe2000001ff00 */
[----:B-1----:R-:W-:-:S10]  /*5740*/  DMUL R8, R8, UR4 ;  /* 0x0000000408087c28 */ /* 0x002fd40008000000 */
[----:B------:R-:W-:Y:S01]  /*5750*/  @P0 VIADD R6, R6, -UR6 ;  /* 0x8000000606060c36 */ /* 0x000fe20008000000 */
[----:B------:R-:W-:Y:S01]  /*5760*/  UMOV UR4, 0xe5604189 ;  /* 0xe560418900047882 */ /* 0x000fe20000000000 */
[----:B------:R-:W-:Y:S01]  /*5770*/  @P0 VIADD R30, R30, 0x1 ;  /* 0x000000011e1e0836 */ /* 0x000fe20000000000 */
[----:B------:R-:W-:Y:S02]  /*5780*/  UMOV UR5, 0x3fd322d0 ;  /* 0x3fd322d000057882 */ /* 0x000fe40000000000 */
[----:B------:R-:W-:Y:S01]  /*5790*/  ISETP.GE.U32.AND P1, PT, R6, UR6, PT ;  /* 0x0000000606007c0c */ /* 0x000fe2000bf26070 */
[----:B------:R-:W-:Y:S01]  /*57a0*/  DFMA R2, R2, UR4, R8 ;  /* 0x0000000402027c2b */ /* 0x000fe20008000008 */
[----:B------:R-:W-:Y:S01]  /*57b0*/  UMOV UR4, 0x9fbe76c9 ;  /* 0x9fbe76c900047882 */ /* 0x000fe20000000000 */
[----:B------:R-:W-:Y:S01]  /*57c0*/  UMOV UR5, 0x3fbd2f1a ;  /* 0x3fbd2f1a00057882 */ /* 0x000fe20000000000 */
[----:B------:R-:W-:-:S05]  /*57d0*/  IMAD.MOV.U32 R9, RZ, RZ, RZ ;  /* 0x000000ffff097224 */ /* 0x000fca00078e00ff */
[----:B------:R-:W-:Y:S01]  /*57e0*/  DFMA R56, R56, UR4, R2 ;  /* 0x0000000438387c2b */ /* 0x000fe20008000002 */
[----:B------:R-:W-:-:S03]  /*57f0*/  UMOV UR4, URZ ;  /* 0x000000ff00047c82 */ /* 0x000fc60008000000 */
[----:B------:R-:W-:Y:S02]  /*5800*/  @P1 IADD3 R30, PT, PT, R30, 0x1, RZ ;  /* 0x000000011e1e1810 */ /* 0x000fe40007ffe0ff */
[----:B------:R-:W-:-:S05]  /*5810*/  @!P2 LOP3.LUT R30, RZ, UR6, RZ, 0x33, !PT ;  /* 0x00000006ff1eac12 */ /* 0x000fca000f8e33ff */
[----:B------:R-:W-:-:S07]  /*5820*/  VIADD R30, R30, -UR11 ;  /* 0x8000000b1e1e7c36 */ /* 0x000fce0008000000 */
.L_x_419:
[----:B------:R-:W-:Y:S01]  /*5830*/  VIADDMNMX R35, R30, UR4, RZ, !PT ;  /* 0x000000041e237c46 */ /* 0x000fe2000f8001ff */
[----:B------:R-:W-:-:S03]  /*5840*/  IMAD.MOV.U32 R34, RZ, RZ, RZ ;  /* 0x000000ffff227224 */ /* 0x000fc600078e00ff */
[----:B01-3--:R-:W-:-:S07]  /*5850*/  VIMNMX R35, PT, PT, R35, UR7, PT ;  /* 0x0000000723237c48 */ /* 0x00bfce000bfe0100 */
.L_x_418:
[----:B01----:R-:W0:Y:S01]  /*5860*/  LDC R11, c[0x0][0x388] ;  /* 0x0000e200ff0b7b82 */ /* 0x003e220000000800 */
[----:B------:R-:W-:-:S07]  /*5870*/  VIADDMNMX R4, R31, R34, RZ, !PT ;  /* 0x000000221f047246 */ /* 0x000fce00078001ff */
[----:B------:R-:W1:Y:S08]  /*5880*/  LDC R14, c[0x0][0x390] ;  /* 0x0000e400ff0e7b82 */ /* 0x000e700000000800 */
[----:B------:R-:W2:Y:S01]  /*5890*/  LDC.64 R2, c[0x0][0x380] ;  /* 0x0000e000ff027b82 */ /* 0x000ea20000000a00 */
[----:B0-----:R-:W-:-:S05]  /*58a0*/  VIADDMNMX R4, R11, 0xffffffff, R4, PT ;  /* 0xffffffff0b047846 */ /* 0x001fca0003800104 */
[----:B------:R-:W-:Y:S02]  /*58b0*/  IMAD.SHL.U32 R11, R4, 0x4, RZ ;  /* 0x00000004040b7824 */ /* 0x000fe400078e00ff */
[----:B-1----:R-:W-:-:S05]  /*58c0*/  IMAD R14, R35, R14, RZ ;  /* 0x0000000e230e7224 */ /* 0x002fca00078e02ff */
[----:B--2---:R-:W-:Y:S02]  /*58d0*/  IADD3 R14, P0, P1, R11, R2, R14 ;  /* 0x000000020b0e7210 */ /* 0x004fe4000791e00e */
[----:B------:R-:W-:-:S04]  /*58e0*/  SHF.R.S32.HI R2, RZ, 0x1f, R11 ;  /* 0x0000001fff027819 */ /* 0x000fc8000001140b */
[----:B------:R-:W-:-:S05]  /*58f0*/  IADD3.X R15, PT, PT, R2, R3, RZ, P0, P1 ;  /* 0x00000003020f7210 */ /* 0x000fca00007e24ff */
[----:B------:R0:W5:Y:S04]  /*5900*/  LDG.E.U8 R58, desc[UR8][R14.64] ;  /* 0x000000080e3a7981 */ /* 0x000168000c1e1100 */
[----:B------:R0:W5:Y:S04]  /*5910*/  LDG.E.U8 R59, desc[UR8][R14.64+0x1] ;  /* 0x000001080e3b7981 */ /* 0x000168000c1e1100 */
[----:B------:R0:W5:Y:S01]  /*5920*/  LDG.E.U8 R60, desc[UR8][R14.64+0x2] ;  /* 0x000002080e3c7981 */ /* 0x000162000c1e1100 */
[----:B------:R-:W1:Y:S01]  /*5930*/  MUFU.RCP64H R3, R17 ;  /* 0x0000001100037308 */ /* 0x000e620000001800 */
[----:B------:R-:W-:-:S07]  /*5940*/  IMAD.MOV.U32 R2, RZ, RZ, 0x1 ;  /* 0x00000001ff027424 */ /* 0x000fce00078e00ff */
[----:B------:R-:W2:Y:S08]  /*5950*/  I2F.F64.U32 R12, R34 ;  /* 0x00000022000c7312 */ /* 0x000eb00000201800 */
[----:B---3--:R-:W3:Y:S01]  /*5960*/  I2F.F64.U32 R10, UR4 ;  /* 0x00000004000a7d12 */ /* 0x008ee20008201800 */
[----:B-1----:R-:W-:Y:S02]  /*5970*/  DFMA R20, -R16, R2, 1 ;  /* 0x3ff000001014742b */ /* 0x002fe40000000102 */
[----:B--2---:R-:W-:-:S06]  /*5980*/  DFMA R12, R18, -0.5, R12 ;  /* 0xbfe00000120c782b */ /* 0x004fcc000000000c */
[----:B------:R-:W-:-:S08]  /*5990*/  DFMA R20, R20, R20, R20 ;  /* 0x000000141414722b */ /* 0x000fd00000000014 */
[----:B------:R-:W-:Y:S02]  /*59a0*/  DFMA R2, R2, R20, R2 ;  /* 0x000000140202722b */ /* 0x000fe40000000002 */
[----:B---3--:R-:W-:Y:S02]  /*59b0*/  DFMA R20, R18, -0.5, R10 ;  /* 0xbfe000001214782b */ /* 0x008fe4000000000a */
[----:B------:R-:W-:-:S04]  /*59c0*/  DMUL R10, R12, R12 ;  /* 0x0000000c0c0a7228 */ /* 0x000fc80000000000 */
[----:B------:R-:W-:-:S04]  /*59d0*/  DFMA R12, -R16, R2, 1 ;  /* 0x3ff00000100c742b */ /* 0x000fc80000000102 */
[----:B------:R-:W-:-:S04]  /*59e0*/  DFMA R10, R20, R20, R10 ;  /* 0x00000014140a722b */ /* 0x000fc8000000000a */
        /* <DEDUP_REMOVED lines=8> */
[----:B0-----:R-:W-:Y:S05]  /*5a70*/  @P0 BRA P1, `(.L_x_415) ;  /* 0x0000000000100947 */ /* 0x001fea0000800000 */
[----:B------:R-:W-:Y:S01]  /*5a80*/  IMAD.MOV.U32 R10, RZ, RZ, R16 ;  /* 0x000000ffff0a7224 */ /* 0x000fe200078e0010 */
[----:B------:R-:W-:Y:S01]  /*5a90*/  MOV R4, 0x5ac0 ;  /* 0x00005ac000047802 */ /* 0x000fe20000000f00 */
[----:B------:R-:W-:-:S07]  /*5aa0*/  IMAD.MOV.U32 R11, RZ, RZ, R17 ;  /* 0x000000ffff0b7224 */ /* 0x000fce00078e0011 */
[----:B-----5:R-:W-:Y:S05]  /*5ab0*/  CALL.REL.NOINC `($__internal_3_$__cuda_sm20_div_rn_f64_full) ;  /* 0x000003ec008c7944 */ /* 0x020fea0003c00000 */
.L_x_415:
[----:B------:R-:W-:Y:S01]  /*5ac0*/  MOV R10, 0x652b82fe ;  /* 0x652b82fe000a7802 */ /* 0x000fe20000000f00 */
[----:B------:R-:W-:Y:S01]  /*5ad0*/  IMAD.MOV.U32 R11, RZ, RZ, 0x3ff71547 ;  /* 0x3ff71547ff0b7424 */ /* 0x000fe200078e00ff */
[----:B------:R-:W-:Y:S01]  /*5ae0*/  FSETP.GEU.AND P0, PT, |R21|, 4.1917929649353027344, PT ;  /* 0x4086232b1500780b */ /* 0x000fe20003f0e200 */
[----:B------:R-:W-:Y:S01]  /*5af0*/  IMAD.MOV.U32 R12, RZ, RZ, -0x105c611 ;  /* 0xfefa39efff0c7424 */ /* 0x000fe200078e00ff */
[----:B------:R-:W-:Y:S01]  /*5b00*/  BSSY.RECONVERGENT B0, `(.L_x_416) ;  /* 0x0000036000007945 */ /* 0x000fe20003800200 */
[----:B------:R-:W-:Y:S02]  /*5b10*/  IMAD.MOV.U32 R13, RZ, RZ, 0x3fe62e42 ;  /* 0x3fe62e42ff0d7424 */ /* 0x000fe400078e00ff */
[----:B------:R-:W-:Y:S01]  /*5b20*/  DFMA R10, R20, R10, 6.75539944105574400000e+15 ;  /* 0x43380000140a742b */ /* 0x000fe2000000000a */
[----:B------:R-:W-:Y:S02]  /*5b30*/  IMAD.MOV.U32 R14, RZ, RZ, 0x3b39803f ;  /* 0x3b39803fff0e7424 */ /* 0x000fe400078e00ff */
[----:B------:R-:W-:-:S05]  /*5b40*/  IMAD.MOV.U32 R15, RZ, RZ, 0x3c7abc9e ;  /* 0x3c7abc9eff0f7424 */ /* 0x000fca00078e00ff */
[----:B------:R-:W-:-:S08]  /*5b50*/  DADD R2, R10, -6.75539944105574400000e+15 ;  /* 0xc33800000a027429 */ /* 0x000fd00000000000 */
[----:B------:R-:W-:-:S08]  /*5b60*/  DFMA R12, R2, -R12, R20 ;  /* 0x8000000c020c722b */ /* 0x000fd00000000014 */
[----:B------:R-:W-:Y:S01]  /*5b70*/  DFMA R2, R2, -R14, R12 ;  /* 0x8000000e0202722b */ /* 0x000fe2000000000c */
[----:B------:R-:W-:Y:S01]  /*5b80*/  IMAD.MOV.U32 R12, RZ, RZ, 0x69ce2bdf ;  /* 0x69ce2bdfff0c7424 */ /* 0x000fe200078e00ff */
[----:B------:R-:W-:Y:S01]  /*5b90*/  MOV R14, 0xfca213ea ;  /* 0xfca213ea000e7802 */ /* 0x000fe20000000f00 */
[----:B------:R-:W-:Y:S02]  /*5ba0*/  IMAD.MOV.U32 R13, RZ, RZ, 0x3e5ade15 ;  /* 0x3e5ade15ff0d7424 */ /* 0x000fe400078e00ff */
[----:B------:R-:W-:-:S06]  /*5bb0*/  IMAD.MOV.U32 R15, RZ, RZ, 0x3e928af3 ;  /* 0x3e928af3ff0f7424 */ /* 0x000fcc00078e00ff */
[----:B------:R-:W-:Y:S01]  /*5bc0*/  DFMA R12, R2, R12, R14 ;  /* 0x0000000c020c722b */ /* 0x000fe2000000000e */
        /* <DEDUP_REMOVED lines=41> */
.L_x_417:
[----:B------:R-:W-:Y:S05]  /*5e60*/  BSYNC.RECONVERGENT B0 ;  /* 0x0000000000007941 */ /* 0x000fea0003800200 */
.L_x_416:
[----:B-----5:R-:W-:Y:S01]  /*5e70*/  I2F.F64.U16 R60, R60 ;  /* 0x0000003c003c7312 */ /* 0x020fe20000101800 */
[----:B------:R-:W-:Y:S01]  /*5e80*/  VIADD R34, R34, 0x1 ;  /* 0x0000000122227836 */ /* 0x000fe20000000000 */
[----:B------:R-:W-:-:S04]  /*5e90*/  DADD R62, R2, R62 ;  /* 0x00000000023e7229 */ /* 0x000fc8000000003e */
[----:B------:R-:W-:Y:S02]  /*5ea0*/  ISETP.NE.AND P0, PT, R34, UR10, PT ;  /* 0x0000000a22007c0c */ /* 0x000fe4000bf05270 */
        /* <DEDUP_REMOVED lines=15> */
[----:B------:R-:W2:Y:S01]  /*5fa0*/  MUFU.RCP64H R3, R63 ;  /* 0x0000003f00037308 */ /* 0x000ea20000001800 */
[----:B------:R-:W-:Y:S01]  /*5fb0*/  MOV R2, 0x1 ;  /* 0x0000000100027802 */ /* 0x000fe20000000f00 */
        /* <DEDUP_REMOVED lines=16> */
[----:B------:R-:W-:Y:S02]  /*60c0*/  IMAD.MOV.U32 R13, RZ, RZ, R15 ;  /* 0x000000ffff0d7224 */ /* 0x000fe400078e000f */
[----:B------:R-:W-:Y:S02]  /*60d0*/  IMAD.MOV.U32 R10, RZ, RZ, R62 ;  /* 0x000000ffff0a7224 */ /* 0x000fe400078e003e */
[----:B------:R-:W-:-:S07]  /*60e0*/  IMAD.MOV.U32 R11, RZ, RZ, R63 ;  /* 0x000000ffff0b7224 */ /* 0x000fce00078e003f */
[----:B0--3--:R-:W-:Y:S05]  /*60f0*/  CALL.REL.NOINC `($__internal_3_$__cuda_sm20_div_rn_f64_full) ;  /* 0x000003e400fc7944 */ /* 0x009fea0003c00000 */
[----:B------:R-:W-:Y:S02]  /*6100*/  IMAD.MOV.U32 R2, RZ, RZ, R20 ;  /* 0x000000ffff027224 */ /* 0x000fe400078e0014 */
[----:B------:R-:W-:-:S07]  /*6110*/  IMAD.MOV.U32 R3, RZ, RZ, R21 ;  /* 0x000000ffff037224 */ /* 0x000fce00078e0015 */
.L_x_421:
[----:B------:R-:W-:Y:S05]  /*6120*/  BSYNC.RECONVERGENT B1 ;  /* 0x0000000000017941 */ /* 0x000fea0003800200 */
.L_x_420:
        /* <DEDUP_REMOVED lines=21> */
[----:B---3--:R-:W-:Y:S05]  /*6280*/  CALL.REL.NOINC `($__internal_3_$__cuda_sm20_div_rn_f64_full) ;  /* 0x000003e400987944 */ /* 0x008fea0003c00000 */
.L_x_423:
[----:B------:R-:W-:Y:S05]  /*6290*/  BSYNC.RECONVERGENT B1 ;  /* 0x0000000000017941 */ /* 0x000fea0003800200 */
.L_x_422:
        /* <DEDUP_REMOVED lines=22> */
[----:B------:R-:W-:Y:S02]  /*6400*/  IMAD.MOV.U32 R2, RZ, RZ, R20 ;  /* 0x000000ffff027224 */ /* 0x000fe400078e0014 */
[----:B------:R-:W-:-:S07]  /*6410*/  IMAD.MOV.U32 R3, RZ, RZ, R21 ;  /* 0x000000ffff037224 */ /* 0x000fce00078e0015 */
.L_x_425:
[----:B------:R-:W-:Y:S05]  /*6420*/  BSYNC.RECONVERGENT B1 ;  /* 0x0000000000017941 */ /* 0x000fea0003800200 */
.L_x_424:
[----:B------:R-:W0:Y:S01]  /*6430*/  F2I.U32.F64.TRUNC R33, R2 ;  /* 0x0000000200217311 */ /* 0x000e22000030d000 */
[----:B------:R-:W-:Y:S01]  /*6440*/  IMAD.MOV.U32 R12, RZ, RZ, 0x39581062 ;  /* 0x39581062ff0c7424 */ /* 0x000fe200078e00ff */
[----:B------:R-:W-:Y:S01]  /*6450*/  MOV R13, 0x3fe2c8b4 ;  /* 0x3fe2c8b4000d7802 */ /* 0x000fe20000000f00 */
[----:B------:R-:W-:Y:S01]  /*6460*/  IMAD.MOV.U32 R71, RZ, RZ, RZ ;  /* 0x000000ffff477224 */ /* 0x000fe200078e00ff */
[----:B------:R-:W-:Y:S02]  /*6470*/  CS2R R64, SRZ ;  /* 0x0000000000407805 */ /* 0x000fe4000001ff00 */
[----:B------:R-:W-:Y:S02]  /*6480*/  CS2R R80, SRZ ;  /* 0x0000000000507805 */ /* 0x000fe4000001ff00 */
[----:B------:R-:W1:Y:S01]  /*6490*/  I2F.F64.U16 R10, R32 ;  /* 0x00000020000a7312 */ /* 0x000e620000101800 */
[----:B0-----:R-:W-:-:S07]  /*64a0*/  LOP3.LUT R4, R33, 0xff, RZ, 0xc0, !PT ;  /* 0x000000ff21047812 */ /* 0x001fce00078ec0ff */
[----:B------:R-:W0:Y:S01]  /*64b0*/  I2F.F64.U16 R8, R31 ;  /* 0x0000001f00087312 */ /* 0x000e220000101800 */
[----:B-1----:R-:W-:-:S07]  /*64c0*/  DMUL R10, R10, R12 ;  /* 0x0000000c0a0a7228 */ /* 0x002fce0000000000 */
[----:B------:R-:W1:Y:S01]  /*64d0*/  I2F.F64.U16 R58, R4 ;  /* 0x00000004003a7312 */ /* 0x000e620000101800 */
[----:B------:R-:W-:Y:S02]  /*64e0*/  IMAD.MOV.U32 R12, RZ, RZ, -0x1a9fbe77 ;  /* 0xe5604189ff0c7424 */ /* 0x000fe400078e00ff */
[----:B------:R-:W-:-:S06]  /*64f0*/  IMAD.MOV.U32 R13, RZ, RZ, 0x3fd322d0 ;  /* 0x3fd322d0ff0d7424 */ /* 0x000fcc00078e00ff */
[----:B0-----:R-:W-:Y:S01]  /*6500*/  DFMA R8, R8, R12, R10 ;  /* 0x0000000c0808722b */ /* 0x001fe2000000000a */
[----:B------:R-:W-:Y:S02]  /*6510*/  IMAD.MOV.U32 R10, RZ, RZ, -0x60418937 ;  /* 0x9fbe76c9ff0a7424 */ /* 0x000fe400078e00ff */
[----:B------:R-:W-:-:S06]  /*6520*/  IMAD.MOV.U32 R11, RZ, RZ, 0x3fbd2f1a ;  /* 0x3fbd2f1aff0b7424 */ /* 0x000fcc00078e00ff */
[----:B-1----:R-:W-:Y:S01]  /*6530*/  DFMA R58, R58, R10, R8 ;  /* 0x0000000a3a3a722b */ /* 0x002fe20000000008 */
[----:B------:R-:W-:-:S10]  /*6540*/  IMAD.MOV.U32 R9, RZ, RZ, RZ ;  /* 0x000000ffff097224 */ /* 0x000fd400078e00ff */
.L_x_430:
[----:B0-----:R-:W0:Y:S01]  /*6550*/  LDC R2, c[0x0][0x38c] ;  /* 0x0000e300ff027b82 */ /* 0x001e220000000800 */
[----:B------:R-:W-:Y:S01]  /*6560*/  VIADDMNMX R61, R30, R71, RZ, !PT ;  /* 0x000000471e3d7246 */ /* 0x000fe200078001ff */
[----:B------:R-:W-:Y:S01]  /*6570*/  IMAD R62, RZ, RZ, -UR10 ;  /* 0x8000000aff3e7e24 */ /* 0x000fe2000f8e02ff */
[----:B------:R-:W-:Y:S02]  /*6580*/  MOV R63, RZ ;  /* 0x000000ff003f7202 */ /* 0x000fe40000000f00 */
[----:B------:R-:W-:Y:S02]  /*6590*/  CS2R R76, SRZ ;  /* 0x00000000004c7805 */ /* 0x000fe4000001ff00 */
[----:B01-3--:R-:W-:-:S07]  /*65a0*/  VIADDMNMX R61, R2, 0xffffffff, R61, PT ;  /* 0xffffffff023d7846 */ /* 0x00bfce000380013d */
.L_x_429:
[----:B0-----:R-:W0:Y:S01]  /*65b0*/  LDC R3, c[0x0][0x388] ;  /* 0x0000e200ff037b82 */ /* 0x001e220000000800 */
[----:B------:R-:W-:-:S07]  /*65c0*/  VIADDMNMX R2, R0, R63, RZ, !PT ;  /* 0x0000003f00027246 */ /* 0x000fce00078001ff */
[----:B-1----:R-:W1:Y:S08]  /*65d0*/  LDC R4, c[0x0][0x390] ;  /* 0x0000e400ff047b82 */ /* 0x002e700000000800 */
[----:B------:R-:W2:Y:S01]  /*65e0*/  LDC.64 R20, c[0x0][0x380] ;  /* 0x0000e000ff147b82 */ /* 0x000ea20000000a00 */
[----:B---3--:R-:W3:Y:S01]  /*65f0*/  MUFU.RCP64H R11, R17 ;  /* 0x00000011000b7308 */ /* 0x008ee20000001800 */
[----:B0-----:R-:W-:Y:S01]  /*6600*/  VIADDMNMX R2, R3, 0xffffffff, R2, PT ;  /* 0xffffffff03027846 */ /* 0x001fe20003800102 */
[----:B------:R-:W-:-:S04]  /*6610*/  IMAD.MOV.U32 R10, RZ, RZ, 0x1 ;  /* 0x00000001ff0a7424 */ /* 0x000fc800078e00ff */
[----:B------:R-:W-:Y:S02]  /*6620*/  IMAD.SHL.U32 R3, R2, 0x4, RZ ;  /* 0x0000000402037824 */ /* 0x000fe400078e00ff */
[----:B-1----:R-:W-:-:S03]  /*6630*/  IMAD R4, R61, R4, RZ ;  /* 0x000000043d047224 */ /* 0x002fc600078e02ff */
[----:B------:R-:W-:Y:S02]  /*6640*/  SHF.R.S32.HI R2, RZ, 0x1f, R3 ;  /* 0x0000001fff027819 */ /* 0x000fe40000011403 */
[----:B--2---:R-:W-:-:S04]  /*6650*/  IADD3 R20, P0, P1, R3, R20, R4 ;  /* 0x0000001403147210 */ /* 0x004fc8000791e004 */
[----:B------:R-:W-:Y:S01]  /*6660*/  IADD3.X R21, PT, PT, R2, R21, RZ, P0, P1 ;  /* 0x0000001502157210 */ /* 0x000fe200007e24ff */
[----:B---3--:R-:W-:Y:S01]  /*6670*/  DFMA R2, -R16, R10, 1 ;  /* 0x3ff000001002742b */ /* 0x008fe2000000010a */
[----:B------:R-:W0:Y:S01]  /*6680*/  I2F.F64.U32 R12, R71 ;  /* 0x00000047000c7312 */ /* 0x000e220000201800 */
[----:B------:R-:W-:Y:S02]  /*6690*/  DFMA R14, R18, -0.5, R76 ;  /* 0xbfe00000120e782b */ /* 0x000fe4000000004c */
[----:B------:R-:W5:Y:S04]  /*66a0*/  LDG.E.U8 R60, desc[UR8][R20.64] ;  /* 0x00000008143c7981 */ /* 0x000f68000c1e1100 */
[----:B------:R-:W-:Y:S01]  /*66b0*/  DFMA R2, R2, R2, R2 ;  /* 0x000000020202722b */ /* 0x000fe20000000002 */
[----:B------:R-:W5:Y:S04]  /*66c0*/  LDG.E.U8 R32, desc[UR8][R20.64+0x1] ;  /* 0x0000010814207981 */ /* 0x000f68000c1e1100 */
[----:B------:R1:W5:Y:S03]  /*66d0*/  LDG.E.U8 R31, desc[UR8][R20.64+0x2] ;  /* 0x00000208141f7981 */ /* 0x000366000c1e1100 */
[----:B------:R-:W-:-:S02]  /*66e0*/  DFMA R2, R10, R2, R10 ;  /* 0x000000020a02722b */ /* 0x000fc4000000000a */
[----:B------:R-:W-:Y:S02]  /*66f0*/  DMUL R10, R14, R14 ;  /* 0x0000000e0e0a7228 */ /* 0x000fe40000000000 */
[----:B0-----:R-:W-:-:S04]  /*6700*/  DFMA R14, R18, -0.5, R12 ;  /* 0xbfe00000120e782b */ /* 0x001fc8000000000c */
[----:B------:R-:W-:-:S04]  /*6710*/  DFMA R12, -R16, R2, 1 ;  /* 0x3ff00000100c742b */ /* 0x000fc80000000102 */
[----:B------:R-:W-:-:S04]  /*6720*/  DFMA R10, R14, R14, R10 ;  /* 0x0000000e0e0a722b */ /* 0x000fc8000000000a */
        /* <DEDUP_REMOVED lines=12> */
[----:B-----5:R-:W-:Y:S05]  /*67f0*/  CALL.REL.NOINC `($__internal_3_$__cuda_sm20_div_rn_f64_full) ;  /* 0x000003e0003c7944 */ /* 0x020fea0003c00000 */
.L_x_426:
        /* <DEDUP_REMOVED lines=12> */
[----:B------:R-:W-:Y:S02]  /*68c0*/  IMAD.MOV.U32 R10, RZ, RZ, 0x69ce2bdf ;  /* 0x69ce2bdfff0a7424 */ /* 0x000fe400078e00ff */
[----:B------:R-:W-:Y:S02]  /*68d0*/  IMAD.MOV.U32 R11, RZ, RZ, 0x3e5ade15 ;  /* 0x3e5ade15ff0b7424 */ /* 0x000fe400078e00ff */
[----:B------:R-:W-:Y:S02]  /*68e0*/  IMAD.MOV.U32 R2, RZ, RZ, -0x35dec16 ;  /* 0xfca213eaff027424 */ /* 0x000fe400078e00ff */
        /* <DEDUP_REMOVED lines=43> */
.L_x_428:
[----:B------:R-:W-:Y:S05]  /*6ba0*/  BSYNC.RECONVERGENT B0 ;  /* 0x0000000000007941 */ /* 0x000fea0003800200 */
.L_x_427:
        /* <DEDUP_REMOVED lines=18> */
[----:B------:R-:W-:-:S05]  /*6cd0*/  VIADD R71, R71, 0x1 ;  /* 0x0000000147477836 */ /* 0x000fca0000000000 */
[----:B------:R-:W-:-:S13]  /*6ce0*/  ISETP.NE.AND P0, PT, R71, UR10, PT ;  /* 0x0000000a47007c0c */ /* 0x000fda000bf05270 */
[----:B------:R-:W-:Y:S05]  /*6cf0*/  @P0 BRA `(.L_x_430) ;  /* 0xfffffff800140947 */ /* 0x000fea000383ffff */
        /* <DEDUP_REMOVED lines=18> */
[----:B------:R-:W-:Y:S01]  /*6e20*/  MOV R4, 0x6e60 ;  /* 0x00006e6000047802 */ /* 0x000fe20000000f00 */
[----:B------:R-:W-:Y:S02]  /*6e30*/  IMAD.MOV.U32 R10, RZ, RZ, R80 ;  /* 0x000000ffff0a7224 */ /* 0x000fe400078e0050 */
[----:B------:R-:W-:-:S07]  /*6e40*/  IMAD.MOV.U32 R11, RZ, RZ, R81 ;  /* 0x000000ffff0b7224 */ /* 0x000fce00078e0051 */
[----:B0--3--:R-:W-:Y:S05]  /*6e50*/  CALL.REL.NOINC `($__internal_3_$__cuda_sm20_div_rn_f64_full) ;  /* 0x000003d800a47944 */ /* 0x009fea0003c00000 */
[----:B------:R-:W-:Y:S02]  /*6e60*/  IMAD.MOV.U32 R2, RZ, RZ, R20 ;  /* 0x000000ffff027224 */ /* 0x000fe400078e0014 */
[----:B------:R-:W-:-:S07]  /*6e70*/  IMAD.MOV.U32 R3, RZ, RZ, R21 ;  /* 0x000000ffff037224 */ /* 0x000fce00078e0015 */
.L_x_432:
[----:B------:R-:W-:Y:S05]  /*6e80*/  BSYNC.RECONVERGENT B1 ;  /* 0x0000000000017941 */ /* 0x000fea0003800200 */
.L_x_431:
[----:B------:R-:W1:Y:S01]  /*6e90*/  MUFU.RCP64H R11, R81 ;  /* 0x00000051000b7308 */ /* 0x000e620000001800 */
[----:B------:R-:W-:Y:S01]  /*6ea0*/  IMAD.MOV.U32 R10, RZ, RZ, 0x1 ;  /* 0x00000001ff0a7424 */ /* 0x000fe200078e00ff */
[----:B------:R-:W-:Y:S06]  /*6eb0*/  BSSY.RECONVERGENT B1, `(.L_x_433) ;  /* 0x0000014000017945 */ /* 0x000fec0003800200 */
[----:B------:R-:W-:Y:S01]  /*6ec0*/  F2I.U32.F64.TRUNC R32, R2 ;  /* 0x0000000200207311 */ /* 0x000fe2000030d000 */
[----:B-1----:R-:W-:-:S08]  /*6ed0*/  DFMA R12, -R80, R10, 1 ;  /* 0x3ff00000500c742b */ /* 0x002fd0000000010a */
        /* <DEDUP_REMOVED lines=10> */
[----:B------:R-:W-:Y:S02]  /*6f80*/  FSETP.GT.AND P0, PT, |R0|, 1.469367938527859385e-39, PT ;  /* 0x001000000000780b */ /* 0x000fe40003f04200 */
[----:B------:R-:W-:-:S11]  /*6f90*/  LOP3.LUT R0, R32, 0xff, RZ, 0xc0, !PT ;  /* 0x000000ff20007812 */ /* 0x000fd600078ec0ff */
[----:B------:R-:W-:Y:S05]  /*6fa0*/  @P0 BRA P1, `(.L_x_434) ;  /* 0x0000000000100947 */ /* 0x000fea0000800000 */
[----:B------:R-:W-:Y:S01]  /*6fb0*/  IMAD.MOV.U32 R10, RZ, RZ, R80 ;  /* 0x000000ffff0a7224 */ /* 0x000fe200078e0050 */
[----:B------:R-:W-:Y:S02]  /*6fc0*/  MOV R11, R81 ;  /* 0x00000051000b7202 */ /* 0x000fe40000000f00 */
[----:B------:R-:W-:-:S07]  /*6fd0*/  MOV R4, 0x6ff0 ;  /* 0x00006ff000047802 */ /* 0x000fce0000000f00 */
[----:B---3--:R-:W-:Y:S05]  /*6fe0*/  CALL.REL.NOINC `($__internal_3_$__cuda_sm20_div_rn_f64_full) ;  /* 0x000003d800407944 */ /* 0x008fea0003c00000 */
.L_x_434:
[----:B------:R-:W-:Y:S05]  /*6ff0*/  BSYNC.RECONVERGENT B1 ;  /* 0x0000000000017941 */ /* 0x000fea0003800200 */
.L_x_433:
[----:B------:R-:W0:Y:S01]  /*7000*/  MUFU.RCP64H R3, R81 ;  /* 0x0000005100037308 */ /* 0x000e220000001800 */
[----:B------:R-:W-:Y:S01]  /*7010*/  IMAD.MOV.U32 R2, RZ, RZ, 0x1 ;  /* 0x00000001ff027424 */ /* 0x000fe200078e00ff */
[----:B------:R-:W1:Y:S01]  /*7020*/  LDC.U8 R77, c[0x0][0x3a4] ;  /* 0x0000e900ff4d7b82 */ /* 0x000e620000000000 */
[----:B------:R-:W-:Y:S05]  /*7030*/  BSSY.RECONVERGENT B1, `(.L_x_435) ;  /* 0x0000016000017945 */ /* 0x000fea0003800200 */
[----:B---3--:R-:W2:Y:S08]  /*7040*/  I2F.F64.U32 R12, R9 ;  /* 0x00000009000c7312 */ /* 0x008eb00000201800 */
[----:B------:R-:W3:Y:S01]  /*7050*/  F2I.U32.F64.TRUNC R31, R20 ;  /* 0x00000014001f7311 */ /* 0x000ee2000030d000 */
[----:B0-----:R-:W-:Y:S01]  /*7060*/  DFMA R10, -R80, R2, 1 ;  /* 0x3ff00000500a742b */ /* 0x001fe20000000102 */
        /* <DEDUP_REMOVED lines=11> */
[----:B-1----:R-:W-:Y:S05]  /*7120*/  @P0 BRA P1, `(.L_x_436) ;  /* 0x0000000000180947 */ /* 0x002fea0000800000 */
[----:B------:R-:W-:Y:S01]  /*7130*/  IMAD.MOV.U32 R10, RZ, RZ, R80 ;  /* 0x000000ffff0a7224 */ /* 0x000fe200078e0050 */
[----:B------:R-:W-:Y:S01]  /*7140*/  MOV R4, 0x7170 ;  /* 0x0000717000047802 */ /* 0x000fe20000000f00 */
[----:B------:R-:W-:-:S07]  /*7150*/  IMAD.MOV.U32 R11, RZ, RZ, R81 ;  /* 0x000000ffff0b7224 */ /* 0x000fce00078e0051 */
[----:B------:R-:W-:Y:S05]  /*7160*/  CALL.REL.NOINC `($__internal_3_$__cuda_sm20_div_rn_f64_full) ;  /* 0x000003d400e07944 */ /* 0x000fea0003c00000 */
[----:B------:R-:W-:Y:S02]  /*7170*/  IMAD.MOV.U32 R82, RZ, RZ, R20 ;  /* 0x000000ffff527224 */ /* 0x000fe400078e0014 */
[----:B------:R-:W-:-:S07]  /*7180*/  IMAD.MOV.U32 R83, RZ, RZ, R21 ;  /* 0x000000ffff537224 */ /* 0x000fce00078e0015 */
.L_x_436:
[----:B------:R-:W-:Y:S05]  /*7190*/  BSYNC.RECONVERGENT B1 ;  /* 0x0000000000017941 */ /* 0x000fea0003800200 */
.L_x_435:
[----:B------:R-:W0:Y:S01]  /*71a0*/  LDC R30, c[0x0][0x3a0] ;  /* 0x0000e800ff1e7b82 */ /* 0x000e220000000800 */
[----:B------:R-:W-:Y:S01]  /*71b0*/  IMAD.MOV.U32 R2, RZ, RZ, 0x3 ;  /* 0x00000003ff027424 */ /* 0x000fe200078e00ff */
[C---:B------:R-:W-:Y:S01]  /*71c0*/  ISETP.GE.U32.AND P1, PT, R77.reuse, 0x32, PT ;  /* 0x000000324d00780c */ /* 0x040fe20003f26070 */
[----:B------:R-:W1:Y:S01]  /*71d0*/  S2R R28, SR_CTAID.X ;  /* 0x00000000001c7919 */ /* 0x000e620000002500 */
[----:B------:R-:W-:Y:S01]  /*71e0*/  ISETP.GT.U32.AND P0, PT, R77, 0x59, PT ;  /* 0x000000594d00780c */ /* 0x000fe20003f04070 */
[----:B------:R-:W-:Y:S01]  /*71f0*/  BSSY.RECONVERGENT B0, `(.L_x_437) ;  /* 0x00000fb000007945 */ /* 0x000fe20003800200 */
[----:B------:R-:W-:Y:S01]  /*7200*/  SEL R2, R2, 0x2, !P1 ;  /* 0x0000000202027807 */ /* 0x000fe20004800000 */
[----:B------:R-:W-:Y:S01]  /*7210*/  IMAD.MOV.U32 R78, RZ, RZ, RZ ;  /* 0x000000ffff4e7224 */ /* 0x000fe200078e00ff */
[----:B------:R-:W2:Y:S01]  /*7220*/  LDC R29, c[0x0][0x39c] ;  /* 0x0000e700ff1d7b82 */ /* 0x000ea20000000800 */
[----:B------:R-:W-:Y:S01]  /*7230*/  P2R R4, PR, RZ, 0x1 ;  /* 0x00000001ff047803 */ /* 0x000fe20000000000 */
[----:B------:R-:W-:Y:S01]  /*7240*/  IMAD.MOV.U32 R60, RZ, RZ, 0x39581062 ;  /* 0x39581062ff3c7424 */ /* 0x000fe200078e00ff */
[----:B------:R-:W-:Y:S01]  /*7250*/  SEL R2, R2, 0x1, !P0 ;  /* 0x0000000102027807 */ /* 0x000fe20004000000 */
[----:B------:R-:W-:Y:S01]  /*7260*/  IMAD.MOV.U32 R61, RZ, RZ, 0x3fe2c8b4 ;  /* 0x3fe2c8b4ff3d7424 */ /* 0x000fe200078e00ff */
[----:B------:R-:W-:Y:S01]  /*7270*/  P2R R3, PR, RZ, 0x2 ;  /* 0x00000002ff037803 */ /* 0x000fe20000000000 */
[----:B------:R-:W-:Y:S01]  /*7280*/  IMAD.MOV.U32 R62, RZ, RZ, -0x1a9fbe77 ;  /* 0xe5604189ff3e7424 */ /* 0x000fe200078e00ff */
[----:B------:R-:W-:Y:S01]  /*7290*/  IADD3 R4, PT, PT, R5, -R2, RZ ;  /* 0x8000000205047210 */ /* 0x000fe20007ffe0ff */
[----:B------:R-:W-:-:S02]  /*72a0*/  IMAD.IADD R7, R7, 0x1, -R2 ;  /* 0x0000000107077824 */ /* 0x000fc400078e0a02 */
[----:B------:R-:W-:Y:S01]  /*72b0*/  IMAD.MOV.U32 R63, RZ, RZ, 0x3fd322d0 ;  /* 0x3fd322d0ff3f7424 */ /* 0x000fe200078e00ff */
[----:B------:R-:W3:Y:S01]  /*72c0*/  S2R R3, SR_TID.X ;  /* 0x0000000000037919 */ /* 0x000ee20000002100 */
[----:B------:R-:W-:Y:S02]  /*72d0*/  IMAD.MOV.U32 R64, RZ, RZ, -0x60418937 ;  /* 0x9fbe76c9ff407424 */ /* 0x000fe400078e00ff */
[----:B------:R-:W-:Y:S01]  /*72e0*/  IMAD.MOV.U32 R65, RZ, RZ, 0x3fbd2f1a ;  /* 0x3fbd2f1aff417424 */ /* 0x000fe200078e00ff */
[----:B0-----:R-:W-:-:S04]  /*72f0*/  ISETP.GE.AND P0, PT, R7, R30, PT ;  /* 0x0000001e0700720c */ /* 0x001fc80003f06270 */
[----:B------:R-:W-:Y:S02]  /*7300*/  ISETP.LT.OR P0, PT, R7, RZ, P0 ;  /* 0x000000ff0700720c */ /* 0x000fe40000701670 */
[----:B--2---:R-:W-:-:S04]  /*7310*/  ISETP.GE.AND P1, PT, R4, R29, PT ;  /* 0x0000001d0400720c */ /* 0x004fc80003f26270 */
[----:B------:R-:W-:-:S04]  /*7320*/  ISETP.LT.OR P2, PT, R4, RZ, P1 ;  /* 0x000000ff0400720c */ /* 0x000fc80000f41670 */
[----:B------:R-:W-:Y:S02]  /*7330*/  PLOP3.LUT P1, PT, P2, P0, PT, 0xf8, 0x8f ;  /* 0x00000000008f781c */ /* 0x000fe40001721f70 */
[----:B------:R-:W-:-:S11]  /*7340*/  P2R R76, PR, RZ, 0x4 ;  /* 0x00000004ff4c7803 */ /* 0x000fd60000000000 */
[----:B-1-3--:R-:W-:Y:S05]  /*7350*/  @P1 BRA `(.L_x_438) ;  /* 0x0000000c00901947 */ /* 0x00afea0003800000 */
[----:B------:R-:W0:Y:S01]  /*7360*/  LDC.64 R6, c[0x0][0x390] ;  /* 0x0000e400ff067b82 */ /* 0x000e220000000a00 */
[----:B------:R-:W1:Y:S01]  /*7370*/  S2R R8, SR_CTAID.X ;  /* 0x0000000000087919 */ /* 0x000e620000002500 */
[----:B------:R-:W1:Y:S06]  /*7380*/  S2R R10, SR_TID.X ;  /* 0x00000000000a7919 */ /* 0x000e6c0000002100 */
[----:B------:R-:W2:Y:S01]  /*7390*/  LDC R19, c[0x0][0x398] ;  /* 0x0000e600ff137b82 */ /* 0x000ea20000000800 */
[----:B------:R-:W3:Y:S01]  /*73a0*/  S2R R12, SR_CTAID.Y ;  /* 0x00000000000c7919 */ /* 0x000ee20000002600 */
[----:B------:R-:W3:Y:S06]  /*73b0*/  S2R R14, SR_TID.Y ;  /* 0x00000000000e7919 */ /* 0x000eec0000002200 */
[----:B------:R-:W1:Y:S01]  /*73c0*/  LDC R13, c[0x0][0x360] ;  /* 0x0000d800ff0d7b82 */ /* 0x000e620000000800 */
[----:B0-----:R-:W0:Y:S07]  /*73d0*/  I2F.U32.RP R9, R7 ;  /* 0x0000000700097306 */ /* 0x001e2e0000209000 */
[----:B------:R-:W3:Y:S01]  /*73e0*/  LDC R15, c[0x0][0x364] ;  /* 0x0000d900ff0f7b82 */ /* 0x000ee20000000800 */
[----:B--2---:R-:W2:Y:S07]  /*73f0*/  I2F.U32.RP R16, R19 ;  /* 0x0000001300107306 */ /* 0x004eae0000209000 */
[----:B------:R-:W4:Y:S01]  /*7400*/  LDC.64 R4, c[0x0][0x388] ;  /* 0x0000e200ff047b82 */ /* 0x000f220000000a00 */
[----:B------:R-:W-:Y:S01]  /*7410*/  LOP3.LUT R25, RZ, R19, RZ, 0x33, !PT ;  /* 0x00000013ff197212 */ /* 0x000fe200078e33ff */
[----:B0-----:R-:W0:Y:S01]  /*7420*/  MUFU.RCP R9, R9 ;  /* 0x0000000900097308 */ /* 0x001e220000001000 */
[----:B-1----:R-:W-:-:S05]  /*7430*/  IMAD R13, R8, R13, R10 ;  /* 0x0000000d080d7224 */ /* 0x002fca00078e020a */
[----:B------:R-:W1:Y:S01]  /*7440*/  LDC.64 R26, c[0x0][0x380] ;  /* 0x0000e000ff1a7b82 */ /* 0x000e620000000a00 */
[----:B------:R-:W-:Y:S02]  /*7450*/  IMAD.MOV.U32 R10, RZ, RZ, RZ ;  /* 0x000000ffff0a7224 */ /* 0x000fe400078e00ff */
[----:B------:R-:W-:Y:S01]  /*7460*/  IMAD.IADD R13, R13, 0x1, -R2 ;  /* 0x000000010d0d7824 */ /* 0x000fe200078e0a02 */
[----:B--2---:R-:W2:Y:S01]  /*7470*/  MUFU.RCP R16, R16 ;  /* 0x0000001000107308 */ /* 0x004ea20000001000 */
[----:B---3--:R-:W-:Y:S01]  /*7480*/  IMAD R15, R12, R15, R14 ;  /* 0x0000000f0c0f7224 */ /* 0x008fe200078e020e */
[----:B0-----:R-:W-:Y:S01]  /*7490*/  IADD3 R11, PT, PT, R9, 0xffffffe, RZ ;  /* 0x0ffffffe090b7810 */ /* 0x001fe20007ffe0ff */
[----:B----4-:R-:W-:Y:S02]  /*74a0*/  IMAD R13, R13, R4, RZ ;  /* 0x000000040d0d7224 */ /* 0x010fe400078e02ff */
[----:B------:R-:W-:Y:S02]  /*74b0*/  VIADD R70, R4, 0xffffffff ;  /* 0xffffffff04467836 */ /* 0x000fe40000000000 */
[----:B------:R-:W-:Y:S01]  /*74c0*/  IMAD.SHL.U32 R13, R13, 0x2, RZ ;  /* 0x000000020d0d7824 */ /* 0x000fe200078e00ff */
[----:B------:R-:W0:Y:S01]  /*74d0*/  F2I.FTZ.U32.TRUNC.NTZ R11, R11 ;  /* 0x0000000b000b7305 */ /* 0x000e22000021f000 */
[----:B--2---:R-:W-:-:S02]  /*74e0*/  VIADD R9, R16, 0xffffffe ;  /* 0x0ffffffe10097836 */ /* 0x004fc40000000000 */
[----:B------:R-:W-:-:S05]  /*74f0*/  IMAD.IADD R4, R13, 0x1, R4 ;  /* 0x000000010d047824 */ /* 0x000fca00078e0204 */
[----:B------:R-:W2:Y:S01]  /*7500*/  F2I.FTZ.U32.TRUNC.NTZ R9, R9 ;  /* 0x0000000900097305 */ /* 0x000ea2000021f000 */
[----:B0-----:R-:W-:-:S04]  /*7510*/  IMAD.MOV R8, RZ, RZ, -R11 ;  /* 0x000000ffff087224 */ /* 0x001fc800078e0a0b */
[----:B------:R-:W-:Y:S02]  /*7520*/  IMAD R17, R8, R7, RZ ;  /* 0x0000000708117224 */ /* 0x000fe400078e02ff */
[----:B------:R-:W-:Y:S02]  /*7530*/  IMAD.IADD R8, R15, 0x1, -R2 ;  /* 0x000000010f087824 */ /* 0x000fe400078e0a02 */
[----:B--2---:R-:W-:Y:S02]  /*7540*/  IMAD.MOV R14, RZ, RZ, -R9 ;  /* 0x000000ffff0e7224 */ /* 0x004fe400078e0a09 */
[----:B------:R-:W-:-:S04]  /*7550*/  IMAD.HI.U32 R12, R11, R17, R10 ;  /* 0x000000110b0c7227 */ /* 0x000fc800078e000a */
[----:B------:R-:W-:Y:S01]  /*7560*/  IMAD R10, R8, R5, RZ ;  /* 0x00000005080a7224 */ /* 0x000fe200078e02ff */
[----:B------:R-:W-:Y:S01]  /*7570*/  MOV R8, RZ ;  /* 0x000000ff00087202 */ /* 0x000fe20000000f00 */
        /* <DEDUP_REMOVED lines=9> */
[----:B------:R-:W-:Y:S01]  /*7610*/  VIADD R15, R5, 0xffffffff ;  /* 0xffffffff050f7836 */ /* 0x000fe20000000000 */
[----:B------:R-:W-:Y:S01]  /*7620*/  ISETP.GE.U32.AND P3, PT, R8, R7, PT ;  /* 0x000000070800720c */ /* 0x000fe20003f66070 */
[----:B------:R-:W-:Y:S01]  /*7630*/  IMAD.IADD R78, R10, 0x1, R5 ;  /* 0x000000010a4e7824 */ /* 0x000fe200078e0205 */
[----:B------:R-:W-:Y:S01]  /*7640*/  ISETP.GE.U32.AND P1, PT, R18, R19, PT ;  /* 0x000000131200720c */ /* 0x000fe20003f26070 */
[----:B------:R-:W-:-:S10]  /*7650*/  IMAD.HI.U32 R71, R12, R4, RZ ;  /* 0x000000040c477227 */ /* 0x000fd400078e00ff */
[----:B------:R-:W-:Y:S02]  /*7660*/  @P3 IMAD.IADD R8, R8, 0x1, -R7 ;  /* 0x0000000108083824 */ /* 0x000fe400078e0a07 */
[----:B------:R-:W-:Y:S01]  /*7670*/  @P1 IMAD.IADD R18, R18, 0x1, -R19 ;  /* 0x0000000112121824 */ /* 0x000fe200078e0a13 */
[----:B------:R-:W-:Y:S01]  /*7680*/  @P1 IADD3 R16, PT, PT, R16, 0x1, RZ ;  /* 0x0000000110101810 */ /* 0x000fe20007ffe0ff */
[----:B------:R-:W-:Y:S01]  /*7690*/  @P3 VIADD R9, R9, 0x1 ;  /* 0x0000000109093836 */ /* 0x000fe20000000000 */
[----:B------:R-:W-:Y:S01]  /*76a0*/  ISETP.GE.U32.AND P2, PT, R8, R7, PT ;  /* 0x000000070800720c */ /* 0x000fe20003f46070 */
[----:B------:R-:W-:Y:S01]  /*76b0*/  IMAD.HI.U32 R8, R14, R78, RZ ;  /* 0x0000004e0e087227 */ /* 0x000fe200078e00ff */
[----:B------:R-:W-:Y:S02]  /*76c0*/  ISETP.GE.U32.AND P3, PT, R18, R19, PT ;  /* 0x000000131200720c */ /* 0x000fe40003f66070 */
[----:B------:R-:W-:Y:S01]  /*76d0*/  LOP3.LUT R18, RZ, R7, RZ, 0x33, !PT ;  /* 0x00000007ff127212 */ /* 0x000fe200078e33ff */
[----:B------:R-:W-:Y:S01]  /*76e0*/  IMAD.MOV R10, RZ, RZ, -R8 ;  /* 0x000000ffff0a7224 */ /* 0x000fe200078e0a08 */
[----:B------:R-:W-:-:S03]  /*76f0*/  ISETP.NE.U32.AND P1, PT, R19, RZ, PT ;  /* 0x000000ff1300720c */ /* 0x000fc60003f25070 */
[----:B------:R-:W-:Y:S02]  /*7700*/  IMAD R10, R19, R10, R78 ;  /* 0x0000000a130a7224 */ /* 0x000fe400078e024e */
[----:B------:R-:W-:Y:S02]  /*7710*/  IMAD.IADD R78, R78, 0x1, R5 ;  /* 0x000000014e4e7824 */ /* 0x000fe400078e0205 */
[----:B------:R-:W-:Y:S01]  /*7720*/  @P2 VIADD R9, R9, 0x1 ;  /* 0x0000000109092836 */ /* 0x000fe20000000000 */
[----:B------:R-:W-:Y:S01]  /*7730*/  ISETP.NE.U32.AND P2, PT, R7, RZ, PT ;  /* 0x000000ff0700720c */ /* 0x000fe20003f45070 */
[----:B------:R-:W-:-:S03]  /*7740*/  @P3 VIADD R16, R16, 0x1 ;  /* 0x0000000110103836 */ /* 0x000fc60000000000 */
[----:B------:R-:W-:Y:S02]  /*7750*/  SEL R9, R18, R9, !P2 ;  /* 0x0000000912097207 */ /* 0x000fe40005000000 */
[----:B------:R-:W-:Y:S02]  /*7760*/  SEL R16, R25, R16, !P1 ;  /* 0x0000001019107207 */ /* 0x000fe40004800000 */
[----:B------:R-:W-:Y:S02]  /*7770*/  VIMNMX R9, PT, PT, RZ, R9, !PT ;  /* 0x00000009ff097248 */ /* 0x000fe40007fe0100 */
[----:B------:R-:W-:Y:S02]  /*7780*/  VIMNMX R16, PT, PT, RZ, R16, !PT ;  /* 0x00000010ff107248 */ /* 0x000fe40007fe0100 */
[----:B------:R-:W-:Y:S02]  /*7790*/  VIMNMX R9, PT, PT, R70, R9, PT ;  /* 0x0000000946097248 */ /* 0x000fe40003fe0100 */
[----:B------:R-:W-:-:S03]  /*77a0*/  VIMNMX R91, PT, PT, R15, R16, PT ;  /* 0x000000100f5b7248 */ /* 0x000fc60003fe0100 */
[----:B------:R-:W-:Y:S02]  /*77b0*/  IMAD.SHL.U32 R99, R9, 0x4, RZ ;  /* 0x0000000409637824 */ /* 0x000fe400078e00ff */
[----:B------:R-:W-:-:S03]  /*77c0*/  IMAD R91, R91, R6, RZ ;  /* 0x000000065b5b7224 */ /* 0x000fc600078e02ff */
[--C-:B------:R-:W-:Y:S02]  /*77d0*/  SHF.R.S32.HI R24, RZ, 0x1f, R99.reuse ;  /* 0x0000001fff187819 */ /* 0x100fe40000011463 */
[----:B-1----:R-:W-:-:S04]  /*77e0*/  IADD3 R20, P3, P4, R91, R26, R99 ;  /* 0x0000001a5b147210 */ /* 0x002fc80007c7e063 */
[----:B------:R-:W-:Y:S02]  /*77f0*/  IADD3.X R21, PT, PT, RZ, R27, R24, P3, P4 ;  /* 0x0000001bff157210 */ /* 0x000fe40001fe8418 */
[----:B------:R-:W-:-:S03]  /*7800*/  ISETP.GE.U32.AND P3, PT, R10, R19, PT ;  /* 0x000000130a00720c */ /* 0x000fc60003f66070 */
[----:B------:R-:W2:Y:S10]  /*7810*/  LDG.E.U8 R12, desc[UR8][R20.64+0x1] ;  /* 0x00000108140c7981 */ /* 0x000eb4000c1e1100 */
[----:B------:R-:W-:Y:S01]  /*7820*/  @P3 IADD3 R10, PT, PT, R10, -R19, RZ ;  /* 0x800000130a0a3210 */ /* 0x000fe20007ffe0ff */
        /* <DEDUP_REMOVED lines=12> */
[----:B------:R-:W-:-:S03]  /*78f0*/  ISETP.GE.U32.AND P3, PT, R16, R19, PT ;  /* 0x000000131000720c */ /* 0x000fc60003f66070 */
[----:B------:R-:W3:Y:S04]  /*7900*/  LDG.E.U8 R17, desc[UR8][R10.64+0x2] ;  /* 0x000002080a117981 */ /* 0x000ee8000c1e1100 */
[----:B------:R-:W4:Y:S06]  /*7910*/  LDG.E.U8 R13, desc[UR8][R10.64+0x1] ;  /* 0x000001080a0d7981 */ /* 0x000f2c000c1e1100 */
[----:B------:R-:W-:-:S02]  /*7920*/  @P3 IMAD.IADD R16, R16, 0x1, -R19 ;  /* 0x0000000110103824 */ /* 0x000fc400078e0a13 */
[----:B------:R-:W-:-:S03]  /*7930*/  @P3 VIADD R8, R8, 0x1 ;  /* 0x0000000108083836 */ /* 0x000fc60000000000 */
[----:B------:R-:W-:Y:S02]  /*7940*/  ISETP.GE.U32.AND P3, PT, R16, R19, PT ;  /* 0x000000131000720c */ /* 0x000fe40003f66070 */
[----:B------:R-:W5:Y:S11]  /*7950*/  LDG.E.U8 R16, desc[UR8][R20.64+0x2] ;  /* 0x0000020814107981 */ /* 0x000f76000c1e1100 */
[----:B------:R-:W-:-:S05]  /*7960*/  @P3 VIADD R8, R8, 0x1 ;  /* 0x0000000108083836 */ /* 0x000fca0000000000 */
[----:B------:R-:W-:-:S04]  /*7970*/  SEL R8, R25, R8, !P1 ;  /* 0x0000000819087207 */ /* 0x000fc80004800000 */
[----:B------:R-:W-:-:S04]  /*7980*/  VIMNMX R8, PT, PT, RZ, R8, !PT ;  /* 0x00000008ff087248 */ /* 0x000fc80007fe0100 */
[----:B------:R-:W-:Y:S02]  /*7990*/  VIMNMX R9, PT, PT, R15, R8, PT ;  /* 0x000000080f097248 */ /* 0x000fe40003fe0100 */
[----:B------:R-:W-:-:S03]  /*79a0*/  IADD3 R8, PT, PT, -R71, RZ, RZ ;  /* 0x000000ff47087210 */ /* 0x000fc60007ffe1ff */
[----:B------:R-:W-:Y:S02]  /*79b0*/  IMAD R100, R9, R6, RZ ;  /* 0x0000000609647224 */ /* 0x000fe400078e02ff */
[----:B------:R-:W-:Y:S01]  /*79c0*/  IMAD R4, R7, R8, R4 ;  /* 0x0000000807047224 */ /* 0x000fe200078e0204 */
[----:B------:R-:W5:Y:S02]  /*79d0*/  LDG.E.U8 R9, desc[UR8][R10.64] ;  /* 0x000000080a097981 */ /* 0x000f64000c1e1100 */
[----:B------:R-:W-:Y:S02]  /*79e0*/  IADD3 R22, P3, P4, R100, R26, R99 ;  /* 0x0000001a64167210 */ /* 0x000fe40007c7e063 */
[----:B------:R-:W5:Y:S02]  /*79f0*/  LDG.E.U8 R8, desc[UR8][R20.64] ;  /* 0x0000000814087981 */ /* 0x000f64000c1e1100 */
[----:B------:R-:W-:Y:S02]  /*7a00*/  IADD3.X R23, PT, PT, RZ, R27, R24, P3, P4 ;  /* 0x0000001bff177210 */ /* 0x000fe40001fe8418 */
[----:B------:R-:W-:Y:S01]  /*7a10*/  ISETP.GE.U32.AND P3, PT, R4, R7, PT ;  /* 0x000000070400720c */ /* 0x000fe20003f66070 */
[----:B------:R-:W-:-:S02]  /*7a20*/  IMAD.IADD R5, R78, 0x1, R5 ;  /* 0x000000014e057824 */ /* 0x000fc400078e0205 */
[----:B------:R-:W5:Y:S10]  /*7a30*/  LDG.E.U8 R10, desc[UR8][R22.64] ;  /* 0x00000008160a7981 */ /* 0x000f74000c1e1100 */
[----:B------:R-:W-:-:S02]  /*7a40*/  @P3 IMAD.IADD R4, R4, 0x1, -R7 ;  /* 0x0000000104043824 */ /* 0x000fc400078e0a07 */
[----:B------:R-:W-:-:S03]  /*7a50*/  @P3 VIADD R71, R71, 0x1 ;  /* 0x0000000147473836 */ /* 0x000fc60000000000 */
[----:B------:R-:W-:-:S13]  /*7a60*/  ISETP.GE.U32.AND P3, PT, R4, R7, PT ;  /* 0x000000070400720c */ /* 0x000fda0003f66070 */
[----:B------:R-:W-:-:S05]  /*7a70*/  @P3 VIADD R71, R71, 0x1 ;  /* 0x0000000147473836 */ /* 0x000fca0000000000 */
[----:B------:R-:W-:Y:S01]  /*7a80*/  SEL R71, R18, R71, !P2 ;  /* 0x0000004712477207 */ /* 0x000fe20005000000 */
[----:B------:R-:W-:Y:S01]  /*7a90*/  IMAD.HI.U32 R78, R14, R5, RZ ;  /* 0x000000050e4e7227 */ /* 0x000fe200078e00ff */
[----:B------:R-:W5:Y:S02]  /*7aa0*/  LDG.E.U8 R18, desc[UR8][R22.64+0x2] ;  /* 0x0000020816127981 */ /* 0x000f64000c1e1100 */
[----:B------:R-:W-:Y:S02]  /*7ab0*/  VIMNMX R71, PT, PT, RZ, R71, !PT ;  /* 0x00000047ff477248 */ /* 0x000fe40007fe0100 */
[----:B------:R0:W5:Y:S02]  /*7ac0*/  LDG.E.U8 R14, desc[UR8][R22.64+0x1] ;  /* 0x00000108160e7981 */ /* 0x000164000c1e1100 */
[----:B------:R-:W-:Y:S01]  /*7ad0*/  VIMNMX R7, PT, PT, R70, R71, PT ;  /* 0x0000004746077248 */ /* 0x000fe20003fe0100 */
[----:B------:R-:W-:-:S04]  /*7ae0*/  IMAD.MOV R4, RZ, RZ, -R78 ;  /* 0x000000ffff047224 */ /* 0x000fc800078e0a4e */
[----:B------:R-:W-:Y:S02]  /*7af0*/  IMAD.SHL.U32 R7, R7, 0x4, RZ ;  /* 0x0000000407077824 */ /* 0x000fe400078e00ff */
[----:B------:R-:W-:-:S03]  /*7b00*/  IMAD R4, R19, R4, R5 ;  /* 0x0000000413047224 */ /* 0x000fc600078e0205 */
[--C-:B------:R-:W-:Y:S02]  /*7b10*/  SHF.R.S32.HI R94, RZ, 0x1f, R7.reuse ;  /* 0x0000001fff5e7819 */ /* 0x100fe40000011407 */
[----:B------:R-:W-:-:S04]  /*7b20*/  IADD3 R102, P2, P3, R102, R26, R7 ;  /* 0x0000001a66667210 */ /* 0x000fc80007b5e007 */
[----:B------:R-:W-:Y:S02]  /*7b30*/  IADD3.X R103, PT, PT, RZ, R27, R94, P2, P3 ;  /* 0x0000001bff677210 */ /* 0x000fe400017e645e */
[----:B------:R-:W-:-:S03]  /*7b40*/  ISETP.GE.U32.AND P2, PT, R4, R19, PT ;  /* 0x000000130400720c */ /* 0x000fc60003f46070 */
[----:B------:R-:W5:Y:S10]  /*7b50*/  LDG.E.U8 R20, desc[UR8][R102.64+0x1] ;  /* 0x0000010866147981 */ /* 0x000f74000c1e1100 */
[----:B------:R-:W-:-:S05]  /*7b60*/  @P2 IMAD.IADD R4, R4, 0x1, -R19 ;  /* 0x0000000104042824 */ /* 0x000fca00078e0a13 */
[----:B------:R-:W-:Y:S02]  /*7b70*/  ISETP.GE.U32.AND P3, PT, R4, R19, PT ;  /* 0x000000130400720c */ /* 0x000fe40003f66070 */
[----:B------:R-:W5:Y:S01]  /*7b80*/  LDG.E.U8 R4, desc[UR8][R102.64+0x2] ;  /* 0x0000020866047981 */ /* 0x000f62000c1e1100 */
[----:B------:R-:W-:-:S10]  /*7b90*/  @P2 IADD3 R78, PT, PT, R78, 0x1, RZ ;  /* 0x000000014e4e2810 */ /* 0x000fd40007ffe0ff */
[----:B------:R-:W-:-:S05]  /*7ba0*/  @P3 VIADD R78, R78, 0x1 ;  /* 0x000000014e4e3836 */ /* 0x000fca0000000000 */
[----:B------:R-:W-:-:S04]  /*7bb0*/  SEL R25, R25, R78, !P1 ;  /* 0x0000004e19197207 */ /* 0x000fc80004800000 */
[----:B0-----:R-:W-:-:S04]  /*7bc0*/  VIMNMX R22, PT, PT, RZ, R25, !PT ;  /* 0x00000019ff167248 */ /* 0x001fc80007fe0100 */
[----:B------:R-:W-:Y:S02]  /*7bd0*/  VIMNMX R71, PT, PT, R15, R22, PT ;  /* 0x000000160f477248 */ /* 0x000fe40003fe0100 */
[----:B------:R-:W-:-:S03]  /*7be0*/  IADD3 R100, P2, P3, R100, R26, R7 ;  /* 0x0000001a64647210 */ /* 0x000fc60007b5e007 */
[----:B------:R-:W-:Y:S01]  /*7bf0*/  IMAD R71, R71, R6, RZ ;  /* 0x0000000647477224 */ /* 0x000fe200078e02ff */
[----:B------:R-:W-:-:S04]  /*7c00*/  IADD3.X R101, PT, PT, RZ, R27, R94, P2, P3 ;  /* 0x0000001bff657210 */ /* 0x000fc800017e645e */
[----:B------:R-:W-:Y:S01]  /*7c10*/  IADD3 R98, P1, P2, R71, R26, R99 ;  /* 0x0000001a47627210 */ /* 0x000fe20007a3e063 */
[----:B------:R-:W5:Y:S03]  /*7c20*/  LDG.E.U8 R5, desc[UR8][R100.64+0x2] ;  /* 0x0000020864057981 */ /* 0x000f66000c1e1100 */
[----:B------:R-:W-:Y:S01]  /*7c30*/  IADD3.X R99, PT, PT, RZ, R27, R24, P1, P2 ;  /* 0x0000001bff637210 */ /* 0x000fe20000fe4418 */
[----:B------:R-:W5:Y:S04]  /*7c40*/  LDG.E.U8 R21, desc[UR8][R100.64+0x1] ;  /* 0x0000010864157981 */ /* 0x000f68000c1e1100 */
[----:B------:R-:W5:Y:S04]  /*7c50*/  LDG.E.U8 R6, desc[UR8][R98.64+0x2] ;  /* 0x0000020862067981 */ /* 0x000f68000c1e1100 */
[----:B------:R-:W5:Y:S01]  /*7c60*/  LDG.E.U8 R22, desc[UR8][R98.64+0x1] ;  /* 0x0000010862167981 */ /* 0x000f62000c1e1100 */
[----:B--2---:R-:W-:Y:S08]  /*7c70*/  I2F.F64.U16 R84, R12 ;  /* 0x0000000c00547312 */ /* 0x004ff00000101800 */
[----:B---3--:R-:W0:Y:S08]  /*7c80*/  I2F.F64.U16 R80, R17 ;  /* 0x0000001100507312 */ /* 0x008e300000101800 */
[----:B----4-:R-:W1:Y:S08]  /*7c90*/  I2F.F64.U16 R24, R13 ;  /* 0x0000000d00187312 */ /* 0x010e700000101800 */
[----:B-----5:R-:W2:Y:S01]  /*7ca0*/  I2F.F64.U16 R86, R16 ;  /* 0x0000001000567312 */ /* 0x020ea20000101800 */
[----:B0-----:R-:W-:-:S08]  /*7cb0*/  DMUL R80, R80, R62 ;  /* 0x0000003e50507228 */ /* 0x001fd00000000000 */
[----:B-1----:R-:W-:Y:S02]  /*7cc0*/  DFMA R24, R24, R60, R80 ;  /* 0x0000003c1818722b */ /* 0x002fe40000000050 */
[----:B--2---:R-:W-:-:S08]  /*7cd0*/  DMUL R86, R86, R62 ;  /* 0x0000003e56567228 */ /* 0x004fd00000000000 */
[----:B------:R-:W-:Y:S01]  /*7ce0*/  DFMA R84, R84, R60, R86 ;  /* 0x0000003c5454722b */ /* 0x000fe20000000056 */
[----:B------:R-:W0:Y:S08]  /*7cf0*/  I2F.F64.U16 R80, R8 ;  /* 0x0000000800507312 */ /* 0x000e300000101800 */
[----:B------:R-:W1:Y:S01]  /*7d00*/  I2F.F64.U16 R96, R9 ;  /* 0x0000000900607312 */ /* 0x000e620000101800 */
[----:B0-----:R-:W-:-:S02]  /*7d10*/  DFMA R84, R80, R64, R84 ;  /* 0x000000405054722b */ /* 0x001fc40000000054 */
[----:B-1----:R-:W-:-:S05]  /*7d20*/  DFMA R96, R96, R64, R24 ;  /* 0x000000406060722b */ /* 0x002fca0000000018 */
[----:B------:R-:W-:Y:S08]  /*7d30*/  I2F.F64.U16 R92, R10 ;  /* 0x0000000a005c7312 */ /* 0x000ff00000101800 */
[----:B------:R-:W0:Y:S08]  /*7d40*/  I2F.F64.U16 R80, R18 ;  /* 0x0000001200507312 */ /* 0x000e300000101800 */
[----:B------:R-:W1:Y:S01]  /*7d50*/  I2F.F64.U16 R24, R14 ;  /* 0x0000000e00187312 */ /* 0x000e620000101800 */
[----:B0-----:R-:W-:-:S08]  /*7d60*/  DMUL R80, R80, R62 ;  /* 0x0000003e50507228 */ /* 0x001fd00000000000 */
[----:B-1----:R-:W-:-:S08]  /*7d70*/  DFMA R24, R24, R60, R80 ;  /* 0x0000003c1818722b */ /* 0x002fd00000000050 */
[----:B------:R-:W-:Y:S01]  /*7d80*/  DFMA R92, R92, R64, R24 ;  /* 0x000000405c5c722b */ /* 0x000fe20000000018 */
[----:B------:R-:W-:Y:S08]  /*7d90*/  I2F.F64.U16 R88, R20 ;  /* 0x0000001400587312 */ /* 0x000ff00000101800 */
[----:B------:R-:W0:Y:S02]  /*7da0*/  I2F.F64.U16 R24, R4 ;  /* 0x0000000400187312 */ /* 0x000e240000101800 */
[----:B0-----:R-:W-:-:S08]  /*7db0*/  DMUL R24, R24, R62 ;  /* 0x0000003e18187228 */ /* 0x001fd00000000000 */
[----:B------:R-:W-:Y:S02]  /*7dc0*/  DFMA R88, R88, R60, R24 ;  /* 0x0000003c5858722b */ /* 0x000fe40000000018 */
[----:B------:R-:W2:Y:S01]  /*7dd0*/  LDG.E.U8 R24, desc[UR8][R102.64] ;  /* 0x0000000866187981 */ /* 0x000ea2000c1e1100 */
[----:B------:R-:W-:-:S03]  /*7de0*/  IADD3 R70, P1, P2, R71, R26, R7 ;  /* 0x0000001a47467210 */ /* 0x000fc60007a3e007 */
[----:B------:R-:W3:Y:S01]  /*7df0*/  LDG.E.U8 R25, desc[UR8][R100.64] ;  /* 0x0000000864197981 */ /* 0x000ee2000c1e1100 */
[-CC-:B------:R-:W-:Y:S02]  /*7e00*/  IADD3.X R71, PT, PT, RZ, R27.reuse, R94.reuse, P1, P2 ;  /* 0x0000001bff477210 */ /* 0x180fe40000fe445e */
[----:B------:R-:W-:Y:S02]  /*7e10*/  IADD3 R90, P1, P2, R91, R26, R7 ;  /* 0x0000001a5b5a7210 */ /* 0x000fe40007a3e007 */
[----:B------:R-:W4:Y:S04]  /*7e20*/  LDG.E.U8 R26, desc[UR8][R98.64] ;  /* 0x00000008621a7981 */ /* 0x000f28000c1e1100 */
[----:B------:R-:W5:Y:S04]  /*7e30*/  LDG.E.U8 R7, desc[UR8][R70.64+0x2] ;  /* 0x0000020846077981 */ /* 0x000f68000c1e1100 */
[----:B------:R-:W3:Y:S01]  /*7e40*/  LDG.E.U8 R23, desc[UR8][R70.64+0x1] ;  /* 0x0000010846177981 */ /* 0x000ee2000c1e1100 */
[----:B------:R-:W-:-:S03]  /*7e50*/  IADD3.X R91, PT, PT, RZ, R27, R94, P1, P2 ;  /* 0x0000001bff5b7210 */ /* 0x000fc60000fe445e */
[----:B------:R-:W3:Y:S04]  /*7e60*/  LDG.E.U8 R27, desc[UR8][R70.64] ;  /* 0x00000008461b7981 */ /* 0x000ee8000c1e1100 */
[----:B------:R-:W3:Y:S04]  /*7e70*/  LDG.E.U8 R19, desc[UR8][R90.64+0x2] ;  /* 0x000002085a137981 */ /* 0x000ee8000c1e1100 */
[----:B------:R-:W3:Y:S04]  /*7e80*/  LDG.E.U8 R15, desc[UR8][R90.64+0x1] ;  /* 0x000001085a0f7981 */ /* 0x000ee8000c1e1100 */
[----:B------:R0:W3:Y:S01]  /*7e90*/  LDG.E.U8 R11, desc[UR8][R90.64] ;  /* 0x000000085a0b7981 */ /* 0x0000e2000c1e1100 */
[----:B------:R-:W1:Y:S08]  /*7ea0*/  I2F.F64.U16 R80, R5 ;  /* 0x0000000500507312 */ /* 0x000e700000101800 */
[----:B------:R-:W0:Y:S01]  /*7eb0*/  I2F.F64.U16 R86, R21 ;  /* 0x0000001500567312 */ /* 0x000e220000101800 */
[----:B-1----:R-:W-:-:S07]  /*7ec0*/  DMUL R80, R80, R62 ;  /* 0x0000003e50507228 */ /* 0x002fce0000000000 */
[----:B------:R-:W-:Y:S08]  /*7ed0*/  F2I.U32.F64.TRUNC R78, R84 ;  /* 0x00000054004e7311 */ /* 0x000ff0000030d000 */
[----:B------:R-:W1:Y:S01]  /*7ee0*/  I2F.F64.U16 R84, R6 ;  /* 0x0000000600547312 */ /* 0x000e620000101800 */
[----:B0-----:R-:W-:-:S07]  /*7ef0*/  DFMA R86, R86, R60, R80 ;  /* 0x0000003c5656722b */ /* 0x001fce0000000050 */
[----:B------:R-:W0:Y:S01]  /*7f00*/  I2F.F64.U16 R80, R22 ;  /* 0x0000001600507312 */ /* 0x000e220000101800 */
[----:B-1----:R-:W-:-:S08]  /*7f10*/  DMUL R84, R84, R62 ;  /* 0x0000003e54547228 */ /* 0x002fd00000000000 */
[----:B0-----:R-:W-:Y:S01]  /*7f20*/  DFMA R80, R80, R60, R84 ;  /* 0x0000003c5050722b */ /* 0x001fe20000000054 */
[----:B------:R-:W-:Y:S08]  /*7f30*/  F2I.U32.F64.TRUNC R97, R96 ;  /* 0x0000006000617311 */ /* 0x000ff0000030d000 */
[----:B------:R-:W-:Y:S08]  /*7f40*/  F2I.U32.F64.TRUNC R92, R92 ;  /* 0x0000005c005c7311 */ /* 0x000ff0000030d000 */
[----:B--2---:R-:W0:Y:S02]  /*7f50*/  I2F.F64.U16 R84, R24 ;  /* 0x0000001800547312 */ /* 0x004e240000101800 */
[----:B0-----:R-:W-:-:S06]  /*7f60*/  DFMA R88, R84, R64, R88 ;  /* 0x000000405458722b */ /* 0x001fcc0000000058 */
[----:B----4-:R-:W0:Y:S02]  /*7f70*/  I2F.F64.U16 R84, R26 ;  /* 0x0000001a00547312 */ /* 0x010e240000101800 */
[----:B0-----:R-:W-:-:S06]  /*7f80*/  DFMA R90, R84, R64, R80 ;  /* 0x00000040545a722b */ /* 0x001fcc0000000050 */
[----:B-----5:R-:W0:Y:S08]  /*7f90*/  I2F.F64.U16 R80, R7 ;  /* 0x0000000700507312 */ /* 0x020e300000101800 */
[----:B---3--:R-:W1:Y:S01]  /*7fa0*/  I2F.F64.U16 R70, R23 ;  /* 0x0000001700467312 */ /* 0x008e620000101800 */
[----:B0-----:R-:W-:-:S08]  /*7fb0*/  DMUL R80, R80, R62 ;  /* 0x0000003e50507228 */ /* 0x001fd00000000000 */
[----:B-1----:R-:W-:Y:S02]  /*7fc0*/  DFMA R70, R70, R60, R80 ;  /* 0x0000003c4646722b */ /* 0x002fe40000000050 */
[----:B------:R-:W0:Y:S06]  /*7fd0*/  I2F.F64.U16 R80, R27 ;  /* 0x0000001b00507312 */ /* 0x000e2c0000101800 */
[----:B0-----:R-:W-:Y:S02]  /*7fe0*/  DFMA R80, R80, R64, R70 ;  /* 0x000000405050722b */ /* 0x001fe40000000046 */
[----:B------:R-:W0:Y:S08]  /*7ff0*/  I2F.F64.U16 R70, R19 ;  /* 0x0000001300467312 */ /* 0x000e300000101800 */
[----:B------:R-:W1:Y:S01]  /*8000*/  I2F.F64.U16 R84, R15 ;  /* 0x0000000f00547312 */ /* 0x000e620000101800 */
[----:B0-----:R-:W-:-:S07]  /*8010*/  DMUL R70, R70, R62 ;  /* 0x0000003e46467228 */ /* 0x001fce0000000000 */
[----:B------:R-:W0:Y:S01]  /*8020*/  I2F.F64.U16 R94, R25 ;  /* 0x00000019005e7312 */ /* 0x000e220000101800 */
[----:B-1----:R-:W-:-:S07]  /*8030*/  DFMA R84, R84, R60, R70 ;  /* 0x0000003c5454722b */ /* 0x002fce0000000046 */
[----:B------:R-:W1:Y:S01]  /*8040*/  I2F.F64.U16 R70, R11 ;  /* 0x0000000b00467312 */ /* 0x000e620000101800 */
[-C--:B0-----:R-:W-:Y:S02]  /*8050*/  DFMA R94, R94, R64.reuse, R86 ;  /* 0x000000405e5e722b */ /* 0x081fe40000000056 */
[----:B-1----:R-:W-:-:S05]  /*8060*/  DFMA R84, R70, R64, R84 ;  /* 0x000000404654722b */ /* 0x002fca0000000054 */
[----:B------:R-:W-:Y:S08]  /*8070*/  F2I.U32.F64.TRUNC R88, R88 ;  /* 0x0000005800587311 */ /* 0x000ff0000030d000 */
[----:B------:R-:W-:Y:S08]  /*8080*/  F2I.U32.F64.TRUNC R87, R94 ;  /* 0x0000005e00577311 */ /* 0x000ff0000030d000 */
[----:B------:R-:W0:Y:S08]  /*8090*/  F2I.U32.F64.TRUNC R85, R84 ;  /* 0x0000005400557311 */ /* 0x000e30000030d000 */
[----:B------:R-:W-:Y:S08]  /*80a0*/  F2I.U32.F64.TRUNC R86, R90 ;  /* 0x0000005a00567311 */ /* 0x000ff0000030d000 */
[----:B------:R-:W1:Y:S01]  /*80b0*/  F2I.U32.F64.TRUNC R81, R80 ;  /* 0x0000005000517311 */ /* 0x000e62000030d000 */
[----:B------:R-:W-:-:S02]  /*80c0*/  PRMT R70, R78, 0x3340, R97 ;  /* 0x000033404e467816 */ /* 0x000fc40000000061 */
[----:B0-----:R-:W-:Y:S02]  /*80d0*/  PRMT R71, R92, 0x3340, R85 ;  /* 0x000033405c477816 */ /* 0x001fe40000000055 */
[----:B------:R-:W-:Y:S02]  /*80e0*/  PRMT R87, R88, 0x3340, R87 ;  /* 0x0000334058577816 */ /* 0x000fe40000000057 */
[----:B------:R-:W-:Y:S02]  /*80f0*/  PRMT R70, R70, 0x5410, R71 ;  /* 0x0000541046467816 */ /* 0x000fe40000000047 */
[----:B-1----:R-:W-:-:S04]  /*8100*/  PRMT R86, R86, 0x3340, R81 ;  /* 0x0000334056567816 */ /* 0x002fc80000000051 */
        /* <DEDUP_REMOVED lines=9> */
.L_x_438:
[----:B------:R-:W-:Y:S05]  /*81a0*/  BSYNC.RECONVERGENT B0 ;  /* 0x0000000000007941 */ /* 0x000fea0003800200 */
.L_x_437:
[----:B0-----:R-:W0:Y:S01]  /*81b0*/  LDC R5, c[0x0][0x360] ;  /* 0x0000d800ff057b82 */ /* 0x001e220000000800 */
[----:B------:R1:W2:Y:S01]  /*81c0*/  F2I.U32.F64.TRUNC R9, R82 ;  /* 0x0000005200097311 */ /* 0x0002a2000030d000 */
[----:B------:R-:W-:Y:S01]  /*81d0*/  DADD R12, RZ, R74 ;  /* 0x00000000ff0c7229 */ /* 0x000fe2000000004a */
[----:B------:R-:W-:Y:S07]  /*81e0*/  BSSY.RECONVERGENT B0, `(.L_x_439) ;  /* 0x00000ff000007945 */ /* 0x000fee0003800200 */
[----:B------:R-:W-:Y:S01]  /*81f0*/  DADD R12, R72, R12 ;  /* 0x00000000480c7229 */ /* 0x000fe2000000000c */
[----:B0-----:R-:W-:-:S05]  /*8200*/  IMAD R5, R28, R5, R3 ;  /* 0x000000051c057224 */ /* 0x001fca00078e0203 */
[----:B------:R-:W-:-:S04]  /*8210*/  IADD3 R4, PT, PT, R5, 0x1, -R2 ;  /* 0x0000000105047810 */ /* 0x000fc80007ffe802 */
[----:B------:R-:W-:-:S04]  /*8220*/  ISETP.GE.AND P1, PT, R4, R29, PT ;  /* 0x0000001d0400720c */ /* 0x000fc80003f26270 */
[----:B------:R-:W-:-:S04]  /*8230*/  ISETP.LT.OR P1, PT, R4, RZ, P1 ;  /* 0x000000ff0400720c */ /* 0x000fc80000f21670 */
[----:B------:R-:W-:-:S13]  /*8240*/  PLOP3.LUT P2, PT, P1, P0, PT, 0xf8, 0x8f ;  /* 0x00000000008f781c */ /* 0x000fda0000f41f70 */
[----:B-12---:R-:W-:Y:S05]  /*8250*/  @P2 BRA `(.L_x_440) ;  /* 0x0000000c00dc2947 */ /* 0x006fea0003800000 */
[----:B------:R-:W0:Y:S01]  /*8260*/  LDC.64 R4, c[0x0][0x390] ;  /* 0x0000e400ff047b82 */ /* 0x000e220000000a00 */
[----:B------:R-:W1:Y:S01]  /*8270*/  S2R R10, SR_CTAID.Y ;  /* 0x00000000000a7919 */ /* 0x000e620000002600 */
[----:B------:R-:W1:Y:S06]  /*8280*/  S2R R18, SR_TID.Y ;  /* 0x0000000000127919 */ /* 0x000e6c0000002200 */
[----:B------:R-:W2:Y:S08]  /*8290*/  LDC R14, c[0x0][0x398] ;  /* 0x0000e600ff0e7b82 */ /* 0x000eb00000000800 */
[----:B------:R-:W3:Y:S01]  /*82a0*/  LDC R15, c[0x0][0x360] ;  /* 0x0000d800ff0f7b82 */ /* 0x000ee20000000800 */
[----:B0-----:R-:W0:Y:S07]  /*82b0*/  I2F.U32.RP R8, R5 ;  /* 0x0000000500087306 */ /* 0x001e2e0000209000 */
[----:B------:R-:W4:Y:S01]  /*82c0*/  LDC.64 R6, c[0x0][0x388] ;  /* 0x0000e200ff067b82 */ /* 0x000f220000000a00 */
[----:B------:R-:W-:Y:S01]  /*82d0*/  LOP3.LUT R21, RZ, R5, RZ, 0x33, !PT ;  /* 0x00000005ff157212 */ /* 0x000fe200078e33ff */
[----:B--2---:R-:W2:Y:S06]  /*82e0*/  I2F.U32.RP R20, R14 ;  /* 0x0000000e00147306 */ /* 0x004eac0000209000 */
[----:B------:R-:W1:Y:S02]  /*82f0*/  LDC R19, c[0x0][0x364] ;  /* 0x0000d900ff137b82 */ /* 0x000e640000000800 */
[----:B0-----:R-:W0:Y:S01]  /*8300*/  MUFU.RCP R8, R8 ;  /* 0x0000000800087308 */ /* 0x001e220000001000 */
[----:B---3--:R-:W-:-:S04]  /*8310*/  IMAD R15, R28, R15, R3 ;  /* 0x0000000f1c0f7224 */ /* 0x008fc800078e0203 */
[----:B------:R-:W-:-:S03]  /*8320*/  IMAD.IADD R15, R15, 0x1, -R2 ;  /* 0x000000010f0f7824 */ /* 0x000fc600078e0a02 */
[----:B--2---:R-:W2:Y:S01]  /*8330*/  MUFU.RCP R20, R20 ;  /* 0x0000001400147308 */ /* 0x004ea20000001000 */
[----:B----4-:R-:W-:Y:S02]  /*8340*/  VIADD R22, R6, 0xffffffff ;  /* 0xffffffff06167836 */ /* 0x010fe40000000000 */
[----:B0-----:R-:W-:Y:S02]  /*8350*/  VIADD R16, R8, 0xffffffe ;  /* 0x0ffffffe08107836 */ /* 0x001fe40000000000 */
[----:B-1----:R-:W-:Y:S01]  /*8360*/  IMAD R19, R10, R19, R18 ;  /* 0x000000130a137224 */ /* 0x002fe200078e0212 */
[----:B------:R-:W-:Y:S02]  /*8370*/  LOP3.LUT R18, RZ, R14, RZ, 0x33, !PT ;  /* 0x0000000eff127212 */ /* 0x000fe400078e33ff */
[----:B------:R0:W1:Y:S01]  /*8380*/  F2I.FTZ.U32.TRUNC.NTZ R17, R16 ;  /* 0x0000001000117305 */ /* 0x000062000021f000 */
[----:B------:R-:W-:Y:S02]  /*8390*/  IMAD.IADD R10, R19, 0x1, -R2 ;  /* 0x00000001130a7824 */ /* 0x000fe400078e0a02 */
[----:B--2---:R-:W-:-:S02]  /*83a0*/  VIADD R11, R20, 0xffffffe ;  /* 0x0ffffffe140b7836 */ /* 0x004fc40000000000 */
[----:B------:R-:W-:Y:S02]  /*83b0*/  IMAD R20, R15, R6, R6 ;  /* 0x000000060f147224 */ /* 0x000fe400078e0206 */
[----:B0-----:R-:W-:Y:S02]  /*83c0*/  IMAD.MOV.U32 R16, RZ, RZ, RZ ;  /* 0x000000ffff107224 */ /* 0x001fe400078e00ff */
[----:B------:R-:W0:Y:S01]  /*83d0*/  F2I.FTZ.U32.TRUNC.NTZ R11, R11 ;  /* 0x0000000b000b7305 */ /* 0x000e22000021f000 */
[----:B------:R-:W-:Y:S01]  /*83e0*/  SHF.L.U32 R20, R20, 0x1, RZ ;  /* 0x0000000114147819 */ /* 0x000fe200000006ff */
[----:B-1----:R-:W-:-:S04]  /*83f0*/  IMAD.MOV R8, RZ, RZ, -R17 ;  /* 0x000000ffff087224 */ /* 0x002fc800078e0a11 */
[----:B------:R-:W-:Y:S02]  /*8400*/  IMAD.IADD R6, R20, 0x1, R6 ;  /* 0x0000000114067824 */ /* 0x000fe400078e0206 */
[----:B------:R-:W-:-:S04]  /*8410*/  IMAD R15, R8, R5, RZ ;  /* 0x00000005080f7224 */ /* 0x000fc800078e02ff */
[----:B------:R-:W-:-:S04]  /*8420*/  IMAD.HI.U32 R15, R17, R15, R16 ;  /* 0x0000000f110f7227 */ /* 0x000fc800078e0010 */
[----:B0-----:R-:W-:Y:S02]  /*8430*/  IMAD.MOV R87, RZ, RZ, -R11 ;  /* 0x000000ffff577224 */ /* 0x001fe400078e0a0b */
[----:B------:R-:W-:-:S04]  /*8440*/  IMAD.HI.U32 R8, R15, R20, RZ ;  /* 0x000000140f087227 */ /* 0x000fc800078e00ff */
[----:B------:R-:W-:Y:S02]  /*8450*/  IMAD R16, R10, R7, RZ ;  /* 0x000000070a107224 */ /* 0x000fe400078e02ff */
[----:B------:R-:W-:Y:S02]  /*8460*/  IMAD R87, R87, R14, RZ ;  /* 0x0000000e57577224 */ /* 0x000fe400078e02ff */
[----:B------:R-:W-:Y:S02]  /*8470*/  IMAD.MOV.U32 R10, RZ, RZ, RZ ;  /* 0x000000ffff0a7224 */ /* 0x000fe400078e00ff */
[----:B------:R-:W-:Y:S02]  /*8480*/  IMAD.MOV R17, RZ, RZ, -R8 ;  /* 0x000000ffff117224 */ /* 0x000fe400078e0a08 */
[----:B------:R-:W-:-:S04]  /*8490*/  IMAD.HI.U32 R87, R11, R87, R10 ;  /* 0x000000570b577227 */ /* 0x000fc800078e000a */
[----:B------:R-:W-:Y:S02]  /*84a0*/  IMAD R10, R5, R17, R20 ;  /* 0x00000011050a7224 */ /* 0x000fe400078e0214 */
[----:B------:R-:W-:Y:S02]  /*84b0*/  IMAD.SHL.U32 R24, R16, 0x4, RZ ;  /* 0x0000000410187824 */ /* 0x000fe400078e00ff */
[----:B------:R-:W-:Y:S01]  /*84c0*/  VIADD R16, R7, 0xffffffff ;  /* 0xffffffff07107836 */ /* 0x000fe20000000000 */
[----:B------:R-:W-:Y:S01]  /*84d0*/  ISETP.GE.U32.AND P2, PT, R10, R5, PT ;  /* 0x000000050a00720c */ /* 0x000fe20003f46070 */
[----:B------:R-:W-:-:S04]  /*84e0*/  IMAD.HI.U32 R17, R87, R24, RZ ;  /* 0x0000001857117227 */ /* 0x000fc800078e00ff */
[----:B------:R-:W-:Y:S02]  /*84f0*/  IMAD.MOV R11, RZ, RZ, -R17 ;  /* 0x000000ffff0b7224 */ /* 0x000fe400078e0a11 */
[----:B------:R-:W-:-:S04]  /*8500*/  IMAD.HI.U32 R20, R15, R6, RZ ;  /* 0x000000060f147227 */ /* 0x000fc800078e00ff */
[----:B------:R-:W-:Y:S01]  /*8510*/  IMAD R11, R14, R11, R24 ;  /* 0x0000000b0e0b7224 */ /* 0x000fe200078e0218 */
[----:B------:R-:W-:Y:S01]  /*8520*/  IADD3 R24, PT, PT, R24, R7, RZ ;  /* 0x0000000718187210 */ /* 0x000fe20007ffe0ff */
[----:B------:R-:W-:Y:S01]  /*8530*/  @P2 VIADD R8, R8, 0x1 ;  /* 0x0000000108082836 */ /* 0x000fe20000000000 */
[-C--:B------:R-:W-:Y:S01]  /*8540*/  @P2 IADD3 R10, PT, PT, R10, -R5.reuse, RZ ;  /* 0x800000050a0a2210 */ /* 0x080fe20007ffe0ff */
[----:B------:R-:W-:Y:S01]  /*8550*/  IMAD.MOV R15, RZ, RZ, -R20 ;  /* 0x000000ffff0f7224 */ /* 0x000fe200078e0a14 */
[----:B------:R-:W-:Y:S01]  /*8560*/  ISETP.GE.U32.AND P3, PT, R11, R14, PT ;  /* 0x0000000e0b00720c */ /* 0x000fe20003f66070 */
[----:B------:R-:W-:Y:S01]  /*8570*/  IMAD.IADD R86, R24, 0x1, R7 ;  /* 0x0000000118567824 */ /* 0x000fe200078e0207 */
[----:B------:R-:W-:Y:S01]  /*8580*/  ISETP.GE.U32.AND P2, PT, R10, R5, PT ;  /* 0x000000050a00720c */ /* 0x000fe20003f46070 */
[----:B------:R-:W-:-:S10]  /*8590*/  IMAD R6, R5, R15, R6 ;  /* 0x0000000f05067224 */ /* 0x000fd400078e0206 */
[----:B------:R-:W-:Y:S02]  /*85a0*/  @P3 IMAD.IADD R11, R11, 0x1, -R14 ;  /* 0x000000010b0b3824 */ /* 0x000fe400078e0a0e */
[----:B------:R-:W-:Y:S02]  /*85b0*/  @P2 VIADD R8, R8, 0x1 ;  /* 0x0000000108082836 */ /* 0x000fe40000000000 */
[----:B------:R-:W-:Y:S01]  /*85c0*/  @P3 VIADD R17, R17, 0x1 ;  /* 0x0000000111113836 */ /* 0x000fe20000000000 */
[----:B------:R-:W-:Y:S02]  /*85d0*/  ISETP.GE.U32.AND P2, PT, R11, R14, PT ;  /* 0x0000000e0b00720c */ /* 0x000fe40003f46070 */
[----:B------:R-:W0:Y:S01]  /*85e0*/  LDC.64 R10, c[0x0][0x380] ;  /* 0x0000e000ff0a7b82 */ /* 0x000e220000000a00 */
[----:B------:R-:W-:-:S04]  /*85f0*/  ISETP.NE.U32.AND P3, PT, R5, RZ, PT ;  /* 0x000000ff0500720c */ /* 0x000fc80003f65070 */
[----:B------:R-:W-:-:S04]  /*8600*/  SEL R8, R21, R8, !P3 ;  /* 0x0000000815087207 */ /* 0x000fc80005800000 */
[----:B------:R-:W-:Y:S02]  /*8610*/  VIMNMX R19, PT, PT, RZ, R8, !PT ;  /* 0x00000008ff137248 */ /* 0x000fe40007fe0100 */
[----:B------:R-:W-:Y:S01]  /*8620*/  @P2 VIADD R17, R17, 0x1 ;  /* 0x0000000111112836 */ /* 0x000fe20000000000 */
[----:B------:R-:W-:Y:S02]  /*8630*/  ISETP.NE.U32.AND P2, PT, R14, RZ, PT ;  /* 0x000000ff0e00720c */ /* 0x000fe40003f45070 */
[----:B------:R-:W-:Y:S02]  /*8640*/  VIMNMX R19, PT, PT, R22, R19, PT ;  /* 0x0000001316137248 */ /* 0x000fe40003fe0100 */
[----:B------:R-:W-:-:S03]  /*8650*/  SEL R17, R18, R17, !P2 ;  /* 0x0000001112117207 */ /* 0x000fc60005000000 */
[----:B------:R-:W-:Y:S01]  /*8660*/  IMAD.SHL.U32 R19, R19, 0x4, RZ ;  /* 0x0000000413137824 */ /* 0x000fe200078e00ff */
[----:B------:R-:W-:-:S04]  /*8670*/  VIMNMX R17, PT, PT, RZ, R17, !PT ;  /* 0x00000011ff117248 */ /* 0x000fc80007fe0100 */
[----:B------:R-:W-:Y:S02]  /*8680*/  VIMNMX R17, PT, PT, R16, R17, PT ;  /* 0x0000001110117248 */ /* 0x000fe40003fe0100 */
[----:B------:R-:W-:-:S03]  /*8690*/  SHF.R.S32.HI R8, RZ, 0x1f, R19 ;  /* 0x0000001fff087819 */ /* 0x000fc60000011413 */
[----:B------:R-:W-:Y:S02]  /*86a0*/  IMAD R94, R17, R4, RZ ;  /* 0x00000004115e7224 */ /* 0x000fe400078e02ff */
[----:B------:R-:W-:-:S03]  /*86b0*/  IMAD.HI.U32 R17, R87, R24, RZ ;  /* 0x0000001857117227 */ /* 0x000fc600078e00ff */
[----:B0-----:R-:W-:Y:S01]  /*86c0*/  IADD3 R88, P4, P5, R94, R10, R19 ;  /* 0x0000000a5e587210 */ /* 0x001fe20007d9e013 */
[----:B------:R-:W-:-:S03]  /*86d0*/  IMAD.MOV R23, RZ, RZ, -R17 ;  /* 0x000000ffff177224 */ /* 0x000fc600078e0a11 */
[----:B------:R-:W-:Y:S01]  /*86e0*/  IADD3.X R89, PT, PT, RZ, R11, R8, P4, P5 ;  /* 0x0000000bff597210 */ /* 0x000fe200027ea408 */
        /* <DEDUP_REMOVED lines=15> */
[----:B------:R-:W2:Y:S01]  /*87e0*/  LDG.E.U8 R80, desc[UR8][R96.64+0x2] ;  /* 0x0000020860507981 */ /* 0x000ea2000c1e1100 */
[----:B------:R-:W-:-:S03]  /*87f0*/  ISETP.GE.U32.AND P4, PT, R23, R14, PT ;  /* 0x0000000e1700720c */ /* 0x000fc60003f86070 */
[----:B------:R-:W3:Y:S04]  /*8800*/  LDG.E.U8 R70, desc[UR8][R96.64+0x1] ;  /* 0x0000010860467981 */ /* 0x000ee8000c1e1100 */
[----:B------:R-:W4:Y:S06]  /*8810*/  LDG.E.U8 R71, desc[UR8][R96.64] ;  /* 0x0000000860477981 */ /* 0x000f2c000c1e1100 */
        /* <DEDUP_REMOVED lines=13> */
[----:B------:R3:W5:Y:S02]  /*88f0*/  LDG.E.U8 R83, desc[UR8][R90.64] ;  /* 0x000000085a537981 */ /* 0x000764000c1e1100 */
[----:B------:R-:W-:-:S02]  /*8900*/  @P4 IMAD.IADD R6, R6, 0x1, -R5 ;  /* 0x0000000106064824 */ /* 0x000fc400078e0a05 */
[----:B------:R-:W-:-:S03]  /*8910*/  @P4 VIADD R20, R20, 0x1 ;  /* 0x0000000114144836 */ /* 0x000fc60000000000 */
[----:B------:R-:W-:-:S13]  /*8920*/  ISETP.GE.U32.AND P4, PT, R6, R5, PT ;  /* 0x000000050600720c */ /* 0x000fda0003f86070 */
[----:B------:R-:W-:-:S05]  /*8930*/  @P4 VIADD R20, R20, 0x1 ;  /* 0x0000000114144836 */ /* 0x000fca0000000000 */
[----:B------:R-:W-:Y:S02]  /*8940*/  SEL R20, R21, R20, !P3 ;  /* 0x0000001415147207 */ /* 0x000fe40005800000 */
[----:B------:R-:W2:Y:S02]  /*8950*/  LDG.E.U8 R21, desc[UR8][R88.64] ;  /* 0x0000000858157981 */ /* 0x000ea4000c1e1100 */
[----:B------:R-:W-:Y:S02]  /*8960*/  VIMNMX R5, PT, PT, RZ, R20, !PT ;  /* 0x00000014ff057248 */ /* 0x000fe40007fe0100 */
[----:B------:R-:W4:Y:S02]  /*8970*/  LDG.E.U8 R20, desc[UR8][R88.64+0x1] ;  /* 0x0000010858147981 */ /* 0x000f24000c1e1100 */
[----:B------:R-:W-:-:S05]  /*8980*/  VIMNMX R5, PT, PT, R22, R5, PT ;  /* 0x0000000516057248 */ /* 0x000fca0003fe0100 */
[----:B------:R-:W-:Y:S02]  /*8990*/  IMAD.SHL.U32 R23, R5, 0x4, RZ ;  /* 0x0000000405177824 */ /* 0x000fe400078e00ff */
[----:B------:R4:W5:Y:S03]  /*89a0*/  LDG.E.U8 R5, desc[UR8][R88.64+0x2] ;  /* 0x0000020858057981 */ /* 0x000966000c1e1100 */
[--C-:B------:R-:W-:Y:S02]  /*89b0*/  SHF.R.S32.HI R22, RZ, 0x1f, R23.reuse ;  /* 0x0000001fff167819 */ /* 0x100fe40000011417 */
[----:B------:R-:W-:-:S04]  /*89c0*/  IADD3 R94, P3, P4, R94, R10, R23 ;  /* 0x0000000a5e5e7210 */ /* 0x000fc80007c7e017 */
[----:B------:R-:W-:Y:S02]  /*89d0*/  IADD3.X R95, PT, PT, RZ, R11, R22, P3, P4 ;  /* 0x0000000bff5f7210 */ /* 0x000fe40001fe8416 */
[----:B------:R-:W-:-:S03]  /*89e0*/  IADD3 R92, P3, P4, R92, R10, R23 ;  /* 0x0000000a5c5c7210 */ /* 0x000fc60007c7e017 */
[----:B------:R-:W2:Y:S01]  /*89f0*/  LDG.E.U8 R26, desc[UR8][R94.64+0x2] ;  /* 0x000002085e1a7981 */ /* 0x000ea2000c1e1100 */
[----:B------:R-:W-:-:S03]  /*8a00*/  IADD3.X R93, PT, PT, RZ, R11, R22, P3, P4 ;  /* 0x0000000bff5d7210 */ /* 0x000fc60001fe8416 */
[----:B------:R-:W2:Y:S04]  /*8a10*/  LDG.E.U8 R27, desc[UR8][R94.64+0x1] ;  /* 0x000001085e1b7981 */ /* 0x000ea8000c1e1100 */
[----:B------:R0:W2:Y:S01]  /*8a20*/  LDG.E.U8 R25, desc[UR8][R94.64] ;  /* 0x000000085e197981 */ /* 0x0000a2000c1e1100 */
[----:B---3--:R-:W-:Y:S08]  /*8a30*/  I2F.F64.U16 R90, R70 ;  /* 0x00000046005a7312 */ /* 0x008ff00000101800 */
[----:B----4-:R-:W-:Y:S08]  /*8a40*/  I2F.F64.U16 R88, R20 ;  /* 0x0000001400587312 */ /* 0x010ff00000101800 */
[----:B-----5:R-:W1:Y:S02]  /*8a50*/  I2F.F64.U16 R84, R5 ;  /* 0x0000000500547312 */ /* 0x020e640000101800 */
[----:B-1----:R-:W-:-:S08]  /*8a60*/  DMUL R84, R84, R62 ;  /* 0x0000003e54547228 */ /* 0x002fd00000000000 */
[----:B------:R-:W-:Y:S02]  /*8a70*/  DFMA R88, R88, R60, R84 ;  /* 0x0000003c5858722b */ /* 0x000fe40000000054 */
[----:B--2---:R-:W1:Y:S06]  /*8a80*/  I2F.F64.U16 R84, R21 ;  /* 0x0000001500547312 */ /* 0x004e6c0000101800 */
[----:B-1----:R-:W-:Y:S02]  /*8a90*/  DFMA R84, R84, R64, R88 ;  /* 0x000000405454722b */ /* 0x002fe40000000058 */
[----:B------:R-:W1:Y:S02]  /*8aa0*/  I2F.F64.U16 R88, R80 ;  /* 0x0000005000587312 */ /* 0x000e640000101800 */
[----:B-1----:R-:W-:-:S08]  /*8ab0*/  DMUL R88, R88, R62 ;  /* 0x0000003e58587228 */ /* 0x002fd00000000000 */
[----:B------:R-:W-:Y:S02]  /*8ac0*/  DFMA R90, R90, R60, R88 ;  /* 0x0000003c5a5a722b */ /* 0x000fe40000000058 */
[----:B------:R-:W1:Y:S06]  /*8ad0*/  I2F.F64.U16 R88, R71 ;  /* 0x0000004700587312 */ /* 0x000e6c0000101800 */
[----:B-1----:R-:W-:Y:S02]  /*8ae0*/  DFMA R96, R88, R64, R90 ;  /* 0x000000405860722b */ /* 0x002fe4000000005a */
[----:B------:R-:W1:Y:S08]  /*8af0*/  I2F.F64.U16 R90, R81 ;  /* 0x00000051005a7312 */ /* 0x000e700000101800 */
[----:B------:R-:W2:Y:S01]  /*8b00*/  I2F.F64.U16 R88, R82 ;  /* 0x0000005200587312 */ /* 0x000ea20000101800 */
[----:B-1----:R-:W-:-:S07]  /*8b10*/  DMUL R90, R90, R62 ;  /* 0x0000003e5a5a7228 */ /* 0x002fce0000000000 */
[----:B0-----:R-:W0:Y:S01]  /*8b20*/  I2F.F64.U16 R94, R83 ;  /* 0x00000053005e7312 */ /* 0x001e220000101800 */
[----:B--2---:R-:W-:-:S08]  /*8b30*/  DFMA R88, R88, R60, R90 ;  /* 0x0000003c5858722b */ /* 0x004fd0000000005a */
[----:B0-----:R-:W-:Y:S02]  /*8b40*/  DFMA R94, R94, R64, R88 ;  /* 0x000000405e5e722b */ /* 0x001fe40000000058 */
[----:B------:R-:W0:Y:S08]  /*8b50*/  I2F.F64.U16 R88, R26 ;  /* 0x0000001a00587312 */ /* 0x000e300000101800 */
[----:B------:R-:W1:Y:S01]  /*8b60*/  I2F.F64.U16 R90, R27 ;  /* 0x0000001b005a7312 */ /* 0x000e620000101800 */
[----:B0-----:R-:W-:-:S08]  /*8b70*/  DMUL R88, R88, R62 ;  /* 0x0000003e58587228 */ /* 0x001fd00000000000 */
[----:B-1----:R-:W-:Y:S01]  /*8b80*/  DFMA R88, R90, R60, R88 ;  /* 0x0000003c5a58722b */ /* 0x002fe20000000058 */
[----:B------:R-:W0:Y:S07]  /*8b90*/  I2F.F64.U16 R90, R25 ;  /* 0x00000019005a7312 */ /* 0x000e2e0000101800 */
[----:B0-----:R-:W-:Y:S02]  /*8ba0*/  DFMA R90, R90, R64, R88 ;  /* 0x000000405a5a722b */ /* 0x001fe40000000058 */
[----:B------:R-:W2:Y:S01]  /*8bb0*/  LDG.E.U8 R88, desc[UR8][R92.64+0x2] ;  /* 0x000002085c587981 */ /* 0x000ea2000c1e1100 */
[----:B------:R0:W-:Y:S03]  /*8bc0*/  F2I.U32.F64.TRUNC R84, R84 ;  /* 0x0000005400547311 */ /* 0x0001e6000030d000 */
[----:B------:R-:W3:Y:S04]  /*8bd0*/  LDG.E.U8 R89, desc[UR8][R92.64] ;  /* 0x000000085c597981 */ /* 0x000ee8000c1e1100 */
[----:B0-----:R-:W4:Y:S01]  /*8be0*/  LDG.E.U8 R85, desc[UR8][R92.64+0x1] ;  /* 0x000001085c557981 */ /* 0x001f22000c1e1100 */
        /* <DEDUP_REMOVED lines=10> */
[----:B------:R-:W-:Y:S01]  /*8c90*/  VIMNMX R87, PT, PT, RZ, R87, !PT ;  /* 0x00000057ff577248 */ /* 0x000fe20007fe0100 */
[----:B------:R-:W-:Y:S08]  /*8ca0*/  F2I.U32.F64.TRUNC R90, R90 ;  /* 0x0000005a005a7311 */ /* 0x000ff0000030d000 */
[----:B--2---:R-:W0:Y:S08]  /*8cb0*/  I2F.F64.U16 R6, R88 ;  /* 0x0000005800067312 */ /* 0x004e300000101800 */
[----:B----4-:R-:W1:Y:S01]  /*8cc0*/  I2F.F64.U16 R14, R85 ;  /* 0x00000055000e7312 */ /* 0x010e620000101800 */
[----:B0-----:R-:W-:-:S08]  /*8cd0*/  DMUL R6, R6, R62 ;  /* 0x0000003e06067228 */ /* 0x001fd00000000000 */
[----:B-1----:R-:W-:Y:S02]  /*8ce0*/  DFMA R14, R14, R60, R6 ;  /* 0x0000003c0e0e722b */ /* 0x002fe40000000006 */
[----:B---3--:R-:W0:Y:S06]  /*8cf0*/  I2F.F64.U16 R6, R89 ;  /* 0x0000005900067312 */ /* 0x008e2c0000101800 */
[----:B0-----:R-:W-:Y:S01]  /*8d00*/  DFMA R6, R6, R64, R14 ;  /* 0x000000400606722b */ /* 0x001fe2000000000e */
[----:B------:R-:W-:-:S04]  /*8d10*/  IADD3 R14, P2, P3, R17, R10, R23 ;  /* 0x0000000a110e7210 */ /* 0x000fc80007b5e017 */
[----:B------:R-:W-:-:S05]  /*8d20*/  IADD3.X R15, PT, PT, RZ, R11, R22, P2, P3 ;  /* 0x0000000bff0f7210 */ /* 0x000fca00017e6416 */
[----:B------:R-:W2:Y:S01]  /*8d30*/  LDG.E.U8 R18, desc[UR8][R14.64+0x2] ;  /* 0x000002080e127981 */ /* 0x000ea2000c1e1100 */
[----:B------:R-:W-:-:S03]  /*8d40*/  VIMNMX R17, PT, PT, R16, R87, PT ;  /* 0x0000005710117248 */ /* 0x000fc60003fe0100 */
[----:B------:R-:W3:Y:S02]  /*8d50*/  LDG.E.U8 R87, desc[UR8][R14.64+0x1] ;  /* 0x000001080e577981 */ /* 0x000ee4000c1e1100 */
[----:B------:R-:W-:Y:S01]  /*8d60*/  IMAD R4, R17, R4, RZ ;  /* 0x0000000411047224 */ /* 0x000fe200078e02ff */
[----:B------:R0:W-:Y:S01]  /*8d70*/  F2I.U32.F64.TRUNC R6, R6 ;  /* 0x0000000600067311 */ /* 0x0001e2000030d000 */
[----:B------:R2:W4:Y:S03]  /*8d80*/  LDG.E.U8 R91, desc[UR8][R14.64] ;  /* 0x000000080e5b7981 */ /* 0x000526000c1e1100 */
[----:B------:R-:W-:-:S04]  /*8d90*/  IADD3 R16, P2, P3, R4, R10, R19 ;  /* 0x0000000a04107210 */ /* 0x000fc80007b5e013 */
[----:B------:R-:W-:-:S05]  /*8da0*/  IADD3.X R17, PT, PT, RZ, R11, R8, P2, P3 ;  /* 0x0000000bff117210 */ /* 0x000fca00017e6408 */
[----:B------:R-:W5:Y:S04]  /*8db0*/  LDG.E.U8 R8, desc[UR8][R16.64+0x2] ;  /* 0x0000020810087981 */ /* 0x000f68000c1e1100 */
[----:B------:R-:W4:Y:S04]  /*8dc0*/  LDG.E.U8 R19, desc[UR8][R16.64+0x1] ;  /* 0x0000010810137981 */ /* 0x000f28000c1e1100 */
[----:B------:R-:W4:Y:S01]  /*8dd0*/  LDG.E.U8 R92, desc[UR8][R16.64] ;  /* 0x00000008105c7981 */ /* 0x000f22000c1e1100 */
[----:B------:R-:W-:-:S04]  /*8de0*/  IADD3 R10, P2, P3, R4, R10, R23 ;  /* 0x0000000a040a7210 */ /* 0x000fc80007b5e017 */
[----:B------:R-:W-:-:S05]  /*8df0*/  IADD3.X R11, PT, PT, RZ, R11, R22, P2, P3 ;  /* 0x0000000bff0b7210 */ /* 0x000fca00017e6416 */
[----:B0-----:R-:W4:Y:S04]  /*8e00*/  LDG.E.U8 R7, desc[UR8][R10.64+0x2] ;  /* 0x000002080a077981 */ /* 0x001f28000c1e1100 */
[----:B------:R-:W4:Y:S04]  /*8e10*/  LDG.E.U8 R22, desc[UR8][R10.64+0x1] ;  /* 0x000001080a167981 */ /* 0x000f28000c1e1100 */
[----:B------:R4:W4:Y:S01]  /*8e20*/  LDG.E.U8 R23, desc[UR8][R10.64] ;  /* 0x000000080a177981 */ /* 0x000922000c1e1100 */
[----:B------:R-:W0:Y:S08]  /*8e30*/  F2I.U32.F64.TRUNC R24, R96 ;  /* 0x0000006000187311 */ /* 0x000e30000030d000 */
[----:B------:R1:W0:Y:S02]  /*8e40*/  F2I.U32.F64.TRUNC R86, R94 ;  /* 0x0000005e00567311 */ /* 0x000224000030d000 */
[----:B-1----:R-:W-:-:S05]  /*8e50*/  IMAD R94, R78, 0x4, R1 ;  /* 0x000000044e5e7824 */ /* 0x002fca00078e0201 */
[----:B------:R1:W-:Y:S01]  /*8e60*/  STL [R94], R5 ;  /* 0x000000055e007387 */ /* 0x0003e20000100800 */
[----:B------:R-:W-:-:S03]  /*8e70*/  IMAD.IADD R93, R1, 0x1, R78 ;  /* 0x00000001015d7824 */ /* 0x000fc600078e024e */
        /* <DEDUP_REMOVED lines=18> */
[----:B------:R0:W-:Y:S01]  /*8fa0*/  STL.U8 [R93+0x964], R6 ;  /* 0x000964065d007387 */ /* 0x0001e20000100000 */
[----:B------:R-:W-:Y:S01]  /*8fb0*/  VIADD R78, R78, 0x8 ;  /* 0x000000084e4e7836 */ /* 0x000fe20000000000 */
[----:B--2---:R-:W2:Y:S08]  /*8fc0*/  I2F.F64.U16 R14, R18 ;  /* 0x00000012000e7312 */ /* 0x004eb00000101800 */
[----:B---3--:R-:W3:Y:S01]  /*8fd0*/  I2F.F64.U16 R96, R87 ;  /* 0x0000005700607312 */ /* 0x008ee20000101800 */
[----:B--2---:R-:W-:-:S08]  /*8fe0*/  DMUL R14, R14, R62 ;  /* 0x0000003e0e0e7228 */ /* 0x004fd00000000000 */
[----:B---3--:R-:W-:Y:S02]  /*8ff0*/  DFMA R96, R96, R60, R14 ;  /* 0x0000003c6060722b */ /* 0x008fe4000000000e */
[----:B-----5:R-:W2:Y:S08]  /*9000*/  I2F.F64.U16 R14, R8 ;  /* 0x00000008000e7312 */ /* 0x020eb00000101800 */
[----:B----4-:R-:W3:Y:S01]  /*9010*/  I2F.F64.U16 R10, R19 ;  /* 0x00000013000a7312 */ /* 0x010ee20000101800 */
[----:B--2---:R-:W-:-:S08]  /*9020*/  DMUL R14, R14, R62 ;  /* 0x0000003e0e0e7228 */ /* 0x004fd00000000000 */
[----:B---3--:R-:W-:Y:S02]  /*9030*/  DFMA R10, R10, R60, R14 ;  /* 0x0000003c0a0a722b */ /* 0x008fe4000000000e */
[----:B------:R-:W2:Y:S06]  /*9040*/  I2F.F64.U16 R14, R92 ;  /* 0x0000005c000e7312 */ /* 0x000eac0000101800 */
[----:B--2---:R-:W-:Y:S02]  /*9050*/  DFMA R14, R14, R64, R10 ;  /* 0x000000400e0e722b */ /* 0x004fe4000000000a */
[----:B------:R-:W2:Y:S08]  /*9060*/  I2F.F64.U16 R10, R7 ;  /* 0x00000007000a7312 */ /* 0x000eb00000101800 */
[----:B-1----:R-:W1:Y:S01]  /*9070*/  I2F.F64.U16 R4, R22 ;  /* 0x0000001600047312 */ /* 0x002e620000101800 */
[----:B--2---:R-:W-:-:S07]  /*9080*/  DMUL R10, R10, R62 ;  /* 0x0000003e0a0a7228 */ /* 0x004fce0000000000 */
[----:B------:R-:W2:Y:S01]  /*9090*/  I2F.F64.U16 R16, R91 ;  /* 0x0000005b00107312 */ /* 0x000ea20000101800 */
[----:B-1----:R-:W-:-:S07]  /*90a0*/  DFMA R4, R4, R60, R10 ;  /* 0x0000003c0404722b */ /* 0x002fce000000000a */
[----:B------:R-:W1:Y:S01]  /*90b0*/  I2F.F64.U16 R10, R23 ;  /* 0x00000017000a7312 */ /* 0x000e620000101800 */
[-C--:B--2---:R-:W-:Y:S02]  /*90c0*/  DFMA R16, R16, R64.reuse, R96 ;  /* 0x000000401010722b */ /* 0x084fe40000000060 */
[----:B-1----:R-:W-:-:S08]  /*90d0*/  DFMA R4, R10, R64, R4 ;  /* 0x000000400a04722b */ /* 0x002fd00000000004 */
[----:B------:R-:W1:Y:S08]  /*90e0*/  F2I.U32.F64.TRUNC R16, R16 ;  /* 0x0000001000107311 */ /* 0x000e70000030d000 */
[----:B------:R-:W2:Y:S08]  /*90f0*/  F2I.U32.F64.TRUNC R14, R14 ;  /* 0x0000000e000e7311 */ /* 0x000eb0000030d000 */
[----:B------:R-:W3:Y:S01]  /*9100*/  F2I.U32.F64.TRUNC R4, R4 ;  /* 0x0000000400047311 */ /* 0x000ee2000030d000 */
        /* <DEDUP_REMOVED lines=11> */
[----:B---3--:R0:W-:Y:S02]  /*91c0*/  STL.U8 [R93+0x967], R4 ;  /* 0x000967045d007387 */ /* 0x0081e40000100000 */
.L_x_440:
[----:B------:R-:W-:Y:S05]  /*91d0*/  BSYNC.RECONVERGENT B0 ;  /* 0x0000000000007941 */ /* 0x000fea0003800200 */
.L_x_439:
[----:B0-----:R-:W0:Y:S01]  /*91e0*/  LDC R14, c[0x0][0x360] ;  /* 0x0000d800ff0e7b82 */ /* 0x001e220000000800 */
[----:B------:R-:W1:Y:S01]  /*91f0*/  I2F.F64.U16 R4, R79 ;  /* 0x0000004f00047312 */ /* 0x000e620000101800 */
[----:B------:R-:W-:Y:S01]  /*9200*/  DADD R10, R68, R12 ;  /* 0x00000000440a7229 */ /* 0x000fe2000000000c */
[----:B------:R-:W-:Y:S01]  /*9210*/  LOP3.LUT R8, R9, 0xff, RZ, 0xc0, !PT ;  /* 0x000000ff09087812 */ /* 0x000fe200078ec0ff */
[----:B------:R-:W-:Y:S01]  /*9220*/  BSSY.RECONVERGENT B0, `(.L_x_441) ;  /* 0x000010b000007945 */ /* 0x000fe20003800200 */
[----:B------:R-:W-:-:S04]  /*9230*/  IADD3 R21, PT, PT, -R2, 0x2, RZ ;  /* 0x0000000202157810 */ /* 0x000fc80007ffe1ff */
[----:B------:R-:W2:Y:S01]  /*9240*/  I2F.F64.U16 R6, R0 ;  /* 0x0000000000067312 */ /* 0x000ea20000101800 */
[----:B------:R-:W-:Y:S02]  /*9250*/  DADD R10, R52, R10 ;  /* 0x00000000340a7229 */ /* 0x000fe4000000000a */
[----:B-1----:R-:W-:-:S05]  /*9260*/  DMUL R4, R4, R60 ;  /* 0x0000003c04047228 */ /* 0x002fca0000000000 */
[----:B------:R-:W1:Y:S01]  /*9270*/  I2F.F64.U16 R16, R8 ;  /* 0x0000000800107312 */ /* 0x000e620000101800 */
[----:B------:R-:W-:Y:S01]  /*9280*/  DADD R10, R54, R10 ;  /* 0x00000000360a7229 */ /* 0x000fe2000000000a */
[----:B0-----:R-:W-:Y:S01]  /*9290*/  IMAD R13, R28, R14, R3 ;  /* 0x0000000e1c0d7224 */ /* 0x001fe200078e0203 */
[----:B--2---:R-:W-:-:S06]  /*92a0*/  DFMA R4, R6, R62, R4 ;  /* 0x0000003e0604722b */ /* 0x004fcc0000000004 */
[----:B------:R-:W-:Y:S01]  /*92b0*/  DADD R10, R56, R10 ;  /* 0x00000000380a7229 */ /* 0x000fe2000000000a */
[----:B------:R-:W-:-:S04]  /*92c0*/  IADD3 R6, PT, PT, R13, 0x2, -R2 ;  /* 0x000000020d067810 */ /* 0x000fc80007ffe802 */
[C---:B------:R-:W-:Y:S01]  /*92d0*/  ISETP.GE.AND P2, PT, R6.reuse, R29, PT ;  /* 0x0000001d0600720c */ /* 0x040fe20003f46270 */
[----:B-1----:R-:W-:Y:S02]  /*92e0*/  DFMA R16, R16, R64, R4 ;  /* 0x000000401010722b */ /* 0x002fe40000000004 */
[----:B------:R-:W-:Y:S01]  /*92f0*/  DADD R10, R58, R10 ;  /* 0x000000003a0a7229 */ /* 0x000fe2000000000a */
[----:B------:R-:W-:-:S04]  /*9300*/  ISETP.LT.OR P2, PT, R6, RZ, P2 ;  /* 0x000000ff0600720c */ /* 0x000fc80001741670 */
[----:B------:R-:W-:-:S03]  /*9310*/  PLOP3.LUT P3, PT, P2, P0, PT, 0xf8, 0x8f ;  /* 0x00000000008f781c */ /* 0x000fc60001761f70 */
[----:B------:R-:W-:-:S10]  /*9320*/  DADD R18, R16, R10 ;  /* 0x0000000010127229 */ /* 0x000fd4000000000a */
[----:B------:R-:W-:Y:S05]  /*9330*/  @P3 BRA `(.L_x_442) ;  /* 0x0000000c00e43947 */ /* 0x000fea0003800000 */
[----:B------:R-:W0:Y:S01]  /*9340*/  LDC.64 R4, c[0x0][0x390] ;  /* 0x0000e400ff047b82 */ /* 0x000e220000000a00 */
[----:B------:R-:W1:Y:S01]  /*9350*/  S2R R12, SR_CTAID.Y ;  /* 0x00000000000c7919 */ /* 0x000e620000002600 */
[----:B------:R-:W1:Y:S06]  /*9360*/  S2R R20, SR_TID.Y ;  /* 0x0000000000147919 */ /* 0x000e6c0000002200 */
[----:B------:R-:W2:Y:S08]  /*9370*/  LDC R0, c[0x0][0x398] ;  /* 0x0000e600ff007b82 */ /* 0x000eb00000000800 */
[----:B------:R-:W3:Y:S01]  /*9380*/  LDC R13, c[0x0][0x360] ;  /* 0x0000d800ff0d7b82 */ /* 0x000ee20000000800 */
[----:B0-----:R-:W0:Y:S07]  /*9390*/  I2F.U32.RP R8, R5 ;  /* 0x0000000500087306 */ /* 0x001e2e0000209000 */
[----:B------:R-:W4:Y:S01]  /*93a0*/  LDC.64 R6, c[0x0][0x388] ;  /* 0x0000e200ff067b82 */ /* 0x000f220000000a00 */
[----:B--2---:R-:W2:Y:S07]  /*93b0*/  I2F.U32.RP R14, R0 ;  /* 0x00000000000e7306 */ /* 0x004eae0000209000 */
[----:B------:R-:W1:Y:S01]  /*93c0*/  LDC R23, c[0x0][0x364] ;  /* 0x0000d900ff177b82 */ /* 0x000e620000000800 */
[----:B------:R-:W-:Y:S01]  /*93d0*/  ISETP.NE.U32.AND P4, PT, R0, RZ, PT ;  /* 0x000000ff0000720c */ /* 0x000fe20003f85070 */
[----:B0-----:R-:W0:Y:S01]  /*93e0*/  MUFU.RCP R8, R8 ;  /* 0x0000000800087308 */ /* 0x001e220000001000 */
[----:B---3--:R-:W-:-:S04]  /*93f0*/  IMAD R13, R28, R13, R3 ;  /* 0x0000000d1c0d7224 */ /* 0x008fc800078e0203 */
[----:B------:R-:W-:-:S03]  /*9400*/  IMAD.IADD R13, R13, 0x1, -R2 ;  /* 0x000000010d0d7824 */ /* 0x000fc600078e0a02 */
[----:B--2---:R-:W-:Y:S01]  /*9410*/  MUFU.RCP R14, R14 ;  /* 0x0000000e000e7308 */ /* 0x004fe20000001000 */
[--C-:B----4-:R-:W-:Y:S02]  /*9420*/  IMAD R13, R13, R6, R6.reuse ;  /* 0x000000060d0d7224 */ /* 0x110fe400078e0206 */
[----:B------:R-:W-:Y:S02]  /*9430*/  VIADD R24, R7, 0xffffffff ;  /* 0xffffffff07187836 */ /* 0x000fe40000000000 */
[----:B------:R-:W-:Y:S01]  /*9440*/  IMAD.IADD R13, R13, 0x1, R6 ;  /* 0x000000010d0d7824 */ /* 0x000fe200078e0206 */
[----:B0-----:R-:W-:-:S03]  /*9450*/  IADD3 R10, PT, PT, R8, 0xffffffe, RZ ;  /* 0x0ffffffe080a7810 */ /* 0x001fc60007ffe0ff */
[----:B------:R-:W-:Y:S02]  /*9460*/  IMAD.SHL.U32 R13, R13, 0x2, RZ ;  /* 0x000000020d0d7824 */ /* 0x000fe400078e00ff */
[----:B-1----:R-:W-:Y:S01]  /*9470*/  IMAD R23, R12, R23, R20 ;  /* 0x000000170c177224 */ /* 0x002fe200078e0214 */
[----:B------:R0:W1:Y:S02]  /*9480*/  F2I.FTZ.U32.TRUNC.NTZ R11, R10 ;  /* 0x0000000a000b7305 */ /* 0x000064000021f000 */
[----:B0-----:R-:W-:Y:S02]  /*9490*/  IMAD.MOV.U32 R10, RZ, RZ, RZ ;  /* 0x000000ffff0a7224 */ /* 0x001fe400078e00ff */
[----:B-1----:R-:W-:-:S04]  /*94a0*/  IMAD.MOV R8, RZ, RZ, -R11 ;  /* 0x000000ffff087224 */ /* 0x002fc800078e0a0b */
[----:B------:R-:W-:-:S04]  /*94b0*/  IMAD R15, R8, R5, RZ ;  /* 0x00000005080f7224 */ /* 0x000fc800078e02ff */
[----:B------:R-:W-:-:S04]  /*94c0*/  IMAD.HI.U32 R8, R11, R15, R10 ;  /* 0x0000000f0b087227 */ /* 0x000fc800078e000a */
[----:B------:R-:W-:Y:S02]  /*94d0*/  VIADD R11, R14, 0xffffffe ;  /* 0x0ffffffe0e0b7836 */ /* 0x000fe40000000000 */
[----:B------:R-:W-:-:S04]  /*94e0*/  IMAD.HI.U32 R15, R8, R13, RZ ;  /* 0x0000000d080f7227 */ /* 0x000fc800078e00ff */
[----:B------:R-:W0:Y:S01]  /*94f0*/  F2I.FTZ.U32.TRUNC.NTZ R11, R11 ;  /* 0x0000000b000b7305 */ /* 0x000e22000021f000 */
[----:B------:R-:W-:Y:S02]  /*9500*/  IMAD.MOV R14, RZ, RZ, -R15 ;  /* 0x000000ffff0e7224 */ /* 0x000fe400078e0a0f */
[----:B------:R-:W-:Y:S02]  /*9510*/  IMAD.IADD R10, R23, 0x1, -R2 ;  /* 0x00000001170a7824 */ /* 0x000fe400078e0a02 */
[----:B------:R-:W-:Y:S02]  /*9520*/  IMAD R14, R5, R14, R13 ;  /* 0x0000000e050e7224 */ /* 0x000fe400078e020d */
[----:B------:R-:W-:Y:S02]  /*9530*/  IMAD R20, R10, R7, RZ ;  /* 0x000000070a147224 */ /* 0x000fe400078e02ff */
[----:B------:R-:W-:Y:S01]  /*9540*/  IMAD.MOV.U32 R10, RZ, RZ, RZ ;  /* 0x000000ffff0a7224 */ /* 0x000fe200078e00ff */
[-C--:B------:R-:W-:Y:S01]  /*9550*/  ISETP.GE.U32.AND P3, PT, R14, R5.reuse, PT ;  /* 0x000000050e00720c */ /* 0x080fe20003f66070 */
[----:B------:R-:W-:Y:S01]  /*9560*/  IMAD.SHL.U32 R25, R20, 0x4, RZ ;  /* 0x0000000414197824 */ /* 0x000fe200078e00ff */
[----:B------:R-:W-:-:S02]  /*9570*/  LOP3.LUT R20, RZ, R5, RZ, 0x33, !PT ;  /* 0x00000005ff147212 */ /* 0x000fc400078e33ff */
[----:B0-----:R-:W-:-:S05]  /*9580*/  IADD3 R12, PT, PT, RZ, -R11, RZ ;  /* 0x8000000bff0c7210 */ /* 0x001fca0007ffe0ff */
[----:B------:R-:W-:-:S04]  /*9590*/  IMAD.MOV.U32 R23, RZ, RZ, R12 ;  /* 0x000000ffff177224 */ /* 0x000fc800078e000c */
[----:B------:R-:W-:Y:S02]  /*95a0*/  @P3 IMAD.IADD R14, R14, 0x1, -R5 ;  /* 0x000000010e0e3824 */ /* 0x000fe400078e0a05 */
[-C--:B------:R-:W-:Y:S02]  /*95b0*/  IMAD R23, R23, R0.reuse, RZ ;  /* 0x0000000017177224 */ /* 0x080fe400078e02ff */
[----:B------:R-:W-:Y:S01]  /*95c0*/  @P3 VIADD R15, R15, 0x1 ;  /* 0x000000010f0f3836 */ /* 0x000fe20000000000 */
[----:B------:R-:W-:Y:S01]  /*95d0*/  ISETP.GE.U32.AND P3, PT, R14, R5, PT ;  /* 0x000000050e00720c */ /* 0x000fe20003f66070 */
[----:B------:R-:W-:Y:S01]  /*95e0*/  IMAD.HI.U32 R12, R11, R23, R10 ;  /* 0x000000170b0c7227 */ /* 0x000fe200078e000a */
[----:B------:R-:W-:-:S05]  /*95f0*/  LOP3.LUT R23, RZ, R0, RZ, 0x33, !PT ;  /* 0x00000000ff177212 */ /* 0x000fca00078e33ff */
[----:B------:R-:W-:-:S04]  /*9600*/  IMAD.HI.U32 R22, R12, R25, RZ ;  /* 0x000000190c167227 */ /* 0x000fc800078e00ff */
[----:B------:R-:W-:Y:S02]  /*9610*/  IMAD.MOV R11, RZ, RZ, -R22 ;  /* 0x000000ffff0b7224 */ /* 0x000fe400078e0a16 */
[----:B------:R-:W-:Y:S02]  /*9620*/  @P3 IADD3 R15, PT, PT, R15, 0x1, RZ ;  /* 0x000000010f0f3810 */ /* 0x000fe40007ffe0ff */
[----:B------:R-:W-:Y:S02]  /*9630*/  IMAD R11, R0, R11, R25 ;  /* 0x0000000b000b7224 */ /* 0x000fe400078e0219 */
[----:B------:R-:W-:-:S03]  /*9640*/  IMAD.IADD R25, R25, 0x1, R7 ;  /* 0x0000000119197824 */ /* 0x000fc600078e0207 */
[----:B------:R-:W-:Y:S01]  /*9650*/  ISETP.GE.U32.AND P3, PT, R11, R0, PT ;  /* 0x000000000b00720c */ /* 0x000fe20003f66070 */
[----:B------:R-:W-:-:S12]  /*9660*/  IMAD.HI.U32 R70, R12, R25, RZ ;  /* 0x000000190c467227 */ /* 0x000fd800078e00ff */
[----:B------:R-:W-:Y:S02]  /*9670*/  @P3 IMAD.IADD R11, R11, 0x1, -R0 ;  /* 0x000000010b0b3824 */ /* 0x000fe400078e0a00 */
[----:B------:R-:W-:-:S03]  /*9680*/  @P3 VIADD R22, R22, 0x1 ;  /* 0x0000000116163836 */ /* 0x000fc60000000000 */
[----:B------:R-:W-:Y:S02]  /*9690*/  ISETP.GE.U32.AND P3, PT, R11, R0, PT ;  /* 0x000000000b00720c */ /* 0x000fe40003f66070 */
[----:B------:R-:W0:Y:S11]  /*96a0*/  LDC.64 R10, c[0x0][0x380] ;  /* 0x0000e000ff0a7b82 */ /* 0x000e360000000a00 */
[----:B------:R-:W-:Y:S01]  /*96b0*/  @P3 VIADD R22, R22, 0x1 ;  /* 0x0000000116163836 */ /* 0x000fe20000000000 */
[----:B------:R-:W-:-:S04]  /*96c0*/  ISETP.NE.U32.AND P3, PT, R5, RZ, PT ;  /* 0x000000ff0500720c */ /* 0x000fc80003f65070 */
[----:B------:R-:W-:Y:S01]  /*96d0*/  SEL R14, R23, R22, !P4 ;  /* 0x00000016170e7207 */ /* 0x000fe20006000000 */
[----:B------:R-:W-:Y:S01]  /*96e0*/  VIADD R22, R6, 0xffffffff ;  /* 0xffffffff06167836 */ /* 0x000fe20000000000 */
[----:B------:R-:W-:Y:S01]  /*96f0*/  SEL R15, R20, R15, !P3 ;  /* 0x0000000f140f7207 */ /* 0x000fe20005800000 */
[----:B------:R-:W-:Y:S01]  /*9700*/  IMAD.IADD R6, R13, 0x1, R6 ;  /* 0x000000010d067824 */ /* 0x000fe200078e0206 */
[----:B------:R-:W-:Y:S02]  /*9710*/  VIMNMX R27, PT, PT, RZ, R14, !PT ;  /* 0x0000000eff1b7248 */ /* 0x000fe40007fe0100 */
[----:B------:R-:W-:Y:S01]  /*9720*/  VIMNMX R15, PT, PT, RZ, R15, !PT ;  /* 0x0000000fff0f7248 */ /* 0x000fe20007fe0100 */
[----:B------:R-:W-:Y:S01]  /*9730*/  IMAD.HI.U32 R13, R8, R6, RZ ;  /* 0x00000006080d7227 */ /* 0x000fe200078e00ff */
[----:B------:R-:W-:Y:S02]  /*9740*/  VIMNMX R27, PT, PT, R24, R27, PT ;  /* 0x0000001b181b7248 */ /* 0x000fe40003fe0100 */
[----:B------:R-:W-:-:S03]  /*9750*/  VIMNMX R15, PT, PT, R22, R15, PT ;  /* 0x0000000f160f7248 */ /* 0x000fc60003fe0100 */
[----:B------:R-:W-:Y:S01]  /*9760*/  IMAD R83, R27, R4, RZ ;  /* 0x000000041b537224 */ /* 0x000fe200078e02ff */
[----:B------:R-:W-:Y:S01]  /*9770*/  IADD3 R27, PT, PT, -R70, RZ, RZ ;  /* 0x000000ff461b7210 */ /* 0x000fe20007ffe1ff */
[----:B------:R-:W-:-:S04]  /*9780*/  IMAD.SHL.U32 R91, R15, 0x4, RZ ;  /* 0x000000040f5b7824 */ /* 0x000fc800078e00ff */
[----:B------:R-:W-:Y:S01]  /*9790*/  IMAD R27, R0, R27, R25 ;  /* 0x0000001b001b7224 */ /* 0x000fe200078e0219 */
[--C-:B------:R-:W-:Y:S02]  /*97a0*/  SHF.R.S32.HI R26, RZ, 0x1f, R91.reuse ;  /* 0x0000001fff1a7819 */ /* 0x100fe4000001145b */
[----:B0-----:R-:W-:-:S04]  /*97b0*/  IADD3 R14, P5, P6, R83, R10, R91 ;  /* 0x0000000a530e7210 */ /* 0x001fc80007ebe05b */
[----:B------:R-:W-:Y:S02]  /*97c0*/  IADD3.X R15, PT, PT, RZ, R11, R26, P5, P6 ;  /* 0x0000000bff0f7210 */ /* 0x000fe40002fec41a */
[----:B------:R-:W-:-:S03]  /*97d0*/  ISETP.GE.U32.AND P5, PT, R27, R0, PT ;  /* 0x000000001b00720c */ /* 0x000fc60003fa6070 */
[----:B------:R-:W2:Y:S04]  /*97e0*/  LDG.E.U8 R104, desc[UR8][R14.64+0x2] ;  /* 0x000002080e687981 */ /* 0x000ea8000c1e1100 */
[----:B------:R-:W3:Y:S04]  /*97f0*/  LDG.E.U8 R106, desc[UR8][R14.64+0x1] ;  /* 0x000001080e6a7981 */ /* 0x000ee8000c1e1100 */
[----:B------:R3:W4:Y:S02]  /*9800*/  LDG.E.U8 R80, desc[UR8][R14.64] ;  /* 0x000000080e507981 */ /* 0x000724000c1e1100 */
        /* <DEDUP_REMOVED lines=8> */
[----:B------:R-:W-:-:S03]  /*9890*/  IMAD.IADD R27, R25, 0x1, R7 ;  /* 0x00000001191b7824 */ /* 0x000fc600078e0207 */
[----:B------:R-:W-:Y:S01]  /*98a0*/  IADD3 R88, P5, P6, R87, R10, R91 ;  /* 0x0000000a57587210 */ /* 0x000fe20007ebe05b */
[----:B------:R-:W-:-:S03]  /*98b0*/  IMAD.HI.U32 R70, R12, R27, RZ ;  /* 0x0000001b0c467227 */ /* 0x000fc600078e00ff */
[----:B------:R-:W-:Y:S01]  /*98c0*/  IADD3.X R89, PT, PT, RZ, R11, R26, P5, P6 ;  /* 0x0000000bff597210 */ /* 0x000fe20002fec41a */
[----:B------:R-:W-:Y:S02]  /*98d0*/  IMAD.MOV R25, RZ, RZ, -R70 ;  /* 0x000000ffff197224 */ /* 0x000fe400078e0a46 */
[----:B------:R-:W-:Y:S02]  /*98e0*/  IMAD.IADD R7, R27, 0x1, R7 ;  /* 0x000000011b077824 */ /* 0x000fe400078e0207 */
[----:B------:R-:W-:Y:S01]  /*98f0*/  IMAD R25, R0, R25, R27 ;  /* 0x0000001900197224 */ /* 0x000fe200078e021b */
[----:B------:R-:W5:Y:S01]  /*9900*/  LDG.E.U8 R100, desc[UR8][R88.64] ;  /* 0x0000000858647981 */ /* 0x000f62000c1e1100 */
[----:B------:R-:W-:-:S03]  /*9910*/  IMAD.HI.U32 R12, R12, R7, RZ ;  /* 0x000000070c0c7227 */ /* 0x000fc600078e00ff */
[----:B------:R-:W-:Y:S01]  /*9920*/  ISETP.GE.U32.AND P5, PT, R25, R0, PT ;  /* 0x000000001900720c */ /* 0x000fe20003fa6070 */
[----:B------:R-:W-:-:S04]  /*9930*/  IMAD.MOV R27, RZ, RZ, -R12 ;  /* 0x000000ffff1b7224 */ /* 0x000fc800078e0a0c */
[----:B------:R-:W-:-:S08]  /*9940*/  IMAD R7, R0, R27, R7 ;  /* 0x0000001b00077224 */ /* 0x000fd000078e0207 */
        /* <DEDUP_REMOVED lines=10> */
[----:B------:R-:W-:-:S03]  /*99f0*/  ISETP.GE.U32.AND P5, PT, R7, R0, PT ;  /* 0x000000000700720c */ /* 0x000fc60003fa6070 */
[----:B------:R-:W5:Y:S10]  /*9a00*/  LDG.E.U8 R27, desc[UR8][R84.64] ;  /* 0x00000008541b7981 */ /* 0x000f74000c1e1100 */
[----:B------:R-:W-:-:S02]  /*9a10*/  @P5 IMAD.IADD R7, R7, 0x1, -R0 ;  /* 0x0000000107075824 */ /* 0x000fc400078e0a00 */
[----:B------:R-:W-:-:S03]  /*9a20*/  @P5 VIADD R12, R12, 0x1 ;  /* 0x000000010c0c5836 */ /* 0x000fc60000000000 */
[----:B------:R-:W-:Y:S01]  /*9a30*/  ISETP.GE.U32.AND P5, PT, R7, R0, PT ;  /* 0x000000000700720c */ /* 0x000fe20003fa6070 */
[----:B------:R-:W-:-:S04]  /*9a40*/  IMAD.MOV R0, RZ, RZ, -R13 ;  /* 0x000000ffff007224 */ /* 0x000fc800078e0a0d */
[----:B------:R-:W-:-:S08]  /*9a50*/  IMAD R6, R5, R0, R6 ;  /* 0x0000000005067224 */ /* 0x000fd000078e0206 */
[----:B------:R-:W-:-:S05]  /*9a60*/  @P5 VIADD R12, R12, 0x1 ;  /* 0x000000010c0c5836 */ /* 0x000fca0000000000 */
[----:B------:R-:W-:Y:S02]  /*9a70*/  SEL R12, R23, R12, !P4 ;  /* 0x0000000c170c7207 */ /* 0x000fe40006000000 */
[----:B------:R-:W5:Y:S02]  /*9a80*/  LDG.E.U8 R23, desc[UR8][R88.64+0x1] ;  /* 0x0000010858177981 */ /* 0x000f64000c1e1100 */
[----:B------:R-:W-:-:S04]  /*9a90*/  VIMNMX R7, PT, PT, RZ, R12, !PT ;  /* 0x0000000cff077248 */ /* 0x000fc80007fe0100 */
[----:B------:R-:W-:Y:S02]  /*9aa0*/  VIMNMX R7, PT, PT, R24, R7, PT ;  /* 0x0000000718077248 */ /* 0x000fe40003fe0100 */
[----:B------:R0:W5:Y:S03]  /*9ab0*/  LDG.E.U8 R24, desc[UR8][R88.64+0x2] ;  /* 0x0000020858187981 */ /* 0x000166000c1e1100 */
[----:B------:R-:W-:-:S05]  /*9ac0*/  IMAD R7, R7, R4, RZ ;  /* 0x0000000407077224 */ /* 0x000fca00078e02ff */
[----:B------:R-:W-:-:S04]  /*9ad0*/  IADD3 R90, P4, P5, R7, R10, R91 ;  /* 0x0000000a075a7210 */ /* 0x000fc80007d9e05b */
[----:B------:R-:W-:Y:S02]  /*9ae0*/  IADD3.X R91, PT, PT, RZ, R11, R26, P4, P5 ;  /* 0x0000000bff5b7210 */ /* 0x000fe400027ea41a */
[----:B------:R-:W-:Y:S01]  /*9af0*/  ISETP.GE.U32.AND P4, PT, R6, R5, PT ;  /* 0x000000050600720c */ /* 0x000fe20003f86070 */
[----:B------:R-:W5:-:S12]  /*9b00*/  LDG.E.U8 R26, desc[UR8][R84.64+0x1] ;  /* 0x00000108541a7981 */ /* 0x000f58000c1e1100 */
        /* <DEDUP_REMOVED lines=24> */
[----:B------:R-:W5:Y:S04]  /*9c90*/  LDG.E.U8 R94, desc[UR8][R4.64+0x1] ;  /* 0x00000108045e7981 */ /* 0x000f68000c1e1100 */
[----:B------:R1:W5:Y:S01]  /*9ca0*/  LDG.E.U8 R96, desc[UR8][R4.64] ;  /* 0x0000000804607981 */ /* 0x000362000c1e1100 */
[----:B------:R-:W-:-:S03]  /*9cb0*/  IMAD R81, R78, 0x4, R1 ;  /* 0x000000044e517824 */ /* 0x000fc600078e0201 */
[----:B------:R-:W5:Y:S01]  /*9cc0*/  LDG.E.U8 R79, desc[UR8][R10.64+0x2] ;  /* 0x000002080a4f7981 */ /* 0x000f62000c1e1100 */
[----:B--2---:R-:W2:Y:S08]  /*9cd0*/  I2F.F64.U16 R70, R104 ;  /* 0x0000006800467312 */ /* 0x004eb00000101800 */
[----:B---3--:R-:W3:Y:S01]  /*9ce0*/  I2F.F64.U16 R14, R106 ;  /* 0x0000006a000e7312 */ /* 0x008ee20000101800 */
[----:B--2---:R-:W-:-:S07]  /*9cf0*/  DMUL R70, R70, R62 ;  /* 0x0000003e46467228 */ /* 0x004fce0000000000 */
[----:B----4-:R-:W2:Y:S01]  /*9d00*/  I2F.F64.U16 R6, R80 ;  /* 0x0000005000067312 */ /* 0x010ea20000101800 */
[----:B---3--:R-:W-:-:S08]  /*9d10*/  DFMA R14, R14, R60, R70 ;  /* 0x0000003c0e0e722b */ /* 0x008fd00000000046 */
[----:B--2---:R-:W-:Y:S01]  /*9d20*/  DFMA R102, R6, R64, R14 ;  /* 0x000000400666722b */ /* 0x004fe2000000000e */
[----:B-----5:R-:W-:Y:S08]  /*9d30*/  I2F.F64.U16 R70, R100 ;  /* 0x0000006400467312 */ /* 0x020ff00000101800 */
[----:B0-----:R-:W-:Y:S08]  /*9d40*/  I2F.F64.U16 R88, R27 ;  /* 0x0000001b00587312 */ /* 0x001ff00000101800 */
[----:B------:R-:W0:Y:S08]  /*9d50*/  I2F.F64.U16 R14, R24 ;  /* 0x00000018000e7312 */ /* 0x000e300000101800 */
[----:B------:R-:W2:Y:S01]  /*9d60*/  I2F.F64.U16 R6, R23 ;  /* 0x0000001700067312 */ /* 0x000ea20000101800 */
[----:B0-----:R-:W-:-:S08]  /*9d70*/  DMUL R14, R14, R62 ;  /* 0x0000003e0e0e7228 */ /* 0x001fd00000000000 */
[----:B--2---:R-:W-:-:S08]  /*9d80*/  DFMA R6, R6, R60, R14 ;  /* 0x0000003c0606722b */ /* 0x004fd0000000000e */
[----:B------:R-:W-:Y:S02]  /*9d90*/  DFMA R70, R70, R64, R6 ;  /* 0x000000404646722b */ /* 0x000fe40000000006 */
[----:B------:R-:W-:Y:S08]  /*9da0*/  I2F.F64.U16 R6, R26 ;  /* 0x0000001a00067312 */ /* 0x000ff00000101800 */
[----:B------:R-:W0:Y:S02]  /*9db0*/  I2F.F64.U16 R14, R25 ;  /* 0x00000019000e7312 */ /* 0x000e240000101800 */
[----:B0-----:R-:W-:-:S08]  /*9dc0*/  DMUL R14, R14, R62 ;  /* 0x0000003e0e0e7228 */ /* 0x001fd00000000000 */
[----:B------:R-:W-:Y:S02]  /*9dd0*/  DFMA R6, R6, R60, R14 ;  /* 0x0000003c0606722b */ /* 0x000fe4000000000e */
[----:B------:R-:W0:Y:S06]  /*9de0*/  I2F.F64.U16 R14, R20 ;  /* 0x00000014000e7312 */ /* 0x000e2c0000101800 */
[----:B------:R-:W-:Y:S02]  /*9df0*/  DFMA R88, R88, R64, R6 ;  /* 0x000000405858722b */ /* 0x000fe40000000006 */
[----:B------:R-:W2:Y:S01]  /*9e00*/  I2F.F64.U16 R6, R22 ;  /* 0x0000001600067312 */ /* 0x000ea20000101800 */
[----:B0-----:R-:W-:-:S08]  /*9e10*/  DMUL R14, R14, R62 ;  /* 0x0000003e0e0e7228 */ /* 0x001fd00000000000 */
[----:B--2---:R-:W-:Y:S02]  /*9e20*/  DFMA R6, R6, R60, R14 ;  /* 0x0000003c0606722b */ /* 0x004fe4000000000e */
[----:B------:R-:W2:Y:S01]  /*9e30*/  LDG.E.U8 R14, desc[UR8][R86.64] ;  /* 0x00000008560e7981 */ /* 0x000ea2000c1e1100 */
[----:B------:R-:W0:Y:S03]  /*9e40*/  I2F.F64.U16 R84, R13 ;  /* 0x0000000d00547312 */ /* 0x000e260000101800 */
[----:B------:R-:W3:Y:S02]  /*9e50*/  LDG.E.U8 R86, desc[UR8][R90.64+0x1] ;  /* 0x000001085a567981 */ /* 0x000ee4000c1e1100 */
[----:B0-----:R-:W-:-:S06]  /*9e60*/  DFMA R84, R84, R64, R6 ;  /* 0x000000405454722b */ /* 0x001fcc0000000006 */
[----:B------:R0:W-:Y:S04]  /*9e70*/  F2I.U32.F64.TRUNC R15, R84 ;  /* 0x00000054000f7311 */ /* 0x0001e8000030d000 */
[----:B0-----:R-:W4:Y:S04]  /*9e80*/  LDG.E.U8 R84, desc[UR8][R90.64+0x2] ;  /* 0x000002085a547981 */ /* 0x001f28000c1e1100 */
[----:B------:R0:W-:Y:S02]  /*9e90*/  F2I.U32.F64.TRUNC R8, R88 ;  /* 0x0000005800087311 */ /* 0x0001e4000030d000 */
[----:B0-----:R0:W5:Y:S06]  /*9ea0*/  LDG.E.U8 R88, desc[UR8][R90.64] ;  /* 0x000000085a587981 */ /* 0x00116c000c1e1100 */
[----:B------:R-:W1:Y:S01]  /*9eb0*/  I2F.F64.U16 R6, R12 ;  /* 0x0000000c00067312 */ /* 0x000e620000101800 */
[----:B------:R0:W-:Y:S07]  /*9ec0*/  STL [R81+0x640], R80 ;  /* 0x0006405051007387 */ /* 0x0001ee0000100800 */
[----:B------:R-:W1:Y:S01]  /*9ed0*/  I2F.F64.U16 R82, R0 ;  /* 0x0000000000527312 */ /* 0x000e620000101800 */
[----:B0-----:R-:W5:Y:S01]  /*9ee0*/  LDG.E.U8 R80, desc[UR8][R10.64+0x1] ;  /* 0x000001080a507981 */ /* 0x001f62000c1e1100 */
[----:B-1----:R-:W-:-:S08]  /*9ef0*/  DMUL R6, R6, R62 ;  /* 0x0000003e06067228 */ /* 0x002fd00000000000 */
[----:B------:R-:W-:Y:S01]  /*9f00*/  DFMA R6, R82, R60, R6 ;  /* 0x0000003c5206722b */ /* 0x000fe20000000006 */
[----:B------:R5:W5:Y:S01]  /*9f10*/  LDG.E.U8 R82, desc[UR8][R10.64] ;  /* 0x000000080a527981 */ /* 0x000b62000c1e1100 */
[----:B------:R-:W-:Y:S08]  /*9f20*/  I2F.F64.U16 R4, R94 ;  /* 0x0000005e00047312 */ /* 0x000ff00000101800 */
[----:B------:R-:W-:Y:S08]  /*9f30*/  I2F.F64.U16 R90, R96 ;  /* 0x00000060005a7312 */ /* 0x000ff00000101800 */
[----:B------:R-:W0:Y:S08]  /*9f40*/  F2I.U32.F64.TRUNC R102, R102 ;  /* 0x0000006600667311 */ /* 0x000e30000030d000 */
[----:B------:R1:W0:Y:S01]  /*9f50*/  F2I.U32.F64.TRUNC R70, R70 ;  /* 0x0000004600467311 */ /* 0x000222000030d000 */
[----:B------:R0:W-:Y:S04]  /*9f60*/  STL [R81+0x320], R106 ;  /* 0x0003206a51007387 */ /* 0x0001e80000100800 */
[----:B------:R0:W-:Y:S01]  /*9f70*/  STL [R81], R104 ;  /* 0x0000006851007387 */ /* 0x0001e20000100800 */
[----:B-1----:R-:W-:-:S05]  /*9f80*/  IMAD.IADD R71, R1, 0x1, R78 ;  /* 0x0000000101477824 */ /* 0x002fca00078e024e */
        /* <DEDUP_REMOVED lines=14> */
[----:B------:R0:W-:Y:S01]  /*a070*/  STL [R81+0x10], R12 ;  /* 0x0000100c51007387 */ /* 0x0001e20000100800 */
[----:B--2---:R-:W1:Y:S02]  /*a080*/  I2F.F64.U16 R98, R14 ;  /* 0x0000000e00627312 */ /* 0x004e640000101800 */
[----:B-1----:R-:W-:-:S06]  /*a090*/  DFMA R98, R98, R64, R6 ;  /* 0x000000406262722b */ /* 0x002fcc0000000006 */
[----:B------:R-:W1:Y:S02]  /*a0a0*/  I2F.F64.U16 R6, R92 ;  /* 0x0000005c00067312 */ /* 0x000e640000101800 */
[----:B-1----:R-:W-:-:S08]  /*a0b0*/  DMUL R6, R6, R62 ;  /* 0x0000003e06067228 */ /* 0x002fd00000000000 */
[----:B------:R-:W-:Y:S02]  /*a0c0*/  DFMA R4, R4, R60, R6 ;  /* 0x0000003c0404722b */ /* 0x000fe40000000006 */
[----:B----4-:R-:W1:Y:S06]  /*a0d0*/  I2F.F64.U16 R6, R84 ;  /* 0x0000005400067312 */ /* 0x010e6c0000101800 */
[----:B------:R-:W-:Y:S02]  /*a0e0*/  DFMA R90, R90, R64, R4 ;  /* 0x000000405a5a722b */ /* 0x000fe40000000004 */
[----:B---3--:R-:W2:Y:S01]  /*a0f0*/  I2F.F64.U16 R4, R86 ;  /* 0x0000005600047312 */ /* 0x008ea20000101800 */
[----:B-1----:R-:W-:-:S07]  /*a100*/  DMUL R6, R6, R62 ;  /* 0x0000003e06067228 */ /* 0x002fce0000000000 */
[----:B-----5:R-:W1:Y:S01]  /*a110*/  I2F.F64.U16 R10, R88 ;  /* 0x00000058000a7312 */ /* 0x020e620000101800 */
[----:B--2---:R-:W-:-:S08]  /*a120*/  DFMA R4, R4, R60, R6 ;  /* 0x0000003c0404722b */ /* 0x004fd00000000006 */
[----:B-1----:R-:W-:Y:S02]  /*a130*/  DFMA R10, R10, R64, R4 ;  /* 0x000000400a0a722b */ /* 0x002fe40000000004 */
[----:B------:R-:W1:Y:S08]  /*a140*/  I2F.F64.U16 R4, R79 ;  /* 0x0000004f00047312 */ /* 0x000e700000101800 */
[----:B------:R-:W2:Y:S01]  /*a150*/  I2F.F64.U16 R6, R80 ;  /* 0x0000005000067312 */ /* 0x000ea20000101800 */
[----:B-1----:R-:W-:-:S08]  /*a160*/  DMUL R4, R4, R62 ;  /* 0x0000003e04047228 */ /* 0x002fd00000000000 */
[----:B--2---:R-:W-:Y:S02]  /*a170*/  DFMA R6, R6, R60, R4 ;  /* 0x0000003c0606722b */ /* 0x004fe40000000004 */
[----:B------:R-:W1:Y:S08]  /*a180*/  I2F.F64.U16 R4, R82 ;  /* 0x0000005200047312 */ /* 0x000e700000101800 */
[----:B------:R-:W2:Y:S01]  /*a190*/  F2I.U32.F64.TRUNC R98, R98 ;  /* 0x0000006200627311 */ /* 0x000ea2000030d000 */
[----:B-1----:R-:W-:-:S07]  /*a1a0*/  DFMA R4, R4, R64, R6 ;  /* 0x000000400404722b */ /* 0x002fce0000000006 */
[----:B------:R-:W1:Y:S08]  /*a1b0*/  F2I.U32.F64.TRUNC R90, R90 ;  /* 0x0000005a005a7311 */ /* 0x000e70000030d000 */
[----:B------:R-:W3:Y:S08]  /*a1c0*/  F2I.U32.F64.TRUNC R10, R10 ;  /* 0x0000000a000a7311 */ /* 0x000ef0000030d000 */
[----:B------:R-:W4:Y:S01]  /*a1d0*/  F2I.U32.F64.TRUNC R4, R4 ;  /* 0x0000000400047311 */ /* 0x000f22000030d000 */
        /* <DEDUP_REMOVED lines=13> */
[----:B----4-:R0:W-:Y:S01]  /*a2b0*/  STL.U8 [R71+0x967], R4 ;  /* 0x0009670447007387 */ /* 0x0101e20000100000 */
[----:B------:R-:W-:-:S07]  /*a2c0*/  VIADD R78, R78, 0x8 ;  /* 0x000000084e4e7836 */ /* 0x000fce0000000000 */
.L_x_442:
[----:B------:R-:W-:Y:S05]  /*a2d0*/  BSYNC.RECONVERGENT B0 ;  /* 0x0000000000007941 */ /* 0x000fea0003800200 */
.L_x_441:
[----:B------:R-:W-:Y:S01]  /*a2e0*/  ISETP.GE.AND P3, PT, R21, R2, PT ;  /* 0x000000021500720c */ /* 0x000fe20003f66270 */
[----:B------:R-:W-:Y:S01]  /*a2f0*/  DMUL R18, R18, 0.125 ;  /* 0x3fc0000012127828 */ /* 0x000fe20000000000 */
[C---:B0-----:R-:W-:Y:S01]  /*a300*/  VIADD R8, R1.reuse, 0x960 ;  /* 0x0000096001087836 */ /* 0x041fe20000000000 */
[----:B------:R-:W-:-:S10]  /*a310*/  IADD3 R7, PT, PT, R1, 0x320, RZ ;  /* 0x0000032001077810 */ /* 0x000fd40007ffe0ff */
[----:B------:R-:W-:Y:S05]  /*a320*/  @P3 BRA `(.L_x_443) ;  /* 0x0000004000303947 */ /* 0x000fea0003800000 */
[----:B------:R-:W0:Y:S01]  /*a330*/  LDC R0, c[0x0][0x360] ;  /* 0x0000d800ff007b82 */ /* 0x000e220000000800 */
[----:B------:R-:W-:Y:S01]  /*a340*/  LOP3.LUT R15, R2, 0x3, RZ, 0x3c, !PT ;  /* 0x00000003020f7812 */ /* 0x000fe200078e3cff */
[----:B------:R-:W-:Y:S01]  /*a350*/  BSSY.RECONVERGENT B0, `(.L_x_444) ;  /* 0x00000ff000007945 */ /* 0x000fe20003800200 */
[----:B0-----:R-:W-:-:S04]  /*a360*/  IMAD R0, R28, R0, R3 ;  /* 0x000000001c007224 */ /* 0x001fc800078e0203 */
[----:B------:R-:W-:-:S05]  /*a370*/  IMAD.IADD R0, R15, 0x1, R0 ;  /* 0x000000010f007824 */ /* 0x000fca00078e0200 */
[----:B------:R-:W-:-:S04]  /*a380*/  ISETP.GE.AND P3, PT, R0, R29, PT ;  /* 0x0000001d0000720c */ /* 0x000fc80003f66270 */
[----:B------:R-:W-:-:S04]  /*a390*/  ISETP.LT.OR P3, PT, R0, RZ, P3 ;  /* 0x000000ff0000720c */ /* 0x000fc80001f61670 */
[----:B------:R-:W-:-:S13]  /*a3a0*/  PLOP3.LUT P3, PT, P3, P0, PT, 0xf8, 0x8f ;  /* 0x00000000008f781c */ /* 0x000fda0001f61f70 */
        /* <DEDUP_REMOVED lines=13> */
[----:B------:R-:W-:-:S03]  /*a480*/  IMAD.IADD R23, R15, 0x1, R6 ;  /* 0x000000010f177824 */ /* 0x000fc600078e0206 */
[----:B--2---:R-:W-:Y:S01]  /*a490*/  MUFU.RCP R20, R20 ;  /* 0x0000001400147308 */ /* 0x004fe20000001000 */
[----:B----4-:R-:W-:-:S04]  /*a4a0*/  IMAD R23, R23, R10, RZ ;  /* 0x0000000a17177224 */ /* 0x010fc800078e02ff */
[----:B------:R-:W-:Y:S02]  /*a4b0*/  IMAD.SHL.U32 R23, R23, 0x2, RZ ;  /* 0x0000000217177824 */ /* 0x000fe400078e00ff */
[----:B0-----:R-:W-:Y:S02]  /*a4c0*/  VIADD R12, R14, 0xffffffe ;  /* 0x0ffffffe0e0c7836 */ /* 0x001fe40000000000 */
[----:B-1----:R-:W-:Y:S01]  /*a4d0*/  IMAD R27, R22, R27, R24 ;  /* 0x0000001b161b7224 */ /* 0x002fe200078e0218 */
[----:B------:R-:W-:Y:S01]  /*a4e0*/  LOP3.LUT R24, RZ, R0, RZ, 0x33, !PT ;  /* 0x00000000ff187212 */ /* 0x000fe200078e33ff */
        /* <DEDUP_REMOVED lines=8> */
[----:B------:R-:W-:Y:S01]  /*a570*/  IADD3 R20, PT, PT, -R25, RZ, RZ ;  /* 0x000000ff19147210 */ /* 0x000fe20007ffe1ff */
[----:B------:R-:W-:-:S04]  /*a580*/  IMAD.IADD R12, R27, 0x1, -R2 ;  /* 0x000000011b0c7824 */ /* 0x000fc800078e0a02 */
[----:B------:R-:W-:Y:S02]  /*a590*/  IMAD R20, R5, R20, R23 ;  /* 0x0000001405147224 */ /* 0x000fe400078e0217 */
[----:B------:R-:W-:Y:S02]  /*a5a0*/  IMAD R22, R12, R11, RZ ;  /* 0x0000000b0c167224 */ /* 0x000fe400078e02ff */
[----:B------:R-:W-:Y:S01]  /*a5b0*/  IMAD.MOV.U32 R12, RZ, RZ, RZ ;  /* 0x000000ffff0c7224 */ /* 0x000fe200078e00ff */
[----:B------:R-:W-:Y:S01]  /*a5c0*/  ISETP.GE.U32.AND P3, PT, R20, R5, PT ;  /* 0x000000051400720c */ /* 0x000fe20003f66070 */
[----:B0-----:R-:W-:-:S04]  /*a5d0*/  IMAD.MOV R14, RZ, RZ, -R13 ;  /* 0x000000ffff0e7224 */ /* 0x001fc800078e0a0d */
[----:B------:R-:W-:-:S04]  /*a5e0*/  IMAD.MOV.U32 R27, RZ, RZ, R14 ;  /* 0x000000ffff1b7224 */ /* 0x000fc800078e000e */
[----:B------:R-:W-:-:S04]  /*a5f0*/  IMAD R27, R27, R0, RZ ;  /* 0x000000001b1b7224 */ /* 0x000fc800078e02ff */
[----:B------:R-:W-:Y:S02]  /*a600*/  @P3 IMAD.IADD R20, R20, 0x1, -R5 ;  /* 0x0000000114143824 */ /* 0x000fe400078e0a05 */
[----:B------:R-:W-:-:S04]  /*a610*/  IMAD.HI.U32 R14, R13, R27, R12 ;  /* 0x0000001b0d0e7227 */ /* 0x000fc800078e000c */
[----:B------:R-:W-:Y:S02]  /*a620*/  IMAD.SHL.U32 R27, R22, 0x4, RZ ;  /* 0x00000004161b7824 */ /* 0x000fe400078e00ff */
[----:B------:R-:W-:Y:S01]  /*a630*/  @P3 VIADD R25, R25, 0x1 ;  /* 0x0000000119193836 */ /* 0x000fe20000000000 */
[----:B------:R-:W-:Y:S01]  /*a640*/  ISETP.GE.U32.AND P3, PT, R20, R5, PT ;  /* 0x000000051400720c */ /* 0x000fe20003f66070 */
[----:B------:R-:W-:Y:S01]  /*a650*/  IMAD.HI.U32 R71, R14, R27, RZ ;  /* 0x0000001b0e477227 */ /* 0x000fe200078e00ff */
[----:B------:R-:W-:-:S03]  /*a660*/  LOP3.LUT R20, RZ, R5, RZ, 0x33, !PT ;  /* 0x00000005ff147212 */ /* 0x000fc600078e33ff */
[----:B------:R-:W-:Y:S01]  /*a670*/  VIADD R22, R10, 0xffffffff ;  /* 0xffffffff0a167836 */ /* 0x000fe20000000000 */
[----:B------:R-:W-:Y:S01]  /*a680*/  IADD3 R13, PT, PT, -R71, RZ, RZ ;  /* 0x000000ff470d7210 */ /* 0x000fe20007ffe1ff */
[----:B------:R-:W-:-:S04]  /*a690*/  IMAD.IADD R10, R23, 0x1, R10 ;  /* 0x00000001170a7824 */ /* 0x000fc800078e020a */
[----:B------:R-:W-:Y:S01]  /*a6a0*/  IMAD R13, R0, R13, R27 ;  /* 0x0000000d000d7224 */ /* 0x000fe200078e021b */
[----:B------:R-:W-:Y:S01]  /*a6b0*/  IADD3 R27, PT, PT, R27, R11, RZ ;  /* 0x0000000b1b1b7210 */ /* 0x000fe20007ffe0ff */
[----:B------:R-:W-:Y:S02]  /*a6c0*/  @P3 VIADD R25, R25, 0x1 ;  /* 0x0000000119193836 */ /* 0x000fe40000000000 */
[----:B------:R-:W-:Y:S01]  /*a6d0*/  IMAD.HI.U32 R23, R6, R10, RZ ;  /* 0x0000000a06177227 */ /* 0x000fe200078e00ff */
[----:B------:R-:W-:-:S13]  /*a6e0*/  ISETP.GE.U32.AND P3, PT, R13, R0, PT ;  /* 0x000000000d00720c */ /* 0x000fda0003f66070 */
        /* <DEDUP_REMOVED lines=8> */
[----:B------:R-:W-:Y:S02]  /*a770*/  SEL R71, R24, R71, !P4 ;  /* 0x0000004718477207 */ /* 0x000fe40006000000 */
[----:B------:R-:W-:Y:S02]  /*a780*/  VIMNMX R79, PT, PT, RZ, R26, !PT ;  /* 0x0000001aff4f7248 */ /* 0x000fe40007fe0100 */
[----:B------:R-:W-:Y:S01]  /*a790*/  VIMNMX R26, PT, PT, RZ, R71, !PT ;  /* 0x00000047ff1a7248 */ /* 0x000fe20007fe0100 */
[----:B------:R-:W-:Y:S01]  /*a7a0*/  IMAD.HI.U32 R71, R14, R27, RZ ;  /* 0x0000001b0e477227 */ /* 0x000fe200078e00ff */
[----:B------:R-:W-:Y:S02]  /*a7b0*/  VIMNMX R79, PT, PT, R22, R79, PT ;  /* 0x0000004f164f7248 */ /* 0x000fe40003fe0100 */
[----:B------:R-:W-:-:S03]  /*a7c0*/  VIMNMX R81, PT, PT, R25, R26, PT ;  /* 0x0000001a19517248 */ /* 0x000fc60003fe0100 */
[----:B------:R-:W-:Y:S02]  /*a7d0*/  IMAD.SHL.U32 R89, R79, 0x4, RZ ;  /* 0x000000044f597824 */ /* 0x000fe400078e00ff */
[----:B------:R-:W-:Y:S02]  /*a7e0*/  IMAD R81, R81, R4, RZ ;  /* 0x0000000451517224 */ /* 0x000fe400078e02ff */
[----:B------:R-:W-:Y:S01]  /*a7f0*/  IMAD.MOV R79, RZ, RZ, -R71 ;  /* 0x000000ffff4f7224 */ /* 0x000fe200078e0a47 */
[--C-:B------:R-:W-:Y:S02]  /*a800*/  SHF.R.S32.HI R70, RZ, 0x1f, R89.reuse ;  /* 0x0000001fff467819 */ /* 0x100fe40000011459 */
[----:B0-----:R-:W-:Y:S01]  /*a810*/  IADD3 R96, P5, P6, R81, R12, R89 ;  /* 0x0000000c51607210 */ /* 0x001fe20007ebe059 */
[----:B------:R-:W-:-:S03]  /*a820*/  IMAD R79, R0, R79, R27 ;  /* 0x0000004f004f7224 */ /* 0x000fc600078e021b */
[----:B------:R-:W-:Y:S02]  /*a830*/  IADD3.X R97, PT, PT, RZ, R13, R70, P5, P6 ;  /* 0x0000000dff617210 */ /* 0x000fe40002fec446 */
[----:B------:R-:W-:-:S03]  /*a840*/  ISETP.GE.U32.AND P5, PT, R79, R0, PT ;  /* 0x000000004f00720c */ /* 0x000fc60003fa6070 */
[----:B------:R-:W2:Y:S04]  /*a850*/  LDG.E.U8 R84, desc[UR8][R96.64+0x2] ;  /* 0x0000020860547981 */ /* 0x000ea8000c1e1100 */
[----:B------:R-:W3:Y:S04]  /*a860*/  LDG.E.U8 R90, desc[UR8][R96.64+0x1] ;  /* 0x00000108605a7981 */ /* 0x000ee8000c1e1100 */
[----:B------:R-:W4:Y:S02]  /*a870*/  LDG.E.U8 R94, desc[UR8][R96.64] ;  /* 0x00000008605e7981 */ /* 0x000f24000c1e1100 */
[----:B------:R-:W-:-:S02]  /*a880*/  @P5 IMAD.IADD R79, R79, 0x1, -R0 ;  /* 0x000000014f4f5824 */ /* 0x000fc400078e0a00 */
[----:B------:R-:W-:-:S03]  /*a890*/  @P5 VIADD R71, R71, 0x1 ;  /* 0x0000000147475836 */ /* 0x000fc60000000000 */
[----:B------:R-:W-:Y:S01]  /*a8a0*/  ISETP.GE.U32.AND P5, PT, R79, R0, PT ;  /* 0x000000004f00720c */ /* 0x000fe20003fa6070 */
[----:B------:R-:W-:-:S04]  /*a8b0*/  IMAD.IADD R79, R27, 0x1, R11 ;  /* 0x000000011b4f7824 */ /* 0x000fc800078e020b */
[----:B------:R-:W-:-:S04]  /*a8c0*/  IMAD.HI.U32 R27, R14, R79, RZ ;  /* 0x0000004f0e1b7227 */ /* 0x000fc800078e00ff */
[----:B------:R-:W-:-:S04]  /*a8d0*/  IMAD.IADD R11, R79, 0x1, R11 ;  /* 0x000000014f0b7824 */ /* 0x000fc800078e020b */
[----:B------:R-:W-:-:S05]  /*a8e0*/  @P5 VIADD R71, R71, 0x1 ;  /* 0x0000000147475836 */ /* 0x000fca0000000000 */
[----:B------:R-:W-:-:S04]  /*a8f0*/  SEL R71, R24, R71, !P4 ;  /* 0x0000004718477207 */ /* 0x000fc80006000000 */
[----:B------:R-:W-:Y:S01]  /*a900*/  VIMNMX R26, PT, PT, RZ, R71, !PT ;  /* 0x00000047ff1a7248 */ /* 0x000fe20007fe0100 */
[----:B------:R-:W-:-:S03]  /*a910*/  IMAD.MOV R71, RZ, RZ, -R27 ;  /* 0x000000ffff477224 */ /* 0x000fc600078e0a1b */
[----:B------:R-:W-:Y:S01]  /*a920*/  VIMNMX R83, PT, PT, R25, R26, PT ;  /* 0x0000001a19537248 */ /* 0x000fe20003fe0100 */
[----:B------:R-:W-:Y:S02]  /*a930*/  IMAD R71, R0, R71, R79 ;  /* 0x0000004700477224 */ /* 0x000fe400078e024f */
[----:B------:R-:W-:-:S04]  /*a940*/  IMAD.HI.U32 R79, R14, R11, RZ ;  /* 0x0000000b0e4f7227 */ /* 0x000fc800078e00ff */
[----:B------:R-:W-:Y:S02]  /*a950*/  IMAD R83, R83, R4, RZ ;  /* 0x0000000453537224 */ /* 0x000fe400078e02ff */
[----:B------:R-:W-:-:S03]  /*a960*/  IMAD.MOV R14, RZ, RZ, -R79 ;  /* 0x000000ffff0e7224 */ /* 0x000fc600078e0a4f */
[----:B------:R-:W-:Y:S01]  /*a970*/  IADD3 R92, P5, P6, R83, R12, R89 ;  /* 0x0000000c535c7210 */ /* 0x000fe20007ebe059 */
[----:B------:R-:W-:-:S03]  /*a980*/  IMAD R11, R0, R14, R11 ;  /* 0x0000000e000b7224 */ /* 0x000fc600078e020b */
[----:B------:R-:W-:Y:S02]  /*a990*/  IADD3.X R93, PT, PT, RZ, R13, R70, P5, P6 ;  /* 0x0000000dff5d7210 */ /* 0x000fe40002fec446 */
[----:B------:R-:W-:-:S03]  /*a9a0*/  ISETP.GE.U32.AND P5, PT, R71, R0, PT ;  /* 0x000000004700720c */ /* 0x000fc60003fa6070 */
[----:B------:R-:W5:Y:S04]  /*a9b0*/  LDG.E.U8 R104, desc[UR8][R92.64+0x2] ;  /* 0x000002085c687981 */ /* 0x000f68000c1e1100 */
        /* <DEDUP_REMOVED lines=11> */
[----:B------:R-:W-:-:S13]  /*aa70*/  ISETP.GE.U32.AND P5, PT, R11, R0, PT ;  /* 0x000000000b00720c */ /* 0x000fda0003fa6070 */
[----:B------:R-:W-:Y:S02]  /*aa80*/  @P5 IMAD.IADD R11, R11, 0x1, -R0 ;  /* 0x000000010b0b5824 */ /* 0x000fe400078e0a00 */
[----:B------:R-:W-:-:S03]  /*aa90*/  @P5 VIADD R79, R79, 0x1 ;  /* 0x000000014f4f5836 */ /* 0x000fc60000000000 */
[----:B------:R-:W-:Y:S02]  /*aaa0*/  ISETP.GE.U32.AND P5, PT, R11, R0, PT ;  /* 0x000000000b00720c */ /* 0x000fe40003fa6070 */
[----:B------:R-:W-:-:S05]  /*aab0*/  IADD3 R0, PT, PT, -R23, RZ, RZ ;  /* 0x000000ff17007210 */ /* 0x000fca0007ffe1ff */
[----:B------:R-:W-:-:S06]  /*aac0*/  IMAD R10, R5, R0, R10 ;  /* 0x00000000050a7224 */ /* 0x000fcc00078e020a */
[----:B------:R-:W-:-:S05]  /*aad0*/  @P5 VIADD R79, R79, 0x1 ;  /* 0x000000014f4f5836 */ /* 0x000fca0000000000 */
[----:B------:R-:W-:-:S04]  /*aae0*/  SEL R24, R24, R79, !P4 ;  /* 0x0000004f18187207 */ /* 0x000fc80006000000 */
[----:B------:R-:W-:-:S04]  /*aaf0*/  VIMNMX R24, PT, PT, RZ, R24, !PT ;  /* 0x00000018ff187248 */ /* 0x000fc80007fe0100 */
[----:B------:R-:W-:Y:S02]  /*ab00*/  VIMNMX R11, PT, PT, R25, R24, PT ;  /* 0x00000018190b7248 */ /* 0x000fe40003fe0100 */
[----:B------:R-:W4:Y:S03]  /*ab10*/  LDG.E.U8 R24, desc[UR8][R26.64+0x2] ;  /* 0x000002081a187981 */ /* 0x000f26000c1e1100 */
[----:B------:R-:W-:-:S05]  /*ab20*/  IMAD R11, R11, R4, RZ ;  /* 0x000000040b0b7224 */ /* 0x000fca00078e02ff */
[----:B------:R-:W-:-:S04]  /*ab30*/  IADD3 R88, P4, P5, R11, R12, R89 ;  /* 0x0000000c0b587210 */ /* 0x000fc80007d9e059 */
[----:B------:R-:W-:Y:S02]  /*ab40*/  IADD3.X R89, PT, PT, RZ, R13, R70, P4, P5 ;  /* 0x0000000dff597210 */ /* 0x000fe400027ea446 */
[----:B------:R-:W-:Y:S01]  /*ab50*/  ISETP.GE.U32.AND P4, PT, R10, R5, PT ;  /* 0x000000050a00720c */ /* 0x000fe20003f86070 */
[----:B------:R5:W4:-:S12]  /*ab60*/  LDG.E.U8 R70, desc[UR8][R92.64] ;  /* 0x000000085c467981 */ /* 0x000b18000c1e1100 */
[----:B------:R-:W-:Y:S02]  /*ab70*/  @P4 IMAD.IADD R10, R10, 0x1, -R5 ;  /* 0x000000010a0a4824 */ /* 0x000fe400078e0a05 */
[----:B------:R-:W-:-:S03]  /*ab80*/  @P4 VIADD R23, R23, 0x1 ;  /* 0x0000000117174836 */ /* 0x000fc60000000000 */
[----:B------:R-:W-:-:S13]  /*ab90*/  ISETP.GE.U32.AND P4, PT, R10, R5, PT ;  /* 0x000000050a00720c */ /* 0x000fda0003f86070 */
[----:B------:R-:W-:-:S05]  /*aba0*/  @P4 VIADD R23, R23, 0x1 ;  /* 0x0000000117174836 */ /* 0x000fca0000000000 */
[----:B------:R-:W-:Y:S02]  /*abb0*/  SEL R20, R20, R23, !P3 ;  /* 0x0000001714147207 */ /* 0x000fe40005800000 */
[----:B------:R-:W4:Y:S02]  /*abc0*/  LDG.E.U8 R23, desc[UR8][R26.64+0x1] ;  /* 0x000001081a177981 */ /* 0x000f24000c1e1100 */
[----:B------:R-:W-:-:S04]  /*abd0*/  VIMNMX R5, PT, PT, RZ, R20, !PT ;  /* 0x00000014ff057248 */ /* 0x000fc80007fe0100 */
[----:B------:R-:W-:Y:S02]  /*abe0*/  VIMNMX R5, PT, PT, R22, R5, PT ;  /* 0x0000000516057248 */ /* 0x000fe40003fe0100 */
[----:B------:R0:W4:Y:S03]  /*abf0*/  LDG.E.U8 R22, desc[UR8][R26.64] ;  /* 0x000000081a167981 */ /* 0x000126000c1e1100 */
[----:B------:R-:W-:-:S05]  /*ac00*/  IMAD.SHL.U32 R0, R5, 0x4, RZ ;  /* 0x0000000405007824 */ /* 0x000fca00078e00ff */
[--C-:B------:R-:W-:Y:S02]  /*ac10*/  SHF.R.S32.HI R6, RZ, 0x1f, R0.reuse ;  /* 0x0000001fff067819 */ /* 0x100fe40000011400 */
[----:B------:R-:W-:-:S04]  /*ac20*/  IADD3 R80, P3, P4, R81, R12, R0 ;  /* 0x0000000c51507210 */ /* 0x000fc80007c7e000 */
[----:B------:R-:W-:Y:S02]  /*ac30*/  IADD3.X R81, PT, PT, RZ, R13, R6, P3, P4 ;  /* 0x0000000dff517210 */ /* 0x000fe40001fe8406 */
[----:B------:R-:W-:-:S03]  /*ac40*/  IADD3 R82, P3, P4, R83, R12, R0 ;  /* 0x0000000c53527210 */ /* 0x000fc60007c7e000 */
[----:B------:R-:W4:Y:S01]  /*ac50*/  LDG.E.U8 R14, desc[UR8][R80.64+0x2] ;  /* 0x00000208500e7981 */ /* 0x000f22000c1e1100 */
[-C--:B------:R-:W-:Y:S02]  /*ac60*/  IADD3.X R83, PT, PT, RZ, R13.reuse, R6, P3, P4 ;  /* 0x0000000dff537210 */ /* 0x080fe40001fe8406 */
[-C--:B------:R-:W-:Y:S01]  /*ac70*/  IADD3 R4, P3, P4, R71, R12.reuse, R0 ;  /* 0x0000000c47047210 */ /* 0x080fe20007c7e000 */
[----:B------:R-:W4:Y:S03]  /*ac80*/  LDG.E.U8 R20, desc[UR8][R80.64+0x1] ;  /* 0x0000010850147981 */ /* 0x000f26000c1e1100 */
[----:B------:R-:W-:Y:S01]  /*ac90*/  IADD3.X R5, PT, PT, RZ, R13, R6, P3, P4 ;  /* 0x0000000dff057210 */ /* 0x000fe20001fe8406 */
[----:B------:R-:W4:Y:S01]  /*aca0*/  LDG.E.U8 R98, desc[UR8][R82.64+0x2] ;  /* 0x0000020852627981 */ /* 0x000f22000c1e1100 */
[----:B------:R-:W-:-:S03]  /*acb0*/  IADD3 R12, P3, P4, R11, R12, R0 ;  /* 0x0000000c0b0c7210 */ /* 0x000fc60007c7e000 */
[----:B------:R-:W4:Y:S01]  /*acc0*/  LDG.E.U8 R25, desc[UR8][R82.64+0x1] ;  /* 0x0000010852197981 */ /* 0x000f22000c1e1100 */
[----:B------:R-:W-:-:S03]  /*acd0*/  IADD3.X R13, PT, PT, RZ, R13, R6, P3, P4 ;  /* 0x0000000dff0d7210 */ /* 0x000fc60001fe8406 */
[----:B------:R-:W4:Y:S04]  /*ace0*/  LDG.E.U8 R6, desc[UR8][R80.64] ;  /* 0x0000000850067981 */ /* 0x000f28000c1e1100 */
[----:B------:R-:W4:Y:S01]  /*acf0*/  LDG.E.U8 R100, desc[UR8][R82.64] ;  /* 0x0000000852647981 */ /* 0x000f22000c1e1100 */
[----:B---3--:R-:W-:Y:S08]  /*ad00*/  I2F.F64.U16 R86, R90 ;  /* 0x0000005a00567312 */ /* 0x008ff00000101800 */
[----:B-----5:R-:W-:Y:S01]  /*ad10*/  I2F.F64.U16 R92, R104 ;  /* 0x00000068005c7312 */ /* 0x020fe20000101800 */
[----:B------:R-:W-:Y:S01]  /*ad20*/  IMAD R71, R78, 0x4, R1 ;  /* 0x000000044e477824 */ /* 0x000fe200078e0201 */
[----:B------:R-:W3:Y:S06]  /*ad30*/  LDG.E.U8 R82, desc[UR8][R88.64+0x2] ;  /* 0x0000020858527981 */ /* 0x000eec000c1e1100 */
[----:B--2---:R-:W1:Y:S02]  /*ad40*/  I2F.F64.U16 R10, R84 ;  /* 0x00000054000a7312 */ /* 0x004e640000101800 */
[----:B-1----:R-:W-:-:S08]  /*ad50*/  DMUL R10, R10, R62 ;  /* 0x0000003e0a0a7228 */ /* 0x002fd00000000000 */
[----:B------:R-:W-:Y:S02]  /*ad60*/  DFMA R86, R86, R60, R10 ;  /* 0x0000003c5656722b */ /* 0x000fe4000000000a */
[----:B----4-:R-:W1:Y:S01]  /*ad70*/  I2F.F64.U16 R10, R94 ;  /* 0x0000005e000a7312 */ /* 0x010e620000101800 */
[----:B------:R-:W-:-:S05]  /*ad80*/  DMUL R92, R92, R62 ;  /* 0x0000003e5c5c7228 */ /* 0x000fca0000000000 */
[----:B-1----:R-:W-:Y:S02]  /*ad90*/  DFMA R86, R10, R64, R86 ;  /* 0x000000400a56722b */ /* 0x002fe40000000056 */
[----:B------:R-:W0:Y:S02]  /*ada0*/  I2F.F64.U16 R10, R108 ;  /* 0x0000006c000a7312 */ /* 0x000e240000101800 */
[----:B0-----:R-:W-:-:S06]  /*adb0*/  DFMA R26, R10, R60, R92 ;  /* 0x0000003c0a1a722b */ /* 0x001fcc000000005c */
[----:B------:R-:W0:Y:S02]  /*adc0*/  I2F.F64.U16 R10, R70 ;  /* 0x00000046000a7312 */ /* 0x000e240000101800 */
[----:B0-----:R-:W-:-:S06]  /*add0*/  DFMA R106, R10, R64, R26 ;  /* 0x000000400a6a722b */ /* 0x001fcc000000001a */
[----:B------:R-:W0:Y:S08]  /*ade0*/  I2F.F64.U16 R26, R24 ;  /* 0x00000018001a7312 */ /* 0x000e300000101800 */
[----:B------:R-:W1:Y:S01]  /*adf0*/  I2F.F64.U16 R10, R23 ;  /* 0x00000017000a7312 */ /* 0x000e620000101800 */
[----:B0-----:R-:W-:-:S07]  /*ae00*/  DMUL R26, R26, R62 ;  /* 0x0000003e1a1a7228 */ /* 0x001fce0000000000 */
[----:B------:R-:W0:Y:S01]  /*ae10*/  I2F.F64.U16 R92, R22 ;  /* 0x00000016005c7312 */ /* 0x000e220000101800 */
[----:B-1----:R-:W-:Y:S01]  /*ae20*/  DFMA R10, R10, R60, R26 ;  /* 0x0000003c0a0a722b */ /* 0x002fe2000000001a */
[----:B------:R1:W-:Y:S07]  /*ae30*/  STL [R71+0x320], R90 ;  /* 0x0003205a47007387 */ /* 0x0003ee0000100800 */
[----:B0-----:R-:W-:Y:S01]  /*ae40*/  DFMA R92, R92, R64, R10 ;  /* 0x000000405c5c722b */ /* 0x001fe2000000000a */
[----:B-1----:R-:W2:Y:S01]  /*ae50*/  LDG.E.U8 R90, desc[UR8][R4.64+0x2] ;  /* 0x00000208045a7981 */ /* 0x002ea2000c1e1100 */
[----:B------:R-:W0:Y:S08]  /*ae60*/  I2F.F64.U16 R10, R14 ;  /* 0x0000000e000a7312 */ /* 0x000e300000101800 */
[----:B------:R-:W1:Y:S08]  /*ae70*/  I2F.F64.U16 R26, R20 ;  /* 0x00000014001a7312 */ /* 0x000e700000101800 */
[----:B------:R4:W-:Y:S01]  /*ae80*/  F2I.U32.F64.TRUNC R0, R92 ;  /* 0x0000005c00007311 */ /* 0x0009e2000030d000 */
[----:B0-----:R-:W-:Y:S01]  /*ae90*/  DMUL R10, R10, R62 ;  /* 0x0000003e0a0a7228 */ /* 0x001fe20000000000 */
[----:B------:R0:W-:Y:S04]  /*aea0*/  STL [R71+0x640], R94 ;  /* 0x0006405e47007387 */ /* 0x0001e80000100800 */
[----:B----4-:R-:W4:Y:S03]  /*aeb0*/  LDG.E.U8 R92, desc[UR8][R4.64+0x1] ;  /* 0x00000108045c7981 */ /* 0x010f26000c1e1100 */
[----:B-1----:R-:W-:Y:S01]  /*aec0*/  DFMA R26, R26, R60, R10 ;  /* 0x0000003c1a1a722b */ /* 0x002fe2000000000a */
[----:B0-----:R4:W5:Y:S01]  /*aed0*/  LDG.E.U8 R94, desc[UR8][R4.64] ;  /* 0x00000008045e7981 */ /* 0x001962000c1e1100 */
[----:B------:R-:W0:Y:S08]  /*aee0*/  I2F.F64.U16 R10, R6 ;  /* 0x00000006000a7312 */ /* 0x000e300000101800 */
[----:B------:R-:W1:Y:S01]  /*aef0*/  F2I.U32.F64.TRUNC R86, R86 ;  /* 0x0000005600567311 */ /* 0x000e62000030d000 */
[----:B------:R0:W-:Y:S02]  /*af00*/  STL [R71], R84 ;  /* 0x0000005447007387 */ /* 0x0001e40000100800 */
[----:B0-----:R-:W-:-:S02]  /*af10*/  DFMA R102, R10, R64, R26 ;  /* 0x000000400a66722b */ /* 0x001fc4000000001a */
[----:B------:R-:W3:Y:S01]  /*af20*/  LDG.E.U8 R84, desc[UR8][R88.64+0x1] ;  /* 0x0000010858547981 */ /* 0x000ee2000c1e1100 */
[----:B------:R-:W-:Y:S02]  /*af30*/  IMAD.IADD R27, R1, 0x1, R78 ;  /* 0x00000001011b7824 */ /* 0x000fe400078e024e */
[----:B------:R-:W0:Y:S01]  /*af40*/  I2F.F64.U16 R80, R98 ;  /* 0x0000006200507312 */ /* 0x000e220000101800 */
[----:B------:R-:W3:Y:S04]  /*af50*/  LDG.E.U8 R26, desc[UR8][R12.64+0x2] ;  /* 0x000002080c1a7981 */ /* 0x000ee8000c1e1100 */
[----:B-1----:R1:W-:Y:S04]  /*af60*/  STL.U8 [R27+0x960], R86 ;  /* 0x000960561b007387 */ /* 0x0023e80000100000 */
[----:B-1----:R5:W3:Y:S01]  /*af70*/  LDG.E.U8 R86, desc[UR8][R88.64] ;  /* 0x0000000858567981 */ /* 0x002ae2000c1e1100 */
[----:B------:R-:W1:Y:S03]  /*af80*/  I2F.F64.U16 R10, R25 ;  /* 0x00000019000a7312 */ /* 0x000e660000101800 */
[----:B------:R1:W-:Y:S01]  /*af90*/  STL [R71+0x644], R70 ;  /* 0x0006444647007387 */ /* 0x0003e20000100800 */
[----:B0-----:R-:W-:-:S03]  /*afa0*/  DMUL R80, R80, R62 ;  /* 0x0000003e50507228 */ /* 0x001fc60000000000 */
[----:B-1----:R-:W3:Y:S05]  /*afb0*/  LDG.E.U8 R70, desc[UR8][R12.64+0x1] ;  /* 0x000001080c467981 */ /* 0x002eea000c1e1100 */
[----:B------:R-:W-:Y:S02]  /*afc0*/  DFMA R10, R10, R60, R80 ;  /* 0x0000003c0a0a722b */ /* 0x000fe40000000050 */
[----:B------:R0:W3:Y:S01]  /*afd0*/  LDG.E.U8 R80, desc[UR8][R12.64] ;  /* 0x000000080c507981 */ /* 0x0000e2000c1e1100 */
[----:B------:R-:W1:Y:S05]  /*afe0*/  I2F.F64.U16 R96, R100 ;  /* 0x0000006400607312 */ /* 0x000e6a0000101800 */
[----:B-1----:R-:W-:-:S03]  /*aff0*/  DFMA R96, R96, R64, R10 ;  /* 0x000000406060722b */ /* 0x002fc6000000000a */
[----:B------:R-:W1:Y:S08]  /*b000*/  F2I.U32.F64.TRUNC R106, R106 ;  /* 0x0000006a006a7311 */ /* 0x000e70000030d000 */
[----:B------:R-:W0:Y:S08]  /*b010*/  F2I.U32.F64.TRUNC R102, R102 ;  /* 0x0000006600667311 */ /* 0x000e30000030d000 */
[----:B------:R-:W0:Y:S01]  /*b020*/  F2I.U32.F64.TRUNC R96, R96 ;  /* 0x0000006000607311 */ /* 0x000e22000030d000 */
[----:B------:R0:W-:Y:S04]  /*b030*/  STL [R71+0x324], R108 ;  /* 0x0003246c47007387 */ /* 0x0001e80000100800 */
[----:B------:R0:W-:Y:S04]  /*b040*/  STL [R71+0x4], R104 ;  /* 0x0000046847007387 */ /* 0x0001e80000100800 */
[----:B-1----:R1:W-:Y:S04]  /*b050*/  STL.U8 [R27+0x961], R106 ;  /* 0x0009616a1b007387 */ /* 0x0023e80000100000 */
        /* <DEDUP_REMOVED lines=11> */
[----:B------:R1:W-:Y:S01]  /*b110*/  STL.U8 [R27+0x964], R96 ;  /* 0x000964601b007387 */ /* 0x0003e20000100000 */
[----:B--2---:R-:W0:Y:S02]  /*b120*/  I2F.F64.U16 R10, R90 ;  /* 0x0000005a000a7312 */ /* 0x004e240000101800 */
[----:B0-----:R-:W-:-:S06]  /*b130*/  DMUL R10, R10, R62 ;  /* 0x0000003e0a0a7228 */ /* 0x001fcc0000000000 */
[----:B----4-:R-:W0:Y:S08]  /*b140*/  I2F.F64.U16 R4, R92 ;  /* 0x0000005c00047312 */ /* 0x010e300000101800 */
[----:B-----5:R-:W2:Y:S01]  /*b150*/  I2F.F64.U16 R88, R94 ;  /* 0x0000005e00587312 */ /* 0x020ea20000101800 */
[----:B0-----:R-:W-:-:S07]  /*b160*/  DFMA R4, R4, R60, R10 ;  /* 0x0000003c0404722b */ /* 0x001fce000000000a */
[----:B---3--:R-:W0:Y:S01]  /*b170*/  I2F.F64.U16 R10, R82 ;  /* 0x00000052000a7312 */ /* 0x008e220000101800 */
[----:B--2---:R-:W-:-:S07]  /*b180*/  DFMA R88, R88, R64, R4 ;  /* 0x000000405858722b */ /* 0x004fce0000000004 */
[----:B------:R-:W2:Y:S01]  /*b190*/  I2F.F64.U16 R4, R84 ;  /* 0x0000005400047312 */ /* 0x000ea20000101800 */
[----:B0-----:R-:W-:-:S07]  /*b1a0*/  DMUL R10, R10, R62 ;  /* 0x0000003e0a0a7228 */ /* 0x001fce0000000000 */
[----:B------:R-:W0:Y:S01]  /*b1b0*/  I2F.F64.U16 R12, R86 ;  /* 0x00000056000c7312 */ /* 0x000e220000101800 */
[----:B--2---:R-:W-:-:S08]  /*b1c0*/  DFMA R4, R4, R60, R10 ;  /* 0x0000003c0404722b */ /* 0x004fd0000000000a */
[----:B0-----:R-:W-:Y:S02]  /*b1d0*/  DFMA R12, R12, R64, R4 ;  /* 0x000000400c0c722b */ /* 0x001fe40000000004 */
[----:B------:R-:W0:Y:S08]  /*b1e0*/  I2F.F64.U16 R4, R26 ;  /* 0x0000001a00047312 */ /* 0x000e300000101800 */
[----:B------:R-:W2:Y:S01]  /*b1f0*/  I2F.F64.U16 R10, R70 ;  /* 0x00000046000a7312 */ /* 0x000ea20000101800 */
[----:B0-----:R-:W-:-:S08]  /*b200*/  DMUL R4, R4, R62 ;  /* 0x0000003e04047228 */ /* 0x001fd00000000000 */
[----:B--2---:R-:W-:Y:S02]  /*b210*/  DFMA R10, R10, R60, R4 ;  /* 0x0000003c0a0a722b */ /* 0x004fe40000000004 */
[----:B------:R-:W0:Y:S08]  /*b220*/  I2F.F64.U16 R4, R80 ;  /* 0x0000005000047312 */ /* 0x000e300000101800 */
[----:B------:R-:W2:Y:S01]  /*b230*/  F2I.U32.F64.TRUNC R88, R88 ;  /* 0x0000005800587311 */ /* 0x000ea2000030d000 */
[----:B0-----:R-:W-:-:S07]  /*b240*/  DFMA R4, R4, R64, R10 ;  /* 0x000000400404722b */ /* 0x001fce000000000a */
[----:B------:R-:W0:Y:S08]  /*b250*/  F2I.U32.F64.TRUNC R12, R12 ;  /* 0x0000000c000c7311 */ /* 0x000e30000030d000 */
[----:B------:R-:W3:Y:S01]  /*b260*/  F2I.U32.F64.TRUNC R4, R4 ;  /* 0x0000000400047311 */ /* 0x000ee2000030d000 */
[----:B------:R1:W-:Y:S04]  /*b270*/  STL [R71+0x654], R94 ;  /* 0x0006545e47007387 */ /* 0x0003e80000100800 */
[----:B------:R1:W-:Y:S04]  /*b280*/  STL [R71+0x334], R92 ;  /* 0x0003345c47007387 */ /* 0x0003e80000100800 */
[----:B------:R1:W-:Y:S04]  /*b290*/  STL [R71+0x14], R90 ;  /* 0x0000145a47007387 */ /* 0x0003e80000100800 */
[----:B--2---:R1:W-:Y:S04]  /*b2a0*/  STL.U8 [R27+0x965], R88 ;  /* 0x000965581b007387 */ /* 0x0043e80000100000 */
[----:B------:R1:W-:Y:S04]  /*b2b0*/  STL [R71+0x658], R86 ;  /* 0x0006585647007387 */ /* 0x0003e80000100800 */
[----:B------:R1:W-:Y:S04]  /*b2c0*/  STL [R71+0x338], R84 ;  /* 0x0003385447007387 */ /* 0x0003e80000100800 */
[----:B------:R1:W-:Y:S04]  /*b2d0*/  STL [R71+0x18], R82 ;  /* 0x0000185247007387 */ /* 0x0003e80000100800 */
[----:B0-----:R1:W-:Y:S04]  /*b2e0*/  STL.U8 [R27+0x966], R12 ;  /* 0x0009660c1b007387 */ /* 0x0013e80000100000 */
[----:B------:R1:W-:Y:S04]  /*b2f0*/  STL [R71+0x65c], R80 ;  /* 0x00065c5047007387 */ /* 0x0003e80000100800 */
[----:B------:R1:W-:Y:S04]  /*b300*/  STL [R71+0x33c], R70 ;  /* 0x00033c4647007387 */ /* 0x0003e80000100800 */
[----:B------:R1:W-:Y:S04]  /*b310*/  STL [R71+0x1c], R26 ;  /* 0x00001c1a47007387 */ /* 0x0003e80000100800 */
[----:B---3--:R1:W-:Y:S01]  /*b320*/  STL.U8 [R27+0x967], R4 ;  /* 0x000967041b007387 */ /* 0x0083e20000100000 */
[----:B------:R-:W-:-:S07]  /*b330*/  VIADD R78, R78, 0x8 ;  /* 0x000000084e4e7836 */ /* 0x000fce0000000000 */
.L_x_445:
[----:B------:R-:W-:Y:S05]  /*b340*/  BSYNC.RECONVERGENT B0 ;  /* 0x0000000000007941 */ /* 0x000fea0003800200 */
.L_x_444:
[----:B------:R-:W-:-:S13]  /*b350*/  ISETP.GE.U32.AND P3, PT, R15, R2, PT ;  /* 0x000000020f00720c */ /* 0x000fda0003f66070 */
[----:B------:R-:W-:Y:S05]  /*b360*/  @P3 BRA `(.L_x_443) ;  /* 0x0000003000203947 */ /* 0x000fea0003800000 */
[----:B------:R-:W0:Y:S01]  /*b370*/  LDC R5, c[0x0][0x360] ;  /* 0x0000d800ff057b82 */ /* 0x000e220000000800 */
[----:B------:R-:W-:Y:S01]  /*b380*/  BSSY.RECONVERGENT B0, `(.L_x_446) ;  /* 0x0000100000007945 */ /* 0x000fe20003800200 */
[----:B------:R-:W-:Y:S01]  /*b390*/  IADD3 R15, PT, PT, -R2, 0x4, RZ ;  /* 0x00000004020f7810 */ /* 0x000fe20007ffe1ff */
[----:B0-----:R-:W-:-:S05]  /*b3a0*/  IMAD R5, R28, R5, R3 ;  /* 0x000000051c057224 */ /* 0x001fca00078e0203 */
[----:B-1----:R-:W-:-:S04]  /*b3b0*/  IADD3 R0, PT, PT, R5, 0x4, -R2 ;  /* 0x0000000405007810 */ /* 0x002fc80007ffe802 */
        /* <DEDUP_REMOVED lines=13> */
[----:B------:R-:W-:-:S02]  /*b490*/  LOP3.LUT R24, RZ, R0, RZ, 0x33, !PT ;  /* 0x00000000ff187212 */ /* 0x000fc400078e33ff */
[----:B------:R-:W-:Y:S01]  /*b4a0*/  ISETP.NE.U32.AND P4, PT, R0, RZ, PT ;  /* 0x000000ff0000720c */ /* 0x000fe20003f85070 */
[----:B0-----:R-:W0:Y:S01]  /*b4b0*/  MUFU.RCP R6, R6 ;  /* 0x0000000600067308 */ /* 0x001e220000001000 */
[----:B---3--:R-:W-:-:S05]  /*b4c0*/  IMAD R23, R28, R23, R3 ;  /* 0x000000171c177224 */ /* 0x008fca00078e0203 */
[----:B------:R-:W-:Y:S02]  /*b4d0*/  IADD3 R23, PT, PT, R23, 0x4, -R2 ;  /* 0x0000000417177810 */ /* 0x000fe40007ffe802 */
[----:B--2---:R-:W-:Y:S03]  /*b4e0*/  MUFU.RCP R20, R20 ;  /* 0x0000001400147308 */ /* 0x004fe60000001000 */
[----:B----4-:R-:W-:-:S04]  /*b4f0*/  IMAD R23, R23, R10, RZ ;  /* 0x0000000a17177224 */ /* 0x010fc800078e02ff */
[----:B------:R-:W-:Y:S01]  /*b500*/  IMAD.SHL.U32 R23, R23, 0x2, RZ ;  /* 0x0000000217177824 */ /* 0x000fe200078e00ff */
[----:B0-----:R-:W-:Y:S01]  /*b510*/  IADD3 R12, PT, PT, R6, 0xffffffe, RZ ;  /* 0x0ffffffe060c7810 */ /* 0x001fe20007ffe0ff */
[----:B-1----:R-:W-:-:S03]  /*b520*/  IMAD R27, R14, R27, R22 ;  /* 0x0000001b0e1b7224 */ /* 0x002fc600078e0216 */
        /* <DEDUP_REMOVED lines=13> */
[----:B------:R-:W-:Y:S01]  /*b600*/  ISETP.GE.U32.AND P3, PT, R20, R5, PT ;  /* 0x000000051400720c */ /* 0x000fe20003f66070 */
[----:B0-----:R-:W-:-:S05]  /*b610*/  IMAD.MOV R14, RZ, RZ, -R13 ;  /* 0x000000ffff0e7224 */ /* 0x001fca00078e0a0d */
[----:B------:R-:W-:-:S07]  /*b620*/  MOV R27, R14 ;  /* 0x0000000e001b7202 */ /* 0x000fce0000000f00 */
[----:B------:R-:W-:Y:S02]  /*b630*/  @P3 IMAD.IADD R20, R20, 0x1, -R5 ;  /* 0x0000000114143824 */ /* 0x000fe400078e0a05 */
[----:B------:R-:W-:Y:S02]  /*b640*/  IMAD R27, R27, R0, RZ ;  /* 0x000000001b1b7224 */ /* 0x000fe400078e02ff */
[----:B------:R-:W-:Y:S01]  /*b650*/  @P3 VIADD R25, R25, 0x1 ;  /* 0x0000000119193836 */ /* 0x000fe20000000000 */
[----:B------:R-:W-:Y:S01]  /*b660*/  ISETP.GE.U32.AND P3, PT, R20, R5, PT ;  /* 0x000000051400720c */ /* 0x000fe20003f66070 */
[----:B------:R-:W-:Y:S01]  /*b670*/  IMAD.HI.U32 R14, R13, R27, R12 ;  /* 0x0000001b0d0e7227 */ /* 0x000fe200078e000c */
[----:B------:R-:W-:-:S03]  /*b680*/  LOP3.LUT R20, RZ, R5, RZ, 0x33, !PT ;  /* 0x00000005ff147212 */ /* 0x000fc600078e33ff */
[----:B------:R-:W-:Y:S02]  /*b690*/  IMAD.SHL.U32 R27, R22, 0x4, RZ ;  /* 0x00000004161b7824 */ /* 0x000fe400078e00ff */
[----:B------:R-:W-:Y:S02]  /*b6a0*/  VIADD R22, R10, 0xffffffff ;  /* 0xffffffff0a167836 */ /* 0x000fe40000000000 */
[----:B------:R-:W-:-:S04]  /*b6b0*/  IMAD.HI.U32 R71, R14, R27, RZ ;  /* 0x0000001b0e477227 */ /* 0x000fc800078e00ff */
[----:B------:R-:W-:Y:S02]  /*b6c0*/  IMAD.MOV R13, RZ, RZ, -R71 ;  /* 0x000000ffff0d7224 */ /* 0x000fe400078e0a47 */
[----:B------:R-:W-:Y:S02]  /*b6d0*/  @P3 VIADD R25, R25, 0x1 ;  /* 0x0000000119193836 */ /* 0x000fe40000000000 */
[----:B------:R-:W-:Y:S02]  /*b6e0*/  IMAD R13, R0, R13, R27 ;  /* 0x0000000d000d7224 */ /* 0x000fe400078e021b */
[----:B------:R-:W-:Y:S02]  /*b6f0*/  IMAD.IADD R27, R27, 0x1, R11 ;  /* 0x000000011b1b7824 */ /* 0x000fe400078e020b */
[----:B------:R-:W-:Y:S01]  /*b700*/  IMAD.IADD R10, R23, 0x1, R10 ;  /* 0x00000001170a7824 */ /* 0x000fe200078e020a */
[----:B------:R-:W-:-:S03]  /*b710*/  ISETP.GE.U32.AND P3, PT, R13, R0, PT ;  /* 0x000000000d00720c */ /* 0x000fc60003f66070 */
[----:B------:R-:W-:-:S10]  /*b720*/  IMAD.HI.U32 R23, R6, R10, RZ ;  /* 0x0000000a06177227 */ /* 0x000fd400078e00ff */
[----:B------:R-:W-:Y:S01]  /*b730*/  @P3 IADD3 R13, PT, PT, R13, -R0, RZ ;  /* 0x800000000d0d3210 */ /* 0x000fe20007ffe0ff */
        /* <DEDUP_REMOVED lines=24> */
[----:B------:R-:W-:Y:S01]  /*b8c0*/  @P5 IMAD.IADD R79, R79, 0x1, -R0 ;  /* 0x000000014f4f5824 */ /* 0x000fe200078e0a00 */
[----:B------:R-:W-:-:S04]  /*b8d0*/  @P5 IADD3 R71, PT, PT, R71, 0x1, RZ ;  /* 0x0000000147475810 */ /* 0x000fc80007ffe0ff */
        /* <DEDUP_REMOVED lines=11> */
[----:B------:R-:W-:Y:S01]  /*b990*/  IMAD R83, R83, R4, RZ ;  /* 0x0000000453537224 */ /* 0x000fe200078e02ff */
[----:B------:R-:W-:-:S04]  /*b9a0*/  IADD3 R14, PT, PT, -R79, RZ, RZ ;  /* 0x000000ff4f0e7210 */ /* 0x000fc80007ffe1ff */
[----:B------:R-:W-:Y:S01]  /*b9b0*/  IADD3 R92, P5, P6, R83, R12, R89 ;  /* 0x0000000c535c7210 */ /* 0x000fe20007ebe059 */
[----:B------:R-:W-:-:S03]  /*b9c0*/  IMAD R11, R0, R14, R11 ;  /* 0x0000000e000b7224 */ /* 0x000fc600078e020b */
[----:B------:R-:W-:Y:S02]  /*b9d0*/  IADD3.X R93, PT, PT, RZ, R13, R70, P5, P6 ;  /* 0x0000000dff5d7210 */ /* 0x000fe40002fec446 */
[----:B------:R-:W-:-:S03]  /*b9e0*/  ISETP.GE.U32.AND P5, PT, R71, R0, PT ;  /* 0x000000004700720c */ /* 0x000fc60003fa6070 */
[----:B------:R-:W5:Y:S04]  /*b9f0*/  LDG.E.U8 R104, desc[UR8][R92.64+0x2] ;  /* 0x000002085c687981 */ /* 0x000f68000c1e1100 */
[----:B------:R-:W4:Y:S06]  /*ba00*/  LDG.E.U8 R108, desc[UR8][R92.64+0x1] ;  /* 0x000001085c6c7981 */ /* 0x000f2c000c1e1100 */
        /* <DEDUP_REMOVED lines=13> */
[----:B------:R-:W-:Y:S01]  /*bae0*/  ISETP.GE.U32.AND P5, PT, R11, R0, PT ;  /* 0x000000000b00720c */ /* 0x000fe20003fa6070 */
[----:B------:R-:W-:-:S04]  /*baf0*/  IMAD.MOV R0, RZ, RZ, -R23 ;  /* 0x000000ffff007224 */ /* 0x000fc800078e0a17 */
[----:B------:R-:W-:-:S08]  /*bb00*/  IMAD R10, R5, R0, R10 ;  /* 0x00000000050a7224 */ /* 0x000fd000078e020a */
        /* <DEDUP_REMOVED lines=13> */
[----:B------:R-:W-:-:S04]  /*bbe0*/  @P4 IADD3 R23, PT, PT, R23, 0x1, RZ ;  /* 0x0000000117174810 */ /* 0x000fc80007ffe0ff */
        /* <DEDUP_REMOVED lines=121> */
.L_x_447:
[----:B------:R-:W-:Y:S05]  /*c380*/  BSYNC.RECONVERGENT B0 ;  /* 0x0000000000007941 */ /* 0x000fea0003800200 */
.L_x_446:
        /* <DEDUP_REMOVED lines=27> */
[----:B------:R-:W-:Y:S02]  /*c540*/  IMAD.SHL.U32 R23, R23, 0x2, RZ ;  /* 0x0000000217177824 */ /* 0x000fe400078e00ff */
[----:B0-----:R-:W-:Y:S02]  /*c550*/  VIADD R12, R6, 0xffffffe ;  /* 0x0ffffffe060c7836 */ /* 0x001fe40000000000 */
[----:B-1----:R-:W-:Y:S02]  /*c560*/  IMAD R27, R14, R27, R22 ;  /* 0x0000001b0e1b7224 */ /* 0x002fe400078e0216 */
[----:B------:R0:W1:Y:S02]  /*c570*/  F2I.FTZ.U32.TRUNC.NTZ R13, R12 ;  /* 0x0000000c000d7305 */ /* 0x000064000021f000 */
[----:B0-----:R-:W-:Y:S02]  /*c580*/  IMAD.MOV.U32 R12, RZ, RZ, RZ ;  /* 0x000000ffff0c7224 */ /* 0x001fe400078e00ff */
[----:B-1----:R-:W-:-:S04]  /*c590*/  IMAD.MOV R6, RZ, RZ, -R13 ;  /* 0x000000ffff067224 */ /* 0x002fc800078e0a0d */
[----:B------:R-:W-:-:S04]  /*c5a0*/  IMAD R25, R6, R5, RZ ;  /* 0x0000000506197224 */ /* 0x000fc800078e02ff */
[----:B------:R-:W-:Y:S01]  /*c5b0*/  IMAD.HI.U32 R6, R13, R25, R12 ;  /* 0x000000190d067227 */ /* 0x000fe200078e000c */
[----:B------:R-:W-:-:S03]  /*c5c0*/  IADD3 R13, PT, PT, R20, 0xffffffe, RZ ;  /* 0x0ffffffe140d7810 */ /* 0x000fc60007ffe0ff */
[----:B------:R-:W-:Y:S02]  /*c5d0*/  IMAD.IADD R12, R27, 0x1, -R2 ;  /* 0x000000011b0c7824 */ /* 0x000fe400078e0a02 */
[----:B------:R-:W-:Y:S01]  /*c5e0*/  IMAD.HI.U32 R25, R6, R23, RZ ;  /* 0x0000001706197227 */ /* 0x000fe200078e00ff */
[----:B------:R-:W0:Y:S03]  /*c5f0*/  F2I.FTZ.U32.TRUNC.NTZ R13, R13 ;  /* 0x0000000d000d7305 */ /* 0x000e26000021f000 */
[----:B------:R-:W-:Y:S02]  /*c600*/  IMAD.MOV R20, RZ, RZ, -R25 ;  /* 0x000000ffff147224 */ /* 0x000fe400078e0a19 */
[----:B------:R-:W-:Y:S02]  /*c610*/  IMAD R22, R12, R11, RZ ;  /* 0x0000000b0c167224 */ /* 0x000fe400078e02ff */
[----:B------:R-:W-:-:S02]  /*c620*/  IMAD R20, R5, R20, R23 ;  /* 0x0000001405147224 */ /* 0x000fc400078e0217 */
[----:B------:R-:W-:-:S03]  /*c630*/  IMAD.MOV.U32 R12, RZ, RZ, RZ ;  /* 0x000000ffff0c7224 */ /* 0x000fc600078e00ff */
[----:B------:R-:W-:Y:S01]  /*c640*/  ISETP.GE.U32.AND P3, PT, R20, R5, PT ;  /* 0x000000051400720c */ /* 0x000fe20003f66070 */
[----:B0-----:R-:W-:-:S04]  /*c650*/  IMAD.MOV R14, RZ, RZ, -R13 ;  /* 0x000000ffff0e7224 */ /* 0x001fc800078e0a0d */
[----:B------:R-:W-:-:S04]  /*c660*/  IMAD.MOV.U32 R27, RZ, RZ, R14 ;  /* 0x000000ffff1b7224 */ /* 0x000fc800078e000e */
[----:B------:R-:W-:-:S04]  /*c670*/  IMAD R27, R27, R0, RZ ;  /* 0x000000001b1b7224 */ /* 0x000fc800078e02ff */
[----:B------:R-:W-:Y:S01]  /*c680*/  @P3 IMAD.IADD R20, R20, 0x1, -R5 ;  /* 0x0000000114143824 */ /* 0x000fe200078e0a05 */
[----:B------:R-:W-:Y:S01]  /*c690*/  @P3 IADD3 R25, PT, PT, R25, 0x1, RZ ;  /* 0x0000000119193810 */ /* 0x000fe20007ffe0ff */
[----:B------:R-:W-:-:S03]  /*c6a0*/  IMAD.HI.U32 R14, R13, R27, R12 ;  /* 0x0000001b0d0e7227 */ /* 0x000fc600078e000c */
[-C--:B------:R-:W-:Y:S01]  /*c6b0*/  ISETP.GE.U32.AND P3, PT, R20, R5.reuse, PT ;  /* 0x000000051400720c */ /* 0x080fe20003f66070 */
[----:B------:R-:W-:Y:S01]  /*c6c0*/  IMAD.SHL.U32 R27, R22, 0x4, RZ ;  /* 0x00000004161b7824 */ /* 0x000fe200078e00ff */
[----:B------:R-:W-:Y:S01]  /*c6d0*/  LOP3.LUT R20, RZ, R5, RZ, 0x33, !PT ;  /* 0x00000005ff147212 */ /* 0x000fe200078e33ff */
[----:B------:R-:W-:Y:S02]  /*c6e0*/  VIADD R22, R10, 0xffffffff ;  /* 0xffffffff0a167836 */ /* 0x000fe40000000000 */
[----:B------:R-:W-:-:S04]  /*c6f0*/  IMAD.HI.U32 R71, R14, R27, RZ ;  /* 0x0000001b0e477227 */ /* 0x000fc800078e00ff */
[----:B------:R-:W-:Y:S02]  /*c700*/  IMAD.MOV R13, RZ, RZ, -R71 ;  /* 0x000000ffff0d7224 */ /* 0x000fe400078e0a47 */
[----:B------:R-:W-:Y:S02]  /*c710*/  IMAD.IADD R10, R23, 0x1, R10 ;  /* 0x00000001170a7824 */ /* 0x000fe400078e020a */
[----:B------:R-:W-:Y:S02]  /*c720*/  IMAD R13, R0, R13, R27 ;  /* 0x0000000d000d7224 */ /* 0x000fe400078e021b */
[----:B------:R-:W-:Y:S02]  /*c730*/  @P3 VIADD R25, R25, 0x1 ;  /* 0x0000000119193836 */ /* 0x000fe40000000000 */
[----:B------:R-:W-:Y:S01]  /*c740*/  IMAD.IADD R27, R27, 0x1, R11 ;  /* 0x000000011b1b7824 */ /* 0x000fe200078e020b */
        /* <DEDUP_REMOVED lines=11> */
[----:B------:R-:W-:Y:S02]  /*c800*/  IADD3 R25, PT, PT, R11, -0x1, RZ ;  /* 0xffffffff0b197810 */ /* 0x000fe40007ffe0ff */
[----:B------:R-:W-:Y:S01]  /*c810*/  VIMNMX R26, PT, PT, RZ, R71, !PT ;  /* 0x00000047ff1a7248 */ /* 0x000fe20007fe0100 */
[----:B------:R-:W-:Y:S01]  /*c820*/  IMAD.HI.U32 R71, R14, R27, RZ ;  /* 0x0000001b0e477227 */ /* 0x000fe200078e00ff */
[----:B------:R-:W-:-:S02]  /*c830*/  VIMNMX R79, PT, PT, R22, R79, PT ;  /* 0x0000004f164f7248 */ /* 0x000fc40003fe0100 */
        /* <DEDUP_REMOVED lines=20> */
[----:B------:R-:W-:Y:S02]  /*c980*/  VIMNMX R26, PT, PT, RZ, R71, !PT ;  /* 0x00000047ff1a7248 */ /* 0x000fe40007fe0100 */
[----:B------:R-:W-:Y:S02]  /*c990*/  IADD3 R71, PT, PT, -R27, RZ, RZ ;  /* 0x000000ff1b477210 */ /* 0x000fe40007ffe1ff */
[----:B------:R-:W-:-:S03]  /*c9a0*/  VIMNMX R83, PT, PT, R25, R26, PT ;  /* 0x0000001a19537248 */ /* 0x000fc60003fe0100 */
[----:B------:R-:W-:Y:S02]  /*c9b0*/  IMAD R71, R0, R71, R79 ;  /* 0x0000004700477224 */ /* 0x000fe400078e024f */
[----:B------:R-:W-:Y:S02]  /*c9c0*/  IMAD R83, R83, R4, RZ ;  /* 0x0000000453537224 */ /* 0x000fe400078e02ff */
[----:B------:R-:W-:-:S03]  /*c9d0*/  IMAD.HI.U32 R79, R14, R11, RZ ;  /* 0x0000000b0e4f7227 */ /* 0x000fc600078e00ff */
[----:B------:R-:W-:Y:S01]  /*c9e0*/  IADD3 R92, P5, P6, R83, R12, R89 ;  /* 0x0000000c535c7210 */ /* 0x000fe20007ebe059 */
[----:B------:R-:W-:-:S03]  /*c9f0*/  IMAD.MOV R14, RZ, RZ, -R79 ;  /* 0x000000ffff0e7224 */ /* 0x000fc600078e0a4f */
[----:B------:R-:W-:Y:S01]  /*ca00*/  IADD3.X R93, PT, PT, RZ, R13, R70, P5, P6 ;  /* 0x0000000dff5d7210 */ /* 0x000fe20002fec446 */
[----:B------:R-:W-:Y:S01]  /*ca10*/  IMAD R11, R0, R14, R11 ;  /* 0x0000000e000b7224 */ /* 0x000fe200078e020b */
        /* <DEDUP_REMOVED lines=19> */
[----:B------:R-:W-:-:S04]  /*cb50*/  @P5 IADD3 R79, PT, PT, R79, 0x1, RZ ;  /* 0x000000014f4f5810 */ /* 0x000fc80007ffe0ff */
        /* <DEDUP_REMOVED lines=69> */
[----:B------:R-:W-:Y:S02]  /*cfb0*/  IADD3 R27, PT, PT, R1, R78, RZ ;  /* 0x0000004e011b7210 */ /* 0x000fe40007ffe0ff */
        /* <DEDUP_REMOVED lines=64> */
.L_x_449:
[----:B------:R-:W-:Y:S05]  /*d3c0*/  BSYNC.RECONVERGENT B0 ;  /* 0x0000000000007941 */ /* 0x000fea0003800200 */
.L_x_448:
[----:B------:R-:W-:-:S13]  /*d3d0*/  ISETP.GE.U32.AND P3, PT, R15, R2, PT ;  /* 0x000000020f00720c */ /* 0x000fda0003f66070 */
[----:B------:R-:W-:Y:S05]  /*d3e0*/  @P3 BRA `(.L_x_443) ;  /* 0x0000001000003947 */ /* 0x000fea0003800000 */
[----:B------:R-:W0:Y:S01]  /*d3f0*/  LDC R5, c[0x0][0x360] ;  /* 0x0000d800ff057b82 */ /* 0x000e220000000800 */
[----:B------:R-:W-:Y:S01]  /*d400*/  BSSY.RECONVERGENT B0, `(.L_x_443) ;  /* 0x00000fe000007945 */ /* 0x000fe20003800200 */
        /* <DEDUP_REMOVED lines=15> */
[----:B------:R-:W-:Y:S01]  /*d500*/  LOP3.LUT R24, RZ, R0, RZ, 0x33, !PT ;  /* 0x00000000ff187212 */ /* 0x000fe200078e33ff */
[----:B0-----:R-:W0:Y:S01]  /*d510*/  MUFU.RCP R6, R6 ;  /* 0x0000000600067308 */ /* 0x001e220000001000 */
[----:B---3--:R-:W-:-:S05]  /*d520*/  IMAD R23, R28, R23, R3 ;  /* 0x000000171c177224 */ /* 0x008fca00078e0203 */
[----:B------:R-:W-:Y:S02]  /*d530*/  IADD3 R23, PT, PT, R23, 0x6, -R2 ;  /* 0x0000000617177810 */ /* 0x000fe40007ffe802 */
[----:B--2---:R-:W2:Y:S03]  /*d540*/  MUFU.RCP R22, R22 ;  /* 0x0000001600167308 */ /* 0x004ea60000001000 */
[----:B----4-:R-:W-:Y:S02]  /*d550*/  IMAD R23, R23, R10, RZ ;  /* 0x0000000a17177224 */ /* 0x010fe400078e02ff */
[----:B0-----:R-:W-:Y:S02]  /*d560*/  VIADD R14, R6, 0xffffffe ;  /* 0x0ffffffe060e7836 */ /* 0x001fe40000000000 */
[----:B-1----:R-:W-:Y:S02]  /*d570*/  IMAD R25, R12, R25, R20 ;  /* 0x000000190c197224 */ /* 0x002fe400078e0214 */
[----:B------:R0:W1:Y:S01]  /*d580*/  F2I.FTZ.U32.TRUNC.NTZ R15, R14 ;  /* 0x0000000e000f7305 */ /* 0x000062000021f000 */
[----:B------:R-:W-:-:S02]  /*d590*/  IMAD.MOV.U32 R12, RZ, RZ, RZ ;  /* 0x000000ffff0c7224 */ /* 0x000fc400078e00ff */
[----:B--2---:R-:W-:Y:S01]  /*d5a0*/  VIADD R13, R22, 0xffffffe ;  /* 0x0ffffffe160d7836 */ /* 0x004fe20000000000 */
[----:B------:R-:W-:Y:S01]  /*d5b0*/  LOP3.LUT R22, RZ, R5, RZ, 0x33, !PT ;  /* 0x00000005ff167212 */ /* 0x000fe200078e33ff */
[----:B0-----:R-:W-:-:S04]  /*d5c0*/  IMAD.MOV.U32 R14, RZ, RZ, RZ ;  /* 0x000000ffff0e7224 */ /* 0x001fc800078e00ff */
[----:B------:R-:W0:Y:S01]  /*d5d0*/  F2I.FTZ.U32.TRUNC.NTZ R13, R13 ;  /* 0x0000000d000d7305 */ /* 0x000e22000021f000 */
[----:B-1----:R-:W-:-:S04]  /*d5e0*/  IMAD.MOV R6, RZ, RZ, -R15 ;  /* 0x000000ffff067224 */ /* 0x002fc800078e0a0f */
[----:B------:R-:W-:Y:S01]  /*d5f0*/  IMAD R27, R6, R5, RZ ;  /* 0x00000005061b7224 */ /* 0x000fe200078e02ff */
[----:B------:R-:W-:-:S03]  /*d600*/  IADD3 R6, PT, PT, -R2, R25, RZ ;  /* 0x0000001902067210 */ /* 0x000fc60007ffe1ff */
[----:B------:R-:W-:-:S04]  /*d610*/  IMAD.HI.U32 R14, R15, R27, R14 ;  /* 0x0000001b0f0e7227 */ /* 0x000fc800078e000e */
[----:B------:R-:W-:Y:S02]  /*d620*/  IMAD.SHL.U32 R15, R23, 0x2, RZ ;  /* 0x00000002170f7824 */ /* 0x000fe400078e00ff */
[----:B0-----:R-:W-:Y:S02]  /*d630*/  IMAD.MOV R89, RZ, RZ, -R13 ;  /* 0x000000ffff597224 */ /* 0x001fe400078e0a0d */
[----:B------:R-:W-:-:S04]  /*d640*/  IMAD.HI.U32 R23, R14, R15, RZ ;  /* 0x0000000f0e177227 */ /* 0x000fc800078e00ff */
[----:B------:R-:W-:Y:S02]  /*d650*/  IMAD R6, R6, R11, RZ ;  /* 0x0000000b06067224 */ /* 0x000fe400078e02ff */
[----:B------:R-:W-:Y:S02]  /*d660*/  IMAD R89, R89, R0, RZ ;  /* 0x0000000059597224 */ /* 0x000fe400078e02ff */
[----:B------:R-:W-:Y:S02]  /*d670*/  IMAD.MOV R20, RZ, RZ, -R23 ;  /* 0x000000ffff147224 */ /* 0x000fe400078e0a17 */
[----:B------:R-:W-:Y:S02]  /*d680*/  IMAD.SHL.U32 R70, R6, 0x4, RZ ;  /* 0x0000000406467824 */ /* 0x000fe400078e00ff */
[----:B------:R-:W-:-:S04]  /*d690*/  IMAD.HI.U32 R89, R13, R89, R12 ;  /* 0x000000590d597227 */ /* 0x000fc800078e000c */
[----:B------:R-:W-:Y:S02]  /*d6a0*/  IMAD R6, R5, R20, R15 ;  /* 0x0000001405067224 */ /* 0x000fe400078e020f */
[----:B------:R-:W-:-:S03]  /*d6b0*/  IMAD.HI.U32 R25, R89, R70, RZ ;  /* 0x0000004659197227 */ /* 0x000fc600078e00ff */
[----:B------:R-:W-:Y:S01]  /*d6c0*/  ISETP.GE.U32.AND P0, PT, R6, R5, PT ;  /* 0x000000050600720c */ /* 0x000fe20003f06070 */
[----:B------:R-:W-:Y:S02]  /*d6d0*/  IMAD.MOV R13, RZ, RZ, -R25 ;  /* 0x000000ffff0d7224 */ /* 0x000fe400078e0a19 */
[----:B------:R-:W-:Y:S02]  /*d6e0*/  VIADD R20, R11, 0xffffffff ;  /* 0xffffffff0b147836 */ /* 0x000fe40000000000 */
[----:B------:R-:W-:Y:S02]  /*d6f0*/  IMAD R13, R0, R13, R70 ;  /* 0x0000000d000d7224 */ /* 0x000fe400078e0246 */
[----:B------:R-:W-:-:S03]  /*d700*/  IMAD.IADD R70, R70, 0x1, R11 ;  /* 0x0000000146467824 */ /* 0x000fc600078e020b */
[----:B------:R-:W-:Y:S01]  /*d710*/  ISETP.GE.U32.AND P3, PT, R13, R0, PT ;  /* 0x000000000d00720c */ /* 0x000fe20003f66070 */
[----:B------:R-:W-:Y:S02]  /*d720*/  IMAD.IADD R88, R70, 0x1, R11 ;  /* 0x0000000146587824 */ /* 0x000fe400078e020b */
[----:B------:R-:W-:Y:S02]  /*d730*/  @P0 IMAD.IADD R6, R6, 0x1, -R5 ;  /* 0x0000000106060824 */ /* 0x000fe400078e0a05 */
[----:B------:R-:W-:-:S03]  /*d740*/  @P0 VIADD R23, R23, 0x1 ;  /* 0x0000000117170836 */ /* 0x000fc60000000000 */
[----:B------:R-:W-:-:S05]  /*d750*/  ISETP.GE.U32.AND P0, PT, R6, R5, PT ;  /* 0x000000050600720c */ /* 0x000fca0003f06070 */
[----:B------:R-:W-:Y:S02]  /*d760*/  @P3 IMAD.IADD R13, R13, 0x1, -R0 ;  /* 0x000000010d0d3824 */ /* 0x000fe400078e0a00 */
[----:B------:R-:W-:Y:S01]  /*d770*/  @P3 VIADD R25, R25, 0x1 ;  /* 0x0000000119193836 */ /* 0x000fe20000000000 */
[----:B------:R-:W-:-:S05]  /*d780*/  ISETP.NE.U32.AND P3, PT, R5, RZ, PT ;  /* 0x000000ff0500720c */ /* 0x000fca0003f65070 */
[----:B------:R-:W-:Y:S02]  /*d790*/  @P0 IADD3 R23, PT, PT, R23, 0x1, RZ ;  /* 0x0000000117170810 */ /* 0x000fe40007ffe0ff */
[----:B------:R-:W-:Y:S02]  /*d7a0*/  ISETP.GE.U32.AND P0, PT, R13, R0, PT ;  /* 0x000000000d00720c */ /* 0x000fe40003f06070 */
[----:B------:R-:W0:Y:S01]  /*d7b0*/  LDC.64 R12, c[0x0][0x380] ;  /* 0x0000e000ff0c7b82 */ /* 0x000e220000000a00 */
[----:B------:R-:W-:Y:S01]  /*d7c0*/  SEL R6, R22, R23, !P3 ;  /* 0x0000001716067207 */ /* 0x000fe20005800000 */
[----:B------:R-:W-:Y:S01]  /*d7d0*/  VIADD R23, R10, 0xffffffff ;  /* 0xffffffff0a177836 */ /* 0x000fe20000000000 */
[----:B------:R-:W-:Y:S02]  /*d7e0*/  IADD3 R10, PT, PT, R15, R10, RZ ;  /* 0x0000000a0f0a7210 */ /* 0x000fe40007ffe0ff */
[----:B------:R-:W-:-:S03]  /*d7f0*/  VIMNMX R6, PT, PT, RZ, R6, !PT ;  /* 0x00000006ff067248 */ /* 0x000fc60007fe0100 */
[----:B------:R-:W-:Y:S01]  /*d800*/  IMAD.HI.U32 R15, R14, R10, RZ ;  /* 0x0000000a0e0f7227 */ /* 0x000fe200078e00ff */
[----:B------:R-:W-:-:S03]  /*d810*/  VIMNMX R6, PT, PT, R23, R6, PT ;  /* 0x0000000617067248 */ /* 0x000fc60003fe0100 */
[----:B------:R-:W-:Y:S01]  /*d820*/  @P0 VIADD R25, R25, 0x1 ;  /* 0x0000000119190836 */ /* 0x000fe20000000000 */
[----:B------:R-:W-:Y:S01]  /*d830*/  ISETP.NE.U32.AND P0, PT, R0, RZ, PT ;  /* 0x000000ff0000720c */ /* 0x000fe20003f05070 */
[----:B------:R-:W-:Y:S02]  /*d840*/  IMAD.SHL.U32 R27, R6, 0x4, RZ ;  /* 0x00000004061b7824 */ /* 0x000fe400078e00ff */
[----:B------:R-:W-:Y:S01]  /*d850*/  IMAD.MOV R14, RZ, RZ, -R15 ;  /* 0x000000ffff0e7224 */ /* 0x000fe200078e0a0f */
[----:B------:R-:W-:Y:S02]  /*d860*/  SEL R25, R24, R25, !P0 ;  /* 0x0000001918197207 */ /* 0x000fe40004000000 */
[----:B------:R-:W-:Y:S01]  /*d870*/  SHF.R.S32.HI R6, RZ, 0x1f, R27 ;  /* 0x0000001fff067819 */ /* 0x000fe2000001141b */
[----:B------:R-:W-:Y:S01]  /*d880*/  IMAD R10, R5, R14, R10 ;  /* 0x0000000e050a7224 */ /* 0x000fe200078e020a */
[----:B------:R-:W-:-:S04]  /*d890*/  VIMNMX R25, PT, PT, RZ, R25, !PT ;  /* 0x00000019ff197248 */ /* 0x000fc80007fe0100 */
        /* <DEDUP_REMOVED lines=8> */
[----:B------:R-:W-:-:S03]  /*d920*/  ISETP.GE.U32.AND P4, PT, R71, R0, PT ;  /* 0x000000004700720c */ /* 0x000fc60003f86070 */
[----:B------:R-:W3:Y:S04]  /*d930*/  LDG.E.U8 R84, desc[UR8][R94.64+0x1] ;  /* 0x000001085e547981 */ /* 0x000ee8000c1e1100 */
[----:B------:R-:W4:Y:S06]  /*d940*/  LDG.E.U8 R70, desc[UR8][R94.64] ;  /* 0x000000085e467981 */ /* 0x000f2c000c1e1100 */
        /* <DEDUP_REMOVED lines=14> */
[----:B------:R-:W-:-:S13]  /*da30*/  ISETP.GE.U32.AND P4, PT, R71, R0, PT ;  /* 0x000000004700720c */ /* 0x000fda0003f86070 */
[----:B------:R-:W-:Y:S02]  /*da40*/  @P4 IMAD.IADD R71, R71, 0x1, -R0 ;  /* 0x0000000147474824 */ /* 0x000fe400078e0a00 */
[----:B------:R-:W-:-:S03]  /*da50*/  @P4 VIADD R25, R25, 0x1 ;  /* 0x0000000119194836 */ /* 0x000fc60000000000 */
[----:B------:R-:W-:Y:S02]  /*da60*/  ISETP.GE.U32.AND P4, PT, R71, R0, PT ;  /* 0x000000004700720c */ /* 0x000fe40003f86070 */
[----:B------:R-:W5:Y:S11]  /*da70*/  LDG.E.U8 R71, desc[UR8][R92.64] ;  /* 0x000000085c477981 */ /* 0x000f76000c1e1100 */
        /* <DEDUP_REMOVED lines=19> */
[--C-:B------:R-:W-:Y:S02]  /*dbb0*/  IADD3 R14, P3, P4, R26, R12, R79.reuse ;  /* 0x0000000c1a0e7210 */ /* 0x100fe40007c7e04f */
[----:B------:R-:W5:Y:S01]  /*dbc0*/  LDG.E.U8 R26, desc[UR8][R92.64+0x2] ;  /* 0x000002085c1a7981 */ /* 0x000f62000c1e1100 */
[----:B------:R-:W-:-:S04]  /*dbd0*/  SHF.R.S32.HI R80, RZ, 0x1f, R79 ;  /* 0x0000001fff507819 */ /* 0x000fc8000001144f */
[----:B------:R-:W-:Y:S01]  /*dbe0*/  IADD3.X R15, PT, PT, RZ, R13, R80, P3, P4 ;  /* 0x0000000dff0f7210 */ /* 0x000fe20001fe8450 */
[----:B------:R-:W-:-:S04]  /*dbf0*/  IMAD.IADD R11, R88, 0x1, R11 ;  /* 0x00000001580b7824 */ /* 0x000fc800078e020b */
[----:B------:R-:W5:Y:S04]  /*dc00*/  LDG.E.U8 R88, desc[UR8][R14.64+0x2] ;  /* 0x000002080e587981 */ /* 0x000f68000c1e1100 */
[----:B------:R-:W5:Y:S01]  /*dc10*/  LDG.E.U8 R93, desc[UR8][R14.64] ;  /* 0x000000080e5d7981 */ /* 0x000f62000c1e1100 */
[----:B--2---:R-:W0:Y:S08]  /*dc20*/  I2F.F64.U16 R90, R82 ;  /* 0x00000052005a7312 */ /* 0x004e300000101800 */
[----:B---3--:R-:W1:Y:S01]  /*dc30*/  I2F.F64.U16 R22, R84 ;  /* 0x0000005400167312 */ /* 0x008e620000101800 */
[----:B0-----:R-:W-:-:S07]  /*dc40*/  DMUL R90, R90, R62 ;  /* 0x0000003e5a5a7228 */ /* 0x001fce0000000000 */
[----:B----4-:R-:W0:Y:S01]  /*dc50*/  I2F.F64.U16 R98, R70 ;  /* 0x0000004600627312 */ /* 0x010e220000101800 */
[----:B-1----:R-:W-:-:S08]  /*dc60*/  DFMA R22, R22, R60, R90 ;  /* 0x0000003c1616722b */ /* 0x002fd0000000005a */
[----:B0-----:R-:W-:Y:S02]  /*dc70*/  DFMA R98, R98, R64, R22 ;  /* 0x000000406262722b */ /* 0x001fe40000000016 */
[----:B-----5:R-:W-:Y:S08]  /*dc80*/  I2F.F64.U16 R22, R87 ;  /* 0x0000005700167312 */ /* 0x020ff00000101800 */
[----:B------:R-:W-:Y:S08]  /*dc90*/  I2F.F64.U16 R94, R71 ;  /* 0x00000047005e7312 */ /* 0x000ff00000101800 */
[----:B------:R-:W0:Y:S02]  /*dca0*/  I2F.F64.U16 R90, R26 ;  /* 0x0000001a005a7312 */ /* 0x000e240000101800 */
[----:B0-----:R-:W-:-:S08]  /*dcb0*/  DMUL R90, R90, R62 ;  /* 0x0000003e5a5a7228 */ /* 0x001fd00000000000 */
[----:B------:R-:W-:Y:S02]  /*dcc0*/  DFMA R22, R22, R60, R90 ;  /* 0x0000003c1616722b */ /* 0x000fe4000000005a */
[----:B------:R-:W0:Y:S06]  /*dcd0*/  I2F.F64.U16 R90, R81 ;  /* 0x00000051005a7312 */ /* 0x000e2c0000101800 */
[----:B------:R-:W-:Y:S02]  /*dce0*/  DFMA R94, R94, R64, R22 ;  /* 0x000000405e5e722b */ /* 0x000fe40000000016 */
[----:B------:R-:W1:Y:S01]  /*dcf0*/  I2F.F64.U16 R22, R86 ;  /* 0x0000005600167312 */ /* 0x000e620000101800 */
[----:B0-----:R-:W-:-:S08]  /*dd00*/  DMUL R90, R90, R62 ;  /* 0x0000003e5a5a7228 */ /* 0x001fd00000000000 */
[----:B-1----:R-:W-:Y:S02]  /*dd10*/  DFMA R22, R22, R60, R90 ;  /* 0x0000003c1616722b */ /* 0x002fe4000000005a */
[----:B------:R0:W2:Y:S01]  /*dd20*/  LDG.E.U8 R90, desc[UR8][R14.64+0x1] ;  /* 0x000001080e5a7981 */ /* 0x0000a2000c1e1100 */
[----:B------:R-:W-:Y:S08]  /*dd30*/  F2I.U32.F64.TRUNC R92, R94 ;  /* 0x0000005e005c7311 */ /* 0x000ff0000030d000 */
[----:B0-----:R-:W0:Y:S08]  /*dd40*/  I2F.F64.U16 R14, R85 ;  /* 0x00000055000e7312 */ /* 0x001e300000101800 */
[----:B------:R-:W1:Y:S01]  /*dd50*/  I2F.F64.U16 R94, R88 ;  /* 0x00000058005e7312 */ /* 0x000e620000101800 */
[----:B------:R-:W-:Y:S01]  /*dd60*/  IMAD.HI.U32 R89, R89, R11, RZ ;  /* 0x0000000b59597227 */ /* 0x000fe200078e00ff */
[----:B0-----:R-:W-:-:S03]  /*dd70*/  DFMA R22, R14, R64, R22 ;  /* 0x000000400e16722b */ /* 0x001fc60000000016 */
[----:B------:R-:W-:-:S03]  /*dd80*/  IMAD.MOV R91, RZ, RZ, -R89 ;  /* 0x000000ffff5b7224 */ /* 0x000fc600078e0a59 */
[----:B------:R-:W-:Y:S01]  /*dd90*/  F2I.U32.F64.TRUNC R5, R98 ;  /* 0x0000006200057311 */ /* 0x000fe2000030d000 */
[----:B------:R-:W-:Y:S01]  /*dda0*/  IADD3 R10, P3, P4, R83, R12, R79 ;  /* 0x0000000c530a7210 */ /* 0x000fe20007c7e04f */
[----:B------:R-:W-:Y:S01]  /*ddb0*/  IMAD R91, R0, R91, R11 ;  /* 0x0000005b005b7224 */ /* 0x000fe200078e020b */
[----:B-1----:R-:W-:-:S05]  /*ddc0*/  DMUL R94, R94, R62 ;  /* 0x0000003e5e5e7228 */ /* 0x002fca0000000000 */
[----:B------:R-:W-:Y:S01]  /*ddd0*/  I2F.F64.U16 R98, R93 ;  /* 0x0000005d00627312 */ /* 0x000fe20000101800 */
[----:B------:R-:W-:Y:S02]  /*dde0*/  IADD3.X R11, PT, PT, RZ, R13, R80, P3, P4 ;  /* 0x0000000dff0b7210 */ /* 0x000fe40001fe8450 */
[----:B------:R-:W-:-:S13]  /*ddf0*/  ISETP.GE.U32.AND P3, PT, R91, R0, PT ;  /* 0x000000005b00720c */ /* 0x000fda0003f66070 */
[----:B------:R-:W-:Y:S01]  /*de00*/  @P3 IMAD.IADD R91, R91, 0x1, -R0 ;  /* 0x000000015b5b3824 */ /* 0x000fe200078e0a00 */
[----:B------:R-:W-:-:S04]  /*de10*/  @P3 IADD3 R89, PT, PT, R89, 0x1, RZ ;  /* 0x0000000159593810 */ /* 0x000fc80007ffe0ff */
[----:B------:R-:W-:Y:S02]  /*de20*/  ISETP.GE.U32.AND P3, PT, R91, R0, PT ;  /* 0x000000005b00720c */ /* 0x000fe40003f66070 */
[----:B------:R-:W3:Y:S01]  /*de30*/  LDG.E.U8 R0, desc[UR8][R10.64+0x1] ;  /* 0x000001080a007981 */ /* 0x000ee2000c1e1100 */
[----:B------:R0:W-:Y:S03]  /*de40*/  F2I.U32.F64.TRUNC R22, R22 ;  /* 0x0000001600167311 */ /* 0x0001e6000030d000 */
[----:B0-----:R-:W4:Y:S05]  /*de50*/  LDG.E.U8 R23, desc[UR8][R10.64] ;  /* 0x000000080a177981 */ /* 0x001f2a000c1e1100 */
[----:B--2---:R-:W0:Y:S02]  /*de60*/  I2F.F64.U16 R14, R90 ;  /* 0x0000005a000e7312 */ /* 0x004e240000101800 */
[----:B0-----:R-:W-:-:S08]  /*de70*/  DFMA R14, R14, R60, R94 ;  /* 0x0000003c0e0e722b */ /* 0x001fd0000000005e */
[----:B------:R-:W-:Y:S02]  /*de80*/  DFMA R98, R98, R64, R14 ;  /* 0x000000406262722b */ /* 0x000fe4000000000e */
[----:B------:R4:W2:Y:S01]  /*de90*/  LDG.E.U8 R14, desc[UR8][R10.64+0x2] ;  /* 0x000002080a0e7981 */ /* 0x0008a2000c1e1100 */
[----:B------:R-:W-:-:S05]  /*dea0*/  @P3 VIADD R89, R89, 0x1 ;  /* 0x0000000159593836 */ /* 0x000fca0000000000 */
[----:B------:R-:W-:Y:S02]  /*deb0*/  SEL R89, R24, R89, !P0 ;  /* 0x0000005918597207 */ /* 0x000fe40004000000 */
[----:B------:R-:W-:Y:S01]  /*dec0*/  IADD3 R24, P0, P3, R25, R12, R79 ;  /* 0x0000000c19187210 */ /* 0x000fe20007b1e04f */
[----:B------:R-:W-:-:S03]  /*ded0*/  IMAD R83, R78, 0x4, R1 ;  /* 0x000000044e537824 */ /* 0x000fc600078e0201 */
[----:B------:R-:W-:Y:S02]  /*dee0*/  IADD3.X R25, PT, PT, RZ, R13, R80, P0, P3 ;  /* 0x0000000dff197210 */ /* 0x000fe400007e6450 */
[----:B------:R0:W-:Y:S01]  /*def0*/  STL [R83+0x640], R70 ;  /* 0x0006404653007387 */ /* 0x0001e20000100800 */
[----:B------:R-:W-:-:S03]  /*df00*/  VIMNMX R89, PT, PT, RZ, R89, !PT ;  /* 0x00000059ff597248 */ /* 0x000fc60007fe0100 */
[----:B0-----:R-:W5:Y:S01]  /*df10*/  LDG.E.U8 R70, desc[UR8][R24.64+0x2] ;  /* 0x0000020818467981 */ /* 0x001f62000c1e1100 */
[----:B------:R-:W-:-:S03]  /*df20*/  VIMNMX R89, PT, PT, R20, R89, PT ;  /* 0x0000005914597248 */ /* 0x000fc60003fe0100 */
[----:B------:R-:W5:Y:S02]  /*df30*/  LDG.E.U8 R20, desc[UR8][R24.64+0x1] ;  /* 0x0000010818147981 */ /* 0x000f64000c1e1100 */
[----:B------:R-:W-:Y:S02]  /*df40*/  IMAD R89, R89, R4, RZ ;  /* 0x0000000459597224 */ /* 0x000fe400078e02ff */
[----:B------:R-:W-:Y:S01]  /*df50*/  IMAD.IADD R91, R1, 0x1, R78 ;  /* 0x00000001015b7824 */ /* 0x000fe200078e024e */
[----:B------:R0:W-:Y:S01]  /*df60*/  STL [R83], R82 ;  /* 0x0000005253007387 */ /* 0x0001e20000100800 */
[----:B---3--:R-:W-:Y:S01]  /*df70*/  I2F.F64.U16 R96, R0 ;  /* 0x0000000000607312 */ /* 0x008fe20000101800 */
[CC--:B------:R-:W-:Y:S02]  /*df80*/  IADD3 R4, P0, P3, R89.reuse, R12.reuse, R27 ;  /* 0x0000000c59047210 */ /* 0x0c0fe40007b1e01b */
[----:B------:R-:W-:Y:S04]  /*df90*/  STL [R83+0x320], R84 ;  /* 0x0003205453007387 */ /* 0x000fe80000100800 */
[----:B------:R1:W-:Y:S04]  /*dfa0*/  STL.U8 [R91+0x960], R5 ;  /* 0x000960055b007387 */ /* 0x0003e80000100000 */
[----:B0-----:R5:W3:Y:S01]  /*dfb0*/  LDG.E.U8 R82, desc[UR8][R24.64] ;  /* 0x0000000818527981 */ /* 0x001ae2000c1e1100 */
[----:B-1----:R-:W-:Y:S01]  /*dfc0*/  IADD3.X R5, PT, PT, RZ, R13, R6, P0, P3 ;  /* 0x0000000dff057210 */ /* 0x002fe200007e6406 */
[----:B----4-:R-:W-:Y:S04]  /*dfd0*/  I2F.F64.U16 R10, R23 ;  /* 0x00000017000a7312 */ /* 0x010fe80000101800 */
[----:B------:R-:W4:Y:S04]  /*dfe0*/  LDG.E.U8 R6, desc[UR8][R4.64+0x2] ;  /* 0x0000020804067981 */ /* 0x000f28000c1e1100 */
[----:B------:R-:W4:Y:S01]  /*dff0*/  LDG.E.U8 R84, desc[UR8][R4.64+0x1] ;  /* 0x0000010804547981 */ /* 0x000f22000c1e1100 */
[----:B------:R-:W-:-:S04]  /*e000*/  IADD3 R12, P0, P3, R89, R12, R79 ;  /* 0x0000000c590c7210 */ /* 0x000fc80007b1e04f */
[----:B------:R-:W-:-:S05]  /*e010*/  IADD3.X R13, PT, PT, RZ, R13, R80, P0, P3 ;  /* 0x0000000dff0d7210 */ /* 0x000fca00007e6450 */
[----:B------:R-:W4:Y:S01]  /*e020*/  LDG.E.U8 R80, desc[UR8][R12.64+0x2] ;  /* 0x000002080c507981 */ /* 0x000f22000c1e1100 */
[----:B------:R0:W-:Y:S03]  /*e030*/  F2I.U32.F64.TRUNC R15, R98 ;  /* 0x00000062000f7311 */ /* 0x0001e6000030d000 */
[----:B0-----:R-:W4:Y:S05]  /*e040*/  LDG.E.U8 R98, desc[UR8][R12.64] ;  /* 0x000000080c627981 */ /* 0x001f2a000c1e1100 */
[----:B--2---:R-:W0:Y:S02]  /*e050*/  I2F.F64.U16 R94, R14 ;  /* 0x0000000e005e7312 */ /* 0x004e240000101800 */
[----:B0-----:R-:W-:-:S08]  /*e060*/  DMUL R94, R94, R62 ;  /* 0x0000003e5e5e7228 */ /* 0x001fd00000000000 */
[----:B------:R-:W-:Y:S01]  /*e070*/  DFMA R94, R96, R60, R94 ;  /* 0x0000003c605e722b */ /* 0x000fe2000000005e */
[----:B------:R-:W2:Y:S07]  /*e080*/  LDG.E.U8 R96, desc[UR8][R12.64+0x1] ;  /* 0x000001080c607981 */ /* 0x000eae000c1e1100 */
[----:B------:R-:W-:Y:S02]  /*e090*/  DFMA R10, R10, R64, R94 ;  /* 0x000000400a0a722b */ /* 0x000fe4000000005e */
[----:B------:R0:W2:Y:S01]  /*e0a0*/  LDG.E.U8 R94, desc[UR8][R4.64] ;  /* 0x00000008045e7981 */ /* 0x0000a2000c1e1100 */
[----:B-----5:R-:W0:Y:S08]  /*e0b0*/  I2F.F64.U16 R24, R70 ;  /* 0x0000004600187312 */ /* 0x020e300000101800 */
[----:B------:R-:W1:Y:S01]  /*e0c0*/  I2F.F64.U16 R100, R20 ;  /* 0x0000001400647312 */ /* 0x000e620000101800 */
[----:B0-----:R-:W-:-:S08]  /*e0d0*/  DMUL R4, R24, R62 ;  /* 0x0000003e18047228 */ /* 0x001fd00000000000 */
[----:B-1----:R-:W-:Y:S01]  /*e0e0*/  DFMA R4, R100, R60, R4 ;  /* 0x0000003c6404722b */ /* 0x002fe20000000004 */
[----:B---3--:R-:W0:Y:S08]  /*e0f0*/  I2F.F64.U16 R100, R82 ;  /* 0x0000005200647312 */ /* 0x008e300000101800 */
[----:B----4-:R-:W1:Y:S01]  /*e100*/  I2F.F64.U16 R24, R6 ;  /* 0x0000000600187312 */ /* 0x010e620000101800 */
[----:B0-----:R-:W-:-:S07]  /*e110*/  DFMA R100, R100, R64, R4 ;  /* 0x000000406464722b */ /* 0x001fce0000000004 */
[----:B------:R-:W0:Y:S01]  /*e120*/  I2F.F64.U16 R4, R84 ;  /* 0x0000005400047312 */ /* 0x000e220000101800 */
[----:B-1----:R-:W-:-:S08]  /*e130*/  DMUL R12, R24, R62 ;  /* 0x0000003e180c7228 */ /* 0x002fd00000000000 */
[----:B0-----:R-:W-:Y:S01]  /*e140*/  DFMA R4, R4, R60, R12 ;  /* 0x0000003c0404722b */ /* 0x001fe2000000000c */
[----:B------:R-:W0:Y:S01]  /*e150*/  F2I.U32.F64.TRUNC R10, R10 ;  /* 0x0000000a000a7311 */ /* 0x000e22000030d000 */
[----:B------:R1:W-:Y:S04]  /*e160*/  STL [R83+0x4], R26 ;  /* 0x0000041a53007387 */ /* 0x0003e80000100800 */
[----:B------:R3:W-:Y:S03]  /*e170*/  STL [R83+0x644], R71 ;  /* 0x0006444753007387 */ /* 0x0007e60000100800 */
[----:B-1----:R-:W1:Y:S01]  /*e180*/  F2I.U32.F64.TRUNC R26, R100 ;  /* 0x00000064001a7311 */ /* 0x002e62000030d000 */
        /* <DEDUP_REMOVED lines=19> */
[----:B------:R3:W-:Y:S01]  /*e2c0*/  STL [R83+0x18], R6 ;  /* 0x0000180653007387 */ /* 0x0007e20000100800 */
[----:B------:R-:W-:Y:S01]  /*e2d0*/  VIADD R78, R78, 0x8 ;  /* 0x000000084e4e7836 */ /* 0x000fe20000000000 */
[----:B--2---:R-:W0:Y:S02]  /*e2e0*/  I2F.F64.U16 R24, R94 ;  /* 0x0000005e00187312 */ /* 0x004e240000101800 */
[----:B0-----:R-:W-:-:S06]  /*e2f0*/  DFMA R24, R24, R64, R4 ;  /* 0x000000401818722b */ /* 0x001fcc0000000004 */
[----:B------:R-:W0:Y:S08]  /*e300*/  I2F.F64.U16 R4, R80 ;  /* 0x0000005000047312 */ /* 0x000e300000101800 */
[----:B------:R-:W1:Y:S01]  /*e310*/  I2F.F64.U16 R12, R96 ;  /* 0x00000060000c7312 */ /* 0x000e620000101800 */
[----:B0-----:R-:W-:-:S08]  /*e320*/  DMUL R4, R4, R62 ;  /* 0x0000003e04047228 */ /* 0x001fd00000000000 */
[----:B-1----:R-:W-:Y:S02]  /*e330*/  DFMA R12, R12, R60, R4 ;  /* 0x0000003c0c0c722b */ /* 0x002fe40000000004 */
[----:B------:R-:W0:Y:S06]  /*e340*/  I2F.F64.U16 R4, R98 ;  /* 0x0000006200047312 */ /* 0x000e2c0000101800 */
[----:B0-----:R-:W-:Y:S02]  /*e350*/  DFMA R4, R4, R64, R12 ;  /* 0x000000400404722b */ /* 0x001fe4000000000c */
[----:B------:R-:W0:Y:S08]  /*e360*/  F2I.U32.F64.TRUNC R24, R24 ;  /* 0x0000001800187311 */ /* 0x000e30000030d000 */
[----:B------:R-:W1:Y:S01]  /*e370*/  F2I.U32.F64.TRUNC R4, R4 ;  /* 0x0000000400047311 */ /* 0x000e62000030d000 */
[----:B------:R3:W-:Y:S04]  /*e380*/  STL [R83+0x658], R94 ;  /* 0x0006585e53007387 */ /* 0x0007e80000100800 */
[----:B0-----:R3:W-:Y:S04]  /*e390*/  STL.U8 [R91+0x966], R24 ;  /* 0x000966185b007387 */ /* 0x0017e80000100000 */
[----:B------:R3:W-:Y:S04]  /*e3a0*/  STL [R83+0x65c], R98 ;  /* 0x00065c6253007387 */ /* 0x0007e80000100800 */
[----:B------:R3:W-:Y:S04]  /*e3b0*/  STL [R83+0x33c], R96 ;  /* 0x00033c6053007387 */ /* 0x0007e80000100800 */
[----:B------:R3:W-:Y:S04]  /*e3c0*/  STL [R83+0x1c], R80 ;  /* 0x00001c5053007387 */ /* 0x0007e80000100800 */
[----:B-1----:R3:W-:Y:S02]  /*e3d0*/  STL.U8 [R91+0x967], R4 ;  /* 0x000967045b007387 */ /* 0x0027e40000100000 */
.L_x_450:
[----:B------:R-:W-:Y:S05]  /*e3e0*/  BSYNC.RECONVERGENT B0 ;  /* 0x0000000000007941 */ /* 0x000fea0003800200 */
.L_x_443:
[----:B-1-3--:R-:W0:Y:S01]  /*e3f0*/  S2R R6, SR_CTAID.Y ;  /* 0x0000000000067919 */ /* 0x00ae220000002600 */
[----:B------:R-:W0:Y:S01]  /*e400*/  LDC R11, c[0x0][0x364] ;  /* 0x0000d900ff0b7b82 */ /* 0x000e220000000800 */
[----:B------:R-:W-:Y:S01]  /*e410*/  ISETP.NE.AND P3, PT, R76, RZ, PT ;  /* 0x000000ff4c00720c */ /* 0x000fe20003f65270 */
[----:B------:R-:W-:Y:S01]  /*e420*/  BSSY.RECONVERGENT B0, `(.L_x_451) ;  /* 0x00000fd000007945 */ /* 0x000fe20003800200 */
[----:B------:R-:W0:Y:S02]  /*e430*/  S2R R5, SR_TID.Y ;  /* 0x0000000000057919 */ /* 0x000e240000002200 */
[----:B0-----:R-:W-:-:S05]  /*e440*/  IMAD R11, R6, R11, R5 ;  /* 0x0000000b060b7224 */ /* 0x001fca00078e0205 */
[----:B------:R-:W-:-:S04]  /*e450*/  IADD3 R11, PT, PT, R11, 0x1, -R2 ;  /* 0x000000010b0b7810 */ /* 0x000fc80007ffe802 */
[----:B------:R-:W-:-:S04]  /*e460*/  ISETP.GE.AND P0, PT, R11, R30, PT ;  /* 0x0000001e0b00720c */ /* 0x000fc80003f06270 */
[----:B------:R-:W-:-:S04]  /*e470*/  ISETP.LT.OR P0, PT, R11, RZ, P0 ;  /* 0x000000ff0b00720c */ /* 0x000fc80000701670 */
[----:B------:R-:W-:-:S13]  /*e480*/  PLOP3.LUT P3, PT, P3, P0, PT, 0xf8, 0x8f ;  /* 0x00000000008f781c */ /* 0x000fda0001f61f70 */
[----:B------:R-:W-:Y:S05]  /*e490*/  @P3 BRA `(.L_x_452) ;  /* 0x0000000c00d43947 */ /* 0x000fea0003800000 */
[----:B------:R-:W0:Y:S08]  /*e4a0*/  LDC R0, c[0x0][0x398] ;  /* 0x0000e600ff007b82 */ /* 0x000e300000000800 */
[----:B------:R-:W1:Y:S08]  /*e4b0*/  LDC.64 R10, c[0x0][0x390] ;  /* 0x0000e400ff0a7b82 */ /* 0x000e700000000a00 */
[----:B------:R-:W2:Y:S01]  /*e4c0*/  LDC R25, c[0x0][0x360] ;  /* 0x0000d800ff197b82 */ /* 0x000ea20000000800 */
[----:B0-----:R-:W0:Y:S07]  /*e4d0*/  I2F.U32.RP R20, R0 ;  /* 0x0000000000147306 */ /* 0x001e2e0000209000 */
[----:B------:R-:W3:Y:S01]  /*e4e0*/  LDC R23, c[0x0][0x364] ;  /* 0x0000d900ff177b82 */ /* 0x000ee20000000800 */
[----:B------:R-:W-:-:S02]  /*e4f0*/  ISETP.NE.U32.AND P4, PT, R0, RZ, PT ;  /* 0x000000ff0000720c */ /* 0x000fc40003f85070 */
[----:B------:R-:W-:Y:S01]  /*e500*/  LOP3.LUT R26, RZ, R0, RZ, 0x33, !PT ;  /* 0x00000000ff1a7212 */ /* 0x000fe200078e33ff */
[----:B-1----:R-:W1:Y:S04]  /*e510*/  I2F.U32.RP R14, R11 ;  /* 0x0000000b000e7306 */ /* 0x002e680000209000 */
[----:B------:R-:W4:Y:S01]  /*e520*/  LDC.64 R12, c[0x0][0x388] ;  /* 0x0000e200ff0c7b82 */ /* 0x000f220000000a00 */
[----:B------:R-:W-:-:S03]  /*e530*/  LOP3.LUT R24, RZ, R11, RZ, 0x33, !PT ;  /* 0x0000000bff187212 */ /* 0x000fc600078e33ff */
[----:B0-----:R-:W0:Y:S01]  /*e540*/  MUFU.RCP R20, R20 ;  /* 0x0000001400147308 */ /* 0x001e220000001000 */
[----:B--2---:R-:W-:-:S04]  /*e550*/  IMAD R25, R28, R25, R3 ;  /* 0x000000191c197224 */ /* 0x004fc800078e0203 */
[----:B------:R-:W-:-:S03]  /*e560*/  IMAD.IADD R25, R25, 0x1, -R2 ;  /* 0x0000000119197824 */ /* 0x000fc600078e0a02 */
[----:B-1----:R-:W1:Y:S01]  /*e570*/  MUFU.RCP R14, R14 ;  /* 0x0000000e000e7308 */ /* 0x002e620000001000 */
[----:B---3--:R-:W-:-:S05]  /*e580*/  IMAD R23, R6, R23, R5 ;  /* 0x0000001706177224 */ /* 0x008fca00078e0205 */
[----:B------:R-:W-:Y:S01]  /*e590*/  IADD3 R4, PT, PT, -R2, R23, RZ ;  /* 0x0000001702047210 */ /* 0x000fe20007ffe1ff */
[----:B0-----:R-:W-:-:S04]  /*e5a0*/  VIADD R15, R20, 0xffffffe ;  /* 0x0ffffffe140f7836 */ /* 0x001fc80000000000 */
[----:B----4-:R-:W-:Y:S02]  /*e5b0*/  IMAD R23, R4, R13, R13 ;  /* 0x0000000d04177224 */ /* 0x010fe400078e020d */
[----:B------:R-:W-:Y:S01]  /*e5c0*/  IMAD R25, R25, R12, RZ ;  /* 0x0000000c19197224 */ /* 0x000fe200078e02ff */
[----:B------:R-:W0:Y:S01]  /*e5d0*/  F2I.FTZ.U32.TRUNC.NTZ R15, R15 ;  /* 0x0000000f000f7305 */ /* 0x000e22000021f000 */
[----:B------:R-:W-:Y:S02]  /*e5e0*/  IMAD.SHL.U32 R23, R23, 0x4, RZ ;  /* 0x0000000417177824 */ /* 0x000fe400078e00ff */
[----:B-1----:R-:W-:Y:S02]  /*e5f0*/  VIADD R20, R14, 0xffffffe ;  /* 0x0ffffffe0e147836 */ /* 0x002fe40000000000 */
[----:B------:R-:W-:Y:S02]  /*e600*/  IMAD.MOV.U32 R14, RZ, RZ, RZ ;  /* 0x000000ffff0e7224 */ /* 0x000fe400078e00ff */
[----:B------:R-:W-:-:S02]  /*e610*/  VIADD R70, R12, 0xffffffff ;  /* 0xffffffff0c467836 */ /* 0x000fc40000000000 */
[----:B0-----:R-:W-:-:S04]  /*e620*/  IMAD.MOV R27, RZ, RZ, -R15 ;  /* 0x000000ffff1b7224 */ /* 0x001fc800078e0a0f */
[----:B------:R-:W-:-:S04]  /*e630*/  IMAD R27, R27, R0, RZ ;  /* 0x000000001b1b7224 */ /* 0x000fc800078e02ff */
[----:B------:R-:W-:Y:S02]  /*e640*/  IMAD.HI.U32 R4, R15, R27, R14 ;  /* 0x0000001b0f047227 */ /* 0x000fe400078e000e */
[----:B------:R-:W0:Y:S04]  /*e650*/  F2I.FTZ.U32.TRUNC.NTZ R15, R20 ;  /* 0x00000014000f7305 */ /* 0x000e28000021f000 */
[----:B------:R-:W-:-:S04]  /*e660*/  IMAD.HI.U32 R71, R4, R23, RZ ;  /* 0x0000001704477227 */ /* 0x000fc800078e00ff */
[----:B------:R-:W-:-:S04]  /*e670*/  IMAD.MOV R79, RZ, RZ, -R71 ;  /* 0x000000ffff4f7224 */ /* 0x000fc800078e0a47 */
[----:B------:R-:W-:Y:S02]  /*e680*/  IMAD R79, R0, R79, R23 ;  /* 0x0000004f004f7224 */ /* 0x000fe400078e0217 */
[----:B------:R-:W-:Y:S02]  /*e690*/  IMAD.IADD R23, R23, 0x1, R13 ;  /* 0x0000000117177824 */ /* 0x000fe400078e020d */
[----:B0-----:R-:W-:Y:S01]  /*e6a0*/  IMAD.MOV R14, RZ, RZ, -R15 ;  /* 0x000000ffff0e7224 */ /* 0x001fe200078e0a0f */
[----:B------:R-:W-:-:S03]  /*e6b0*/  ISETP.GE.U32.AND P3, PT, R79, R0, PT ;  /* 0x000000004f00720c */ /* 0x000fc60003f66070 */
[----:B------:R-:W-:Y:S02]  /*e6c0*/  IMAD R27, R14, R11, RZ ;  /* 0x0000000b0e1b7224 */ /* 0x000fe400078e02ff */
[----:B------:R-:W-:-:S04]  /*e6d0*/  IMAD.MOV.U32 R14, RZ, RZ, RZ ;  /* 0x000000ffff0e7224 */ /* 0x000fc800078e00ff */
[----:B------:R-:W-:Y:S01]  /*e6e0*/  IMAD.HI.U32 R20, R15, R27, R14 ;  /* 0x0000001b0f147227 */ /* 0x000fe200078e000e */
[----:B------:R-:W-:-:S03]  /*e6f0*/  SHF.L.U32 R27, R25, 0x1, RZ ;  /* 0x00000001191b7819 */ /* 0x000fc600000006ff */
[----:B------:R-:W-:Y:S02]  /*e700*/  @P3 IMAD.IADD R79, R79, 0x1, -R0 ;  /* 0x000000014f4f3824 */ /* 0x000fe400078e0a00 */
[----:B------:R-:W-:Y:S02]  /*e710*/  @P3 VIADD R71, R71, 0x1 ;  /* 0x0000000147473836 */ /* 0x000fe40000000000 */
[----:B------:R-:W-:Y:S01]  /*e720*/  IMAD.HI.U32 R25, R20, R27, RZ ;  /* 0x0000001b14197227 */ /* 0x000fe200078e00ff */
[----:B------:R-:W-:-:S03]  /*e730*/  ISETP.GE.U32.AND P3, PT, R79, R0, PT ;  /* 0x000000004f00720c */ /* 0x000fc60003f66070 */
[----:B------:R-:W-:Y:S02]  /*e740*/  IMAD.MOV R14, RZ, RZ, -R25 ;  /* 0x000000ffff0e7224 */ /* 0x000fe400078e0a19 */
[----:B------:R-:W-:Y:S02]  /*e750*/  IMAD.IADD R12, R27, 0x1, R12 ;  /* 0x000000011b0c7824 */ /* 0x000fe400078e020c */
[----:B------:R-:W-:-:S06]  /*e760*/  IMAD R14, R11, R14, R27 ;  /* 0x0000000e0b0e7224 */ /* 0x000fcc00078e021b */
[----:B------:R-:W-:Y:S01]  /*e770*/  @P3 VIADD R71, R71, 0x1 ;  /* 0x0000000147473836 */ /* 0x000fe20000000000 */
[----:B------:R-:W-:-:S04]  /*e780*/  ISETP.GE.U32.AND P3, PT, R14, R11, PT ;  /* 0x0000000b0e00720c */ /* 0x000fc80003f66070 */
[----:B------:R-:W-:Y:S02]  /*e790*/  SEL R22, R26, R71, !P4 ;  /* 0x000000471a167207 */ /* 0x000fe40006000000 */
[----:B------:R-:W-:Y:S02]  /*e7a0*/  IADD3 R71, PT, PT, R13, -0x1, RZ ;  /* 0xffffffff0d477810 */ /* 0x000fe40007ffe0ff */
[----:B------:R-:W-:-:S04]  /*e7b0*/  VIMNMX R22, PT, PT, RZ, R22, !PT ;  /* 0x00000016ff167248 */ /* 0x000fc80007fe0100 */
[----:B------:R-:W-:Y:S01]  /*e7c0*/  VIMNMX R81, PT, PT, R71, R22, PT ;  /* 0x0000001647517248 */ /* 0x000fe20003fe0100 */
        /* <DEDUP_REMOVED lines=12> */
[----:B------:R-:W-:Y:S01]  /*e890*/  SHF.R.S32.HI R80, RZ, 0x1f, R91 ;  /* 0x0000001fff507819 */ /* 0x000fe2000001145b */
[----:B------:R-:W-:Y:S01]  /*e8a0*/  IMAD.MOV R79, RZ, RZ, -R25 ;  /* 0x000000ffff4f7224 */ /* 0x000fe200078e0a19 */
[----:B0-----:R-:W-:-:S03]  /*e8b0*/  IADD3 R86, P5, P6, R81, R14, R91 ;  /* 0x0000000e51567210 */ /* 0x001fc60007ebe05b */
[----:B------:R-:W-:Y:S01]  /*e8c0*/  IMAD R79, R0, R79, R23 ;  /* 0x0000004f004f7224 */ /* 0x000fe200078e0217 */
[----:B------:R-:W-:-:S04]  /*e8d0*/  IADD3.X R87, PT, PT, RZ, R15, R80, P5, P6 ;  /* 0x0000000fff577210 */ /* 0x000fc80002fec450 */
[C---:B------:R-:W-:Y:S01]  /*e8e0*/  ISETP.GE.U32.AND P5, PT, R79.reuse, R0, PT ;  /* 0x000000004f00720c */ /* 0x040fe20003fa6070 */
[----:B------:R-:W2:Y:S04]  /*e8f0*/  LDG.E.U8 R84, desc[UR8][R86.64+0x2] ;  /* 0x0000020856547981 */ /* 0x000ea8000c1e1100 */
[----:B------:R-:W3:Y:S04]  /*e900*/  LDG.E.U8 R88, desc[UR8][R86.64+0x1] ;  /* 0x0000010856587981 */ /* 0x000ee8000c1e1100 */
[----:B------:R-:W4:Y:S04]  /*e910*/  LDG.E.U8 R102, desc[UR8][R86.64] ;  /* 0x0000000856667981 */ /* 0x000f28000c1e1100 */
[----:B------:R-:W-:-:S02]  /*e920*/  @P5 IMAD.IADD R79, R79, 0x1, -R0 ;  /* 0x000000014f4f5824 */ /* 0x000fc400078e0a00 */
[----:B------:R-:W-:-:S03]  /*e930*/  @P5 VIADD R25, R25, 0x1 ;  /* 0x0000000119195836 */ /* 0x000fc60000000000 */
[----:B------:R-:W-:Y:S02]  /*e940*/  ISETP.GE.U32.AND P5, PT, R79, R0, PT ;  /* 0x000000004f00720c */ /* 0x000fe40003fa6070 */
[----:B------:R-:W-:-:S05]  /*e950*/  IADD3 R79, PT, PT, R23, R13, RZ ;  /* 0x0000000d174f7210 */ /* 0x000fca0007ffe0ff */
[----:B------:R-:W-:-:S04]  /*e960*/  IMAD.HI.U32 R23, R4, R79, RZ ;  /* 0x0000004f04177227 */ /* 0x000fc800078e00ff */
[----:B------:R-:W-:Y:S02]  /*e970*/  IMAD.IADD R13, R79, 0x1, R13 ;  /* 0x000000014f0d7824 */ /* 0x000fe400078e020d */
        /* <DEDUP_REMOVED lines=26> */
[----:B------:R-:W-:Y:S01]  /*eb20*/  @P5 IMAD.IADD R13, R13, 0x1, -R0 ;  /* 0x000000010d0d5824 */ /* 0x000fe200078e0a00 */
[----:B------:R-:W-:-:S04]  /*eb30*/  @P5 IADD3 R79, PT, PT, R79, 0x1, RZ ;  /* 0x000000014f4f5810 */ /* 0x000fc80007ffe0ff */
[----:B------:R-:W-:Y:S01]  /*eb40*/  ISETP.GE.U32.AND P5, PT, R13, R0, PT ;  /* 0x000000000d00720c */ /* 0x000fe20003fa6070 */
[----:B------:R-:W-:Y:S02]  /*eb50*/  IMAD.HI.U32 R13, R20, R12, RZ ;  /* 0x0000000c140d7227 */ /* 0x000fe400078e00ff */
[----:B------:R-:W5:Y:S02]  /*eb60*/  LDG.E.U8 R20, desc[UR8][R22.64+0x1] ;  /* 0x0000010816147981 */ /* 0x000f64000c1e1100 */
[----:B------:R-:W-:-:S04]  /*eb70*/  IMAD.MOV R0, RZ, RZ, -R13 ;  /* 0x000000ffff007224 */ /* 0x000fc800078e0a0d */
[----:B------:R-:W-:-:S04]  /*eb80*/  IMAD R12, R11, R0, R12 ;  /* 0x000000000b0c7224 */ /* 0x000fc800078e020c */
        /* <DEDUP_REMOVED lines=10> */
[----:B------:R-:W-:-:S13]  /*ec30*/  ISETP.GE.U32.AND P4, PT, R12, R11, PT ;  /* 0x0000000b0c00720c */ /* 0x000fda0003f86070 */
[----:B------:R-:W-:-:S05]  /*ec40*/  @P4 VIADD R13, R13, 0x1 ;  /* 0x000000010d0d4836 */ /* 0x000fca0000000000 */
[----:B------:R-:W-:-:S04]  /*ec50*/  SEL R13, R24, R13, !P3 ;  /* 0x0000000d180d7207 */ /* 0x000fc80005800000 */
[----:B------:R-:W-:-:S04]  /*ec60*/  VIMNMX R13, PT, PT, RZ, R13, !PT ;  /* 0x0000000dff0d7248 */ /* 0x000fc80007fe0100 */
[----:B------:R-:W-:Y:S02]  /*ec70*/  VIMNMX R13, PT, PT, R70, R13, PT ;  /* 0x0000000d460d7248 */ /* 0x000fe40003fe0100 */
[----:B------:R-:W5:Y:S03]  /*ec80*/  LDG.E.U8 R70, desc[UR8][R92.64] ;  /* 0x000000085c467981 */ /* 0x000f66000c1e1100 */
[----:B------:R-:W-:-:S05]  /*ec90*/  IMAD.SHL.U32 R0, R13, 0x4, RZ ;  /* 0x000000040d007824 */ /* 0x000fca00078e00ff */
[--C-:B------:R-:W-:Y:S02]  /*eca0*/  SHF.R.S32.HI R4, RZ, 0x1f, R0.reuse ;  /* 0x0000001fff047819 */ /* 0x100fe40000011400 */
[----:B------:R-:W-:-:S04]  /*ecb0*/  IADD3 R80, P3, P4, R81, R14, R0 ;  /* 0x0000000e51507210 */ /* 0x000fc80007c7e000 */
[----:B------:R-:W-:Y:S02]  /*ecc0*/  IADD3.X R81, PT, PT, RZ, R15, R4, P3, P4 ;  /* 0x0000000fff517210 */ /* 0x000fe40001fe8404 */
[----:B------:R-:W-:-:S03]  /*ecd0*/  IADD3 R82, P3, P4, R83, R14, R0 ;  /* 0x0000000e53527210 */ /* 0x000fc60007c7e000 */
[----:B------:R-:W5:Y:S01]  /*ece0*/  LDG.E.U8 R24, desc[UR8][R80.64+0x1] ;  /* 0x0000010850187981 */ /* 0x000f62000c1e1100 */
[-C--:B------:R-:W-:Y:S02]  /*ecf0*/  IADD3.X R83, PT, PT, RZ, R15.reuse, R4, P3, P4 ;  /* 0x0000000fff537210 */ /* 0x080fe40001fe8404 */
[-C--:B------:R-:W-:Y:S02]  /*ed00*/  IADD3 R12, P3, P4, R25, R14.reuse, R0 ;  /* 0x0000000e190c7210 */ /* 0x080fe40007c7e000 */
[----:B------:R-:W4:Y:S02]  /*ed10*/  LDG.E.U8 R25, desc[UR8][R22.64] ;  /* 0x0000000816197981 */ /* 0x000f24000c1e1100 */
[----:B------:R-:W-:Y:S02]  /*ed20*/  IADD3.X R13, PT, PT, RZ, R15, R4, P3, P4 ;  /* 0x0000000fff0d7210 */ /* 0x000fe40001fe8404 */
[----:B------:R-:W-:Y:S01]  /*ed30*/  IADD3 R14, P3, P4, R71, R14, R0 ;  /* 0x0000000e470e7210 */ /* 0x000fe20007c7e000 */
[----:B------:R-:W5:Y:S04]  /*ed40*/  LDG.E.U8 R85, desc[UR8][R82.64+0x2] ;  /* 0x0000020852557981 */ /* 0x000f68000c1e1100 */
[----:B------:R-:W5:Y:S01]  /*ed50*/  LDG.E.U8 R79, desc[UR8][R12.64+0x1] ;  /* 0x000001080c4f7981 */ /* 0x000f62000c1e1100 */
[----:B--2---:R-:W0:Y:S03]  /*ed60*/  I2F.F64.U16 R10, R84 ;  /* 0x00000054000a7312 */ /* 0x004e260000101800 */
[----:B------:R1:W2:Y:S05]  /*ed70*/  LDG.E.U8 R0, desc[UR8][R22.64+0x2] ;  /* 0x0000020816007981 */ /* 0x0002aa000c1e1100 */
[----:B---3--:R-:W3:Y:S08]  /*ed80*/  I2F.F64.U16 R26, R88 ;  /* 0x00000058001a7312 */ /* 0x008ef00000101800 */
[----:B----4-:R-:W-:Y:S01]  /*ed90*/  I2F.F64.U16 R100, R25 ;  /* 0x0000001900647312 */ /* 0x010fe20000101800 */
[----:B0-----:R-:W-:Y:S01]  /*eda0*/  DMUL R10, R10, R62 ;  /* 0x0000003e0a0a7228 */ /* 0x001fe20000000000 */
[----:B------:R-:W-:-:S02]  /*edb0*/  LEA R71, R78, R1, 0x2 ;  /* 0x000000014e477211 */ /* 0x000fc400078e10ff */
[----:B------:R-:W-:-:S05]  /*edc0*/  IADD3.X R15, PT, PT, RZ, R15, R4, P3, P4 ;  /* 0x0000000fff0f7210 */ /* 0x000fca0001fe8404 */
[----:B---3--:R-:W-:Y:S02]  /*edd0*/  DFMA R26, R26, R60, R10 ;  /* 0x0000003c1a1a722b */ /* 0x008fe4000000000a */
[----:B------:R-:W0:Y:S06]  /*ede0*/  I2F.F64.U16 R10, R102 ;  /* 0x00000066000a7312 */ /* 0x000e2c0000101800 */
[----:B0-----:R-:W-:Y:S02]  /*edf0*/  DFMA R86, R10, R64, R26 ;  /* 0x000000400a56722b */ /* 0x001fe4000000001a */
[----:B-----5:R-:W0:Y:S08]  /*ee00*/  I2F.F64.U16 R26, R94 ;  /* 0x0000005e001a7312 */ /* 0x020e300000101800 */
[----:B------:R-:W1:Y:S01]  /*ee10*/  I2F.F64.U16 R10, R98 ;  /* 0x00000062000a7312 */ /* 0x000e620000101800 */
[----:B0-----:R-:W-:-:S08]  /*ee20*/  DMUL R26, R26, R62 ;  /* 0x0000003e1a1a7228 */ /* 0x001fd00000000000 */
[----:B-1----:R-:W-:Y:S01]  /*ee30*/  DFMA R22, R10, R60, R26 ;  /* 0x0000003c0a16722b */ /* 0x002fe2000000001a */
[----:B------:R-:W0:Y:S07]  /*ee40*/  I2F.F64.U16 R10, R70 ;  /* 0x00000046000a7312 */ /* 0x000e2e0000101800 */
[----:B0-----:R-:W-:Y:S02]  /*ee50*/  DFMA R96, R10, R64, R22 ;  /* 0x000000400a60722b */ /* 0x001fe40000000016 */
[----:B--2---:R-:W0:Y:S08]  /*ee60*/  I2F.F64.U16 R22, R0 ;  /* 0x0000000000167312 */ /* 0x004e300000101800 */
[----:B------:R-:W1:Y:S01]  /*ee70*/  I2F.F64.U16 R10, R20 ;  /* 0x00000014000a7312 */ /* 0x000e620000101800 */
[----:B0-----:R-:W-:-:S08]  /*ee80*/  DMUL R22, R22, R62 ;  /* 0x0000003e16167228 */ /* 0x001fd00000000000 */
[----:B-1----:R-:W-:Y:S02]  /*ee90*/  DFMA R10, R10, R60, R22 ;  /* 0x0000003c0a0a722b */ /* 0x002fe40000000016 */
[----:B------:R-:W2:Y:S04]  /*eea0*/  LDG.E.U8 R22, desc[UR8][R80.64+0x2] ;  /* 0x0000020850167981 */ /* 0x000ea8000c1e1100 */
[----:B------:R-:W3:Y:S02]  /*eeb0*/  LDG.E.U8 R23, desc[UR8][R80.64] ;  /* 0x0000000850177981 */ /* 0x000ee4000c1e1100 */
[----:B------:R-:W-:Y:S01]  /*eec0*/  DFMA R100, R100, R64, R10 ;  /* 0x000000406464722b */ /* 0x000fe2000000000a */
[----:B------:R-:W-:Y:S08]  /*eed0*/  I2F.F64.U16 R26, R24 ;  /* 0x00000018001a7312 */ /* 0x000ff00000101800 */
[----:B--2---:R-:W0:Y:S02]  /*eee0*/  I2F.F64.U16 R10, R22 ;  /* 0x00000016000a7312 */ /* 0x004e240000101800 */
[----:B0-----:R-:W-:-:S08]  /*eef0*/  DMUL R10, R10, R62 ;  /* 0x0000003e0a0a7228 */ /* 0x001fd00000000000 */
[----:B------:R-:W-:Y:S02]  /*ef00*/  DFMA R26, R26, R60, R10 ;  /* 0x0000003c1a1a722b */ /* 0x000fe4000000000a */
[----:B---3--:R-:W0:Y:S06]  /*ef10*/  I2F.F64.U16 R10, R23 ;  /* 0x00000017000a7312 */ /* 0x008e2c0000101800 */
[----:B0-----:R-:W-:Y:S02]  /*ef20*/  DFMA R92, R10, R64, R26 ;  /* 0x000000400a5c722b */ /* 0x001fe4000000001a */
[----:B------:R-:W2:Y:S01]  /*ef30*/  LDG.E.U8 R26, desc[UR8][R82.64+0x1] ;  /* 0x00000108521a7981 */ /* 0x000ea2000c1e1100 */
[----:B------:R0:W-:Y:S03]  /*ef40*/  F2I.U32.F64.TRUNC R86, R86 ;  /* 0x0000005600567311 */ /* 0x0001e6000030d000 */
[----:B0-----:R-:W3:Y:S05]  /*ef50*/  LDG.E.U8 R87, desc[UR8][R82.64] ;  /* 0x0000000852577981 */ /* 0x001eea000c1e1100 */
[----:B------:R0:W-:Y:S08]  /*ef60*/  F2I.U32.F64.TRUNC R89, R92 ;  /* 0x0000005c00597311 */ /* 0x0001f0000030d000 */
[----:B------:R-:W1:Y:S01]  /*ef70*/  I2F.F64.U16 R80, R85 ;  /* 0x0000005500507312 */ /* 0x000e620000101800 */
[----:B------:R4:W-:Y:S04]  /*ef80*/  STL [R71], R84 ;  /* 0x0000005447007387 */ /* 0x0009e80000100800 */
[----:B0-----:R-:W5:Y:S01]  /*ef90*/  LDG.E.U8 R92, desc[UR8][R12.64+0x2] ;  /* 0x000002080c5c7981 */ /* 0x001f62000c1e1100 */
[----:B------:R-:W-:-:S03]  /*efa0*/  IMAD.IADD R27, R1, 0x1, R78 ;  /* 0x00000001011b7824 */ /* 0x000fc600078e024e */
[----:B------:R-:W-:Y:S04]  /*efb0*/  STL [R71+0x640], R102 ;  /* 0x0006406647007387 */ /* 0x000fe80000100800 */
[----:B----4-:R-:W4:Y:S01]  /*efc0*/  LDG.E.U8 R84, desc[UR8][R90.64+0x2] ;  /* 0x000002085a547981 */ /* 0x010f22000c1e1100 */
[----:B-1----:R-:W-:-:S03]  /*efd0*/  DMUL R80, R80, R62 ;  /* 0x0000003e50507228 */ /* 0x002fc60000000000 */
[----:B------:R0:W-:Y:S04]  /*efe0*/  STL [R71+0x320], R88 ;  /* 0x0003205847007387 */ /* 0x0001e80000100800 */
[----:B------:R1:W-:Y:S04]  /*eff0*/  STL.U8 [R27+0x960], R86 ;  /* 0x000960561b007387 */ /* 0x0003e80000100000 */
[----:B------:R-:W4:Y:S04]  /*f000*/  LDG.E.U8 R82, desc[UR8][R14.64] ;  /* 0x000000080e527981 */ /* 0x000f28000c1e1100 */
[----:B0-----:R-:W4:Y:S04]  /*f010*/  LDG.E.U8 R88, desc[UR8][R90.64] ;  /* 0x000000085a587981 */ /* 0x001f28000c1e1100 */
[----:B-1----:R-:W4:Y:S04]  /*f020*/  LDG.E.U8 R86, desc[UR8][R90.64+0x1] ;  /* 0x000001085a567981 */ /* 0x002f28000c1e1100 */
[----:B------:R0:W-:Y:S04]  /*f030*/  STL [R71+0x644], R70 ;  /* 0x0006444647007387 */ /* 0x0001e80000100800 */
[----:B0-----:R-:W4:Y:S01]  /*f040*/  LDG.E.U8 R70, desc[UR8][R14.64+0x2] ;  /* 0x000002080e467981 */ /* 0x001f22000c1e1100 */
[----:B--2---:R-:W0:Y:S02]  /*f050*/  I2F.F64.U16 R10, R26 ;  /* 0x0000001a000a7312 */ /* 0x004e240000101800 */
[----:B0-----:R-:W-:Y:S01]  /*f060*/  DFMA R10, R10, R60, R80 ;  /* 0x0000003c0a0a722b */ /* 0x001fe20000000050 */
[----:B------:R0:W2:Y:S04]  /*f070*/  LDG.E.U8 R81, desc[UR8][R12.64] ;  /* 0x000000080c517981 */ /* 0x0000a8000c1e1100 */
[----:B------:R4:W2:Y:S01]  /*f080*/  LDG.E.U8 R80, desc[UR8][R14.64+0x1] ;  /* 0x000001080e507981 */ /* 0x0008a2000c1e1100 */
[----:B------:R-:W-:Y:S08]  /*f090*/  F2I.U32.F64.TRUNC R4, R100 ;  /* 0x0000006400047311 */ /* 0x000ff0000030d000 */
[----:B---3--:R-:W1:Y:S02]  /*f0a0*/  I2F.F64.U16 R100, R87 ;  /* 0x0000005700647312 */ /* 0x008e640000101800 */
[----:B-1----:R-:W-:-:S06]  /*f0b0*/  DFMA R100, R100, R64, R10 ;  /* 0x000000406464722b */ /* 0x002fcc000000000a */
[----:B-----5:R-:W1:Y:S08]  /*f0c0*/  I2F.F64.U16 R10, R92 ;  /* 0x0000005c000a7312 */ /* 0x020e700000101800 */
[----:B0-----:R-:W0:Y:S01]  /*f0d0*/  I2F.F64.U16 R12, R79 ;  /* 0x0000004f000c7312 */ /* 0x001e220000101800 */
[----:B-1----:R-:W-:-:S08]  /*f0e0*/  DMUL R10, R10, R62 ;  /* 0x0000003e0a0a7228 */ /* 0x002fd00000000000 */
[----:B0-----:R-:W-:Y:S01]  /*f0f0*/  DFMA R12, R12, R60, R10 ;  /* 0x0000003c0c0c722b */ /* 0x001fe2000000000a */
[----:B----4-:R-:W-:Y:S08]  /*f100*/  I2F.F64.U16 R14, R88 ;  /* 0x00000058000e7312 */ /* 0x010ff00000101800 */
[----:B------:R-:W0:Y:S08]  /*f110*/  F2I.U32.F64.TRUNC R96, R96 ;  /* 0x0000006000607311 */ /* 0x000e30000030d000 */
[----:B------:R-:W1:Y:S01]  /*f120*/  F2I.U32.F64.TRUNC R83, R100 ;  /* 0x0000006400537311 */ /* 0x000e62000030d000 */
        /* <DEDUP_REMOVED lines=23> */
[----:B-1----:R-:W-:-:S08]  /*f2a0*/  DFMA R10, R10, R60, R12 ;  /* 0x0000003c0a0a722b */ /* 0x002fd0000000000c */
[----:B------:R-:W-:Y:S02]  /*f2b0*/  DFMA R14, R14, R64, R10 ;  /* 0x000000400e0e722b */ /* 0x000fe4000000000a */
[----:B------:R-:W0:Y:S08]  /*f2c0*/  I2F.F64.U16 R10, R70 ;  /* 0x00000046000a7312 */ /* 0x000e300000101800 */
[----:B------:R-:W1:Y:S01]  /*f2d0*/  I2F.F64.U16 R12, R80 ;  /* 0x00000050000c7312 */ /* 0x000e620000101800 */
[----:B0-----:R-:W-:-:S08]  /*f2e0*/  DMUL R10, R10, R62 ;  /* 0x0000003e0a0a7228 */ /* 0x001fd00000000000 */
[----:B-1----:R-:W-:Y:S02]  /*f2f0*/  DFMA R12, R12, R60, R10 ;  /* 0x0000003c0c0c722b */ /* 0x002fe4000000000a */
[----:B------:R-:W0:Y:S08]  /*f300*/  I2F.F64.U16 R10, R82 ;  /* 0x00000052000a7312 */ /* 0x000e300000101800 */
[----:B------:R-:W1:Y:S01]  /*f310*/  F2I.U32.F64.TRUNC R90, R90 ;  /* 0x0000005a005a7311 */ /* 0x000e62000030d000 */
[----:B0-----:R-:W-:-:S07]  /*f320*/  DFMA R10, R10, R64, R12 ;  /* 0x000000400a0a722b */ /* 0x001fce000000000c */
[----:B------:R-:W0:Y:S08]  /*f330*/  F2I.U32.F64.TRUNC R14, R14 ;  /* 0x0000000e000e7311 */ /* 0x000e30000030d000 */
[----:B------:R-:W2:Y:S01]  /*f340*/  F2I.U32.F64.TRUNC R10, R10 ;  /* 0x0000000a000a7311 */ /* 0x000ea2000030d000 */
[----:B------:R3:W-:Y:S04]  /*f350*/  STL [R71+0x654], R81 ;  /* 0x0006545147007387 */ /* 0x0007e80000100800 */
[----:B-1----:R3:W-:Y:S04]  /*f360*/  STL.U8 [R27+0x965], R90 ;  /* 0x0009655a1b007387 */ /* 0x0027e80000100000 */
[----:B------:R3:W-:Y:S04]  /*f370*/  STL [R71+0x658], R88 ;  /* 0x0006585847007387 */ /* 0x0007e80000100800 */
[----:B------:R3:W-:Y:S04]  /*f380*/  STL [R71+0x338], R86 ;  /* 0x0003385647007387 */ /* 0x0007e80000100800 */
[----:B------:R3:W-:Y:S04]  /*f390*/  STL [R71+0x18], R84 ;  /* 0x0000185447007387 */ /* 0x0007e80000100800 */
[----:B0-----:R3:W-:Y:S04]  /*f3a0*/  STL.U8 [R27+0x966], R14 ;  /* 0x0009660e1b007387 */ /* 0x0017e80000100000 */
[----:B------:R3:W-:Y:S04]  /*f3b0*/  STL [R71+0x65c], R82 ;  /* 0x00065c5247007387 */ /* 0x0007e80000100800 */
[----:B------:R3:W-:Y:S04]  /*f3c0*/  STL [R71+0x33c], R80 ;  /* 0x00033c5047007387 */ /* 0x0007e80000100800 */
[----:B------:R3:W-:Y:S04]  /*f3d0*/  STL [R71+0x1c], R70 ;  /* 0x00001c4647007387 */ /* 0x0007e80000100800 */
[----:B--2---:R3:W-:Y:S02]  /*f3e0*/  STL.U8 [R27+0x967], R10 ;  /* 0x0009670a1b007387 */ /* 0x0047e40000100000 */
.L_x_452:
[----:B------:R-:W-:Y:S05]  /*f3f0*/  BSYNC.RECONVERGENT B0 ;  /* 0x0000000000007941 */ /* 0x000fea0003800200 */
.L_x_451:
[----:B------:R-:W-:Y:S01]  /*f400*/  PLOP3.LUT P3, PT, P1, P0, PT, 0xf8, 0x8f ;  /* 0x00000000008f781c */ /* 0x000fe20000f61f70 */
[----:B------:R-:W-:-:S12]  /*f410*/  BSSY.RECONVERGENT B0, `(.L_x_453) ;  /* 0x00000f9000007945 */ /* 0x000fd80003800200 */
[----:B------:R-:W-:Y:S05]  /*f420*/  @P3 BRA `(.L_x_454) ;  /* 0x0000000c00dc3947 */ /* 0x000fea0003800000 */
[----:B---3--:R-:W0:Y:S01]  /*f430*/  LDC.64 R10, c[0x0][0x390] ;  /* 0x0000e400ff0a7b82 */ /* 0x008e220000000a00 */
[----:B------:R-:W-:-:S07]  /*f440*/  IADD3 R20, PT, PT, -R2, 0x1, RZ ;  /* 0x0000000102147810 */ /* 0x000fce0007ffe1ff */
[----:B------:R-:W1:Y:S08]  /*f450*/  LDC R4, c[0x0][0x398] ;  /* 0x0000e600ff047b82 */ /* 0x000e700000000800 */
[----:B------:R-:W2:Y:S01]  /*f460*/  LDC R23, c[0x0][0x360] ;  /* 0x0000d800ff177b82 */ /* 0x000ea20000000800 */
[----:B0-----:R-:W0:Y:S07]  /*f470*/  I2F.U32.RP R0, R11 ;  /* 0x0000000b00007306 */ /* 0x001e2e0000209000 */
[----:B------:R-:W3:Y:S01]  /*f480*/  LDC.64 R12, c[0x0][0x388] ;  /* 0x0000e200ff0c7b82 */ /* 0x000ee20000000a00 */
[----:B-1----:R-:W1:Y:S07]  /*f490*/  I2F.U32.RP R24, R4 ;  /* 0x0000000400187306 */ /* 0x002e6e0000209000 */
[----:B------:R-:W4:Y:S01]  /*f4a0*/  LDC R22, c[0x0][0x364] ;  /* 0x0000d900ff167b82 */ /* 0x000f220000000800 */
[----:B------:R-:W-:Y:S01]  /*f4b0*/  ISETP.NE.U32.AND P4, PT, R4, RZ, PT ;  /* 0x000000ff0400720c */ /* 0x000fe20003f85070 */
[----:B0-----:R-:W0:Y:S01]  /*f4c0*/  MUFU.RCP R0, R0 ;  /* 0x0000000000007308 */ /* 0x001e220000001000 */
[----:B--2---:R-:W-:-:S04]  /*f4d0*/  IMAD R23, R28, R23, R3 ;  /* 0x000000171c177224 */ /* 0x004fc800078e0203 */
[----:B------:R-:W-:-:S03]  /*f4e0*/  IMAD.IADD R23, R20, 0x1, R23 ;  /* 0x0000000114177824 */ /* 0x000fc600078e0217 */
[----:B-1----:R-:W-:Y:S01]  /*f4f0*/  MUFU.RCP R24, R24 ;  /* 0x0000001800187308 */ /* 0x002fe20000001000 */
[----:B---3--:R-:W-:Y:S02]  /*f500*/  IMAD R23, R23, R12, RZ ;  /* 0x0000000c17177224 */ /* 0x008fe400078e02ff */
[----:B------:R-:W-:-:S03]  /*f510*/  VIADD R70, R13, 0xffffffff ;  /* 0xffffffff0d467836 */ /* 0x000fc60000000000 */
[----:B------:R-:W-:Y:S01]  /*f520*/  SHF.L.U32 R71, R23, 0x1, RZ ;  /* 0x0000000117477819 */ /* 0x000fe200000006ff */
[----:B0-----:R-:W-:Y:S02]  /*f530*/  VIADD R14, R0, 0xffffffe ;  /* 0x0ffffffe000e7836 */ /* 0x001fe40000000000 */
[----:B----4-:R-:W-:Y:S02]  /*f540*/  IMAD R23, R6, R22, R5 ;  /* 0x0000001606177224 */ /* 0x010fe400078e0205 */
[----:B------:R0:W1:Y:S02]  /*f550*/  F2I.FTZ.U32.TRUNC.NTZ R15, R14 ;  /* 0x0000000e000f7305 */ /* 0x000064000021f000 */
[----:B------:R-:W-:-:S04]  /*f560*/  IMAD.IADD R20, R20, 0x1, R23 ;  /* 0x0000000114147824 */ /* 0x000fc800078e0217 */
[----:B------:R-:W-:Y:S02]  /*f570*/  IMAD R20, R20, R13, RZ ;  /* 0x0000000d14147224 */ /* 0x000fe400078e02ff */
[----:B0-----:R-:W-:Y:S02]  /*f580*/  IMAD.MOV.U32 R14, RZ, RZ, RZ ;  /* 0x000000ffff0e7224 */ /* 0x001fe400078e00ff */
[----:B------:R-:W-:Y:S01]  /*f590*/  IMAD.SHL.U32 R27, R20, 0x4, RZ ;  /* 0x00000004141b7824 */ /* 0x000fe200078e00ff */
[-C--:B------:R-:W-:Y:S01]  /*f5a0*/  LOP3.LUT R20, RZ, R11.reuse, RZ, 0x33, !PT ;  /* 0x0000000bff147212 */ /* 0x080fe200078e33ff */
[----:B-1----:R-:W-:Y:S02]  /*f5b0*/  IMAD.MOV R26, RZ, RZ, -R15 ;  /* 0x000000ffff1a7224 */ /* 0x002fe400078e0a0f */
[----:B------:R-:W-:Y:S02]  /*f5c0*/  IMAD.IADD R85, R27, 0x1, R13 ;  /* 0x000000011b557824 */ /* 0x000fe400078e020d */
[----:B------:R-:W-:-:S04]  /*f5d0*/  IMAD R25, R26, R11, RZ ;  /* 0x0000000b1a197224 */ /* 0x000fc800078e02ff */
[----:B------:R-:W-:-:S04]  /*f5e0*/  IMAD.HI.U32 R0, R15, R25, R14 ;  /* 0x000000190f007227 */ /* 0x000fc800078e000e */
[----:B------:R-:W-:Y:S02]  /*f5f0*/  VIADD R14, R24, 0xffffffe ;  /* 0x0ffffffe180e7836 */ /* 0x000fe40000000000 */
[----:B------:R-:W-:Y:S02]  /*f600*/  IMAD.HI.U32 R25, R0, R71, RZ ;  /* 0x0000004700197227 */ /* 0x000fe400078e00ff */
[----:B------:R0:W1:Y:S02]  /*f610*/  F2I.FTZ.U32.TRUNC.NTZ R15, R14 ;  /* 0x0000000e000f7305 */ /* 0x000064000021f000 */
[----:B------:R-:W-:-:S04]  /*f620*/  IMAD.MOV R24, RZ, RZ, -R25 ;  /* 0x000000ffff187224 */ /* 0x000fc800078e0a19 */
[----:B------:R-:W-:Y:S02]  /*f630*/  IMAD R24, R11, R24, R71 ;  /* 0x000000180b187224 */ /* 0x000fe400078e0247 */
[----:B0-----:R-:W-:-:S03]  /*f640*/  IMAD.MOV.U32 R14, RZ, RZ, RZ ;  /* 0x000000ffff0e7224 */ /* 0x001fc600078e00ff */
[----:B------:R-:W-:Y:S01]  /*f650*/  ISETP.GE.U32.AND P3, PT, R24, R11, PT ;  /* 0x0000000b1800720c */ /* 0x000fe20003f66070 */
[----:B-1----:R-:W-:-:S04]  /*f660*/  IMAD.MOV R22, RZ, RZ, -R15 ;  /* 0x000000ffff167224 */ /* 0x002fc800078e0a0f */
[----:B------:R-:W-:-:S04]  /*f670*/  IMAD.MOV.U32 R23, RZ, RZ, R22 ;  /* 0x000000ffff177224 */ /* 0x000fc800078e0016 */
[----:B------:R-:W-:-:S04]  /*f680*/  IMAD R23, R23, R4, RZ ;  /* 0x0000000417177224 */ /* 0x000fc800078e02ff */
[----:B------:R-:W-:Y:S01]  /*f690*/  @P3 IADD3 R24, PT, PT, R24, -R11, RZ ;  /* 0x8000000b18183210 */ /* 0x000fe20007ffe0ff */
[----:B------:R-:W-:Y:S02]  /*f6a0*/  @P3 VIADD R25, R25, 0x1 ;  /* 0x0000000119193836 */ /* 0x000fe40000000000 */
[----:B------:R-:W-:Y:S01]  /*f6b0*/  IMAD.HI.U32 R22, R15, R23, R14 ;  /* 0x000000170f167227 */ /* 0x000fe200078e000e */
[----:B------:R-:W-:Y:S02]  /*f6c0*/  ISETP.GE.U32.AND P3, PT, R24, R11, PT ;  /* 0x0000000b1800720c */ /* 0x000fe40003f66070 */
[----:B------:R-:W-:Y:S01]  /*f6d0*/  LOP3.LUT R23, RZ, R4, RZ, 0x33, !PT ;  /* 0x00000004ff177212 */ /* 0x000fe200078e33ff */
[----:B------:R-:W-:Y:S01]  /*f6e0*/  VIADD R24, R12, 0xffffffff ;  /* 0xffffffff0c187836 */ /* 0x000fe20000000000 */
[----:B------:R-:W-:Y:S01]  /*f6f0*/  IADD3 R12, PT, PT, R71, R12, RZ ;  /* 0x0000000c470c7210 */ /* 0x000fe20007ffe0ff */
[----:B------:R-:W-:-:S04]  /*f700*/  IMAD.HI.U32 R26, R22, R27, RZ ;  /* 0x0000001b161a7227 */ /* 0x000fc800078e00ff */
[----:B------:R-:W-:Y:S02]  /*f710*/  IMAD.MOV R15, RZ, RZ, -R26 ;  /* 0x000000ffff0f7224 */ /* 0x000fe400078e0a1a */
[----:B------:R-:W-:-:S04]  /*f720*/  IMAD.HI.U32 R71, R0, R12, RZ ;  /* 0x0000000c00477227 */ /* 0x000fc800078e00ff */
[----:B------:R-:W-:Y:S02]  /*f730*/  IMAD R15, R4, R15, R27 ;  /* 0x0000000f040f7224 */ /* 0x000fe400078e021b */
[----:B------:R-:W-:Y:S02]  /*f740*/  @P3 VIADD R25, R25, 0x1 ;  /* 0x0000000119193836 */ /* 0x000fe40000000000 */
[----:B------:R-:W-:Y:S01]  /*f750*/  IMAD.MOV R0, RZ, RZ, -R71 ;  /* 0x000000ffff007224 */ /* 0x000fe200078e0a47 */
[----:B------:R-:W-:-:S03]  /*f760*/  ISETP.GE.U32.AND P3, PT, R15, R4, PT ;  /* 0x000000040f00720c */ /* 0x000fc60003f66070 */
[----:B------:R-:W-:-:S10]  /*f770*/  IMAD R12, R11, R0, R12 ;  /* 0x000000000b0c7224 */ /* 0x000fd400078e020c */
        /* <DEDUP_REMOVED lines=8> */
[----:B------:R-:W-:Y:S01]  /*f800*/  VIMNMX R79, PT, PT, RZ, R26, !PT ;  /* 0x0000001aff4f7248 */ /* 0x000fe20007fe0100 */
[----:B------:R-:W-:Y:S01]  /*f810*/  IMAD.HI.U32 R26, R22, R85, RZ ;  /* 0x00000055161a7227 */ /* 0x000fe200078e00ff */
[----:B------:R-:W-:Y:S02]  /*f820*/  VIMNMX R25, PT, PT, RZ, R25, !PT ;  /* 0x00000019ff197248 */ /* 0x000fe40007fe0100 */
[----:B------:R-:W-:Y:S02]  /*f830*/  VIMNMX R89, PT, PT, R70, R79, PT ;  /* 0x0000004f46597248 */ /* 0x000fe40003fe0100 */
[----:B------:R-:W-:-:S03]  /*f840*/  VIMNMX R25, PT, PT, R24, R25, PT ;  /* 0x0000001918197248 */ /* 0x000fc60003fe0100 */
[----:B------:R-:W-:Y:S01]  /*f850*/  IMAD R89, R89, R10, RZ ;  /* 0x0000000a59597224 */ /* 0x000fe200078e02ff */
[----:B------:R-:W-:Y:S01]  /*f860*/  SHF.L.U32 R79, R25, 0x2, RZ ;  /* 0x00000002194f7819 */ /* 0x000fe200000006ff */
[----:B------:R-:W-:-:S03]  /*f870*/  IMAD.MOV R25, RZ, RZ, -R26 ;  /* 0x000000ffff197224 */ /* 0x000fc600078e0a1a */
[----:B------:R-:W-:Y:S01]  /*f880*/  SHF.R.S32.HI R82, RZ, 0x1f, R79 ;  /* 0x0000001fff527819 */ /* 0x000fe2000001144f */
[----:B------:R-:W-:Y:S01]  /*f890*/  IMAD R25, R4, R25, R85 ;  /* 0x0000001904197224 */ /* 0x000fe200078e0255 */
[----:B0-----:R-:W-:Y:S01]  /*f8a0*/  IADD3 R96, P5, P6, R89, R14, R79 ;  /* 0x0000000e59607210 */ /* 0x001fe20007ebe04f */
[----:B------:R-:W-:-:S03]  /*f8b0*/  IMAD.IADD R85, R85, 0x1, R13 ;  /* 0x0000000155557824 */ /* 0x000fc600078e020d */
[----:B------:R-:W-:Y:S01]  /*f8c0*/  IADD3.X R97, PT, PT, RZ, R15, R82, P5, P6 ;  /* 0x0000000fff617210 */ /* 0x000fe20002fec452 */
[----:B------:R-:W-:Y:S01]  /*f8d0*/  IMAD.HI.U32 R80, R22, R85, RZ ;  /* 0x0000005516507227 */ /* 0x000fe200078e00ff */
[----:B------:R-:W-:-:S03]  /*f8e0*/  ISETP.GE.U32.AND P5, PT, R25, R4, PT ;  /* 0x000000041900720c */ /* 0x000fc60003fa6070 */
[----:B------:R-:W-:Y:S01]  /*f8f0*/  IMAD.IADD R13, R85, 0x1, R13 ;  /* 0x00000001550d7824 */ /* 0x000fe200078e020d */
[----:B------:R-:W2:Y:S03]  /*f900*/  LDG.E.U8 R90, desc[UR8][R96.64+0x2] ;  /* 0x00000208605a7981 */ /* 0x000ea6000c1e1100 */
[----:B------:R-:W-:Y:S01]  /*f910*/  IMAD.HI.U32 R22, R22, R13, RZ ;  /* 0x0000000d16167227 */ /* 0x000fe200078e00ff */
[----:B------:R-:W3:Y:S03]  /*f920*/  LDG.E.U8 R94, desc[UR8][R96.64+0x1] ;  /* 0x00000108605e7981 */ /* 0x000ee6000c1e1100 */
[----:B------:R-:W-:Y:S01]  /*f930*/  IMAD.MOV R84, RZ, RZ, -R22 ;  /* 0x000000ffff547224 */ /* 0x000fe200078e0a16 */
[----:B------:R-:W4:Y:S01]  /*f940*/  LDG.E.U8 R92, desc[UR8][R96.64] ;  /* 0x00000008605c7981 */ /* 0x000f22000c1e1100 */
[----:B------:R-:W-:-:S02]  /*f950*/  @P5 IMAD.IADD R25, R25, 0x1, -R4 ;  /* 0x0000000119195824 */ /* 0x000fc400078e0a04 */
[----:B------:R-:W-:Y:S02]  /*f960*/  @P5 VIADD R26, R26, 0x1 ;  /* 0x000000011a1a5836 */ /* 0x000fe40000000000 */
[----:B------:R-:W-:Y:S01]  /*f970*/  IMAD R13, R4, R84, R13 ;  /* 0x00000054040d7224 */ /* 0x000fe200078e020d */
        /* <DEDUP_REMOVED lines=12> */
[----:B------:R-:W2:Y:S06]  /*fa40*/  LDG.E.U8 R86, desc[UR8][R26.64] ;  /* 0x000000081a567981 */ /* 0x000eac000c1e1100 */
        /* <DEDUP_REMOVED lines=14> */
[----:B------:R-:W-:-:S13]  /*fb30*/  ISETP.GE.U32.AND P5, PT, R13, R4, PT ;  /* 0x000000040d00720c */ /* 0x000fda0003fa6070 */
[----:B------:R-:W-:-:S05]  /*fb40*/  @P5 VIADD R22, R22, 0x1 ;  /* 0x0000000116165836 */ /* 0x000fca0000000000 */
[----:B------:R-:W-:-:S04]  /*fb50*/  SEL R22, R23, R22, !P4 ;  /* 0x0000001617167207 */ /* 0x000fc80006000000 */
[----:B------:R-:W-:-:S04]  /*fb60*/  VIMNMX R13, PT, PT, RZ, R22, !PT ;  /* 0x00000016ff0d7248 */ /* 0x000fc80007fe0100 */
[----:B------:R-:W-:Y:S02]  /*fb70*/  VIMNMX R13, PT, PT, R70, R13, PT ;  /* 0x0000000d460d7248 */ /* 0x000fe40003fe0100 */
[----:B------:R-:W5:Y:S03]  /*fb80*/  LDG.E.U8 R70, desc[UR8][R26.64+0x1] ;  /* 0x000001081a467981 */ /* 0x000f66000c1e1100 */
[----:B------:R-:W-:-:S05]  /*fb90*/  IMAD R13, R13, R10, RZ ;  /* 0x0000000a0d0d7224 */ /* 0x000fca00078e02ff */
[----:B------:R-:W-:Y:S01]  /*fba0*/  IADD3 R22, P4, P5, R13, R14, R79 ;  /* 0x0000000e0d167210 */ /* 0x000fe20007d9e04f */
[----:B------:R-:W5:Y:S03]  /*fbb0*/  LDG.E.U8 R26, desc[UR8][R80.64+0x1] ;  /* 0x00000108501a7981 */ /* 0x000f66000c1e1100 */
        /* <DEDUP_REMOVED lines=13> */
[----:B------:R-:W-:-:S04]  /*fc90*/  IADD3 R82, P3, P4, R83, R14, R0 ;  /* 0x0000000e53527210 */ /* 0x000fc80007c7e000 */
[----:B------:R-:W-:Y:S02]  /*fca0*/  IADD3.X R83, PT, PT, RZ, R15, R4, P3, P4 ;  /* 0x0000000fff537210 */ /* 0x000fe40001fe8404 */
[----:B------:R-:W-:-:S03]  /*fcb0*/  IADD3 R10, P3, P4, R25, R14, R0 ;  /* 0x0000000e190a7210 */ /* 0x000fc60007c7e000 */
[----:B------:R-:W5:Y:S01]  /*fcc0*/  LDG.E.U8 R98, desc[UR8][R82.64+0x2] ;  /* 0x0000020852627981 */ /* 0x000f62000c1e1100 */
[-C--:B------:R-:W-:Y:S02]  /*fcd0*/  IADD3.X R11, PT, PT, RZ, R15.reuse, R4, P3, P4 ;  /* 0x0000000fff0b7210 */ /* 0x080fe40001fe8404 */
[----:B------:R-:W-:Y:S01]  /*fce0*/  IADD3 R14, P3, P4, R13, R14, R0 ;  /* 0x0000000e0d0e7210 */ /* 0x000fe20007c7e000 */
[----:B------:R-:W5:Y:S03]  /*fcf0*/  LDG.E.U8 R27, desc[UR8][R82.64+0x1] ;  /* 0x00000108521b7981 */ /* 0x000f66000c1e1100 */
[----:B------:R-:W-:Y:S01]  /*fd00*/  IADD3.X R15, PT, PT, RZ, R15, R4, P3, P4 ;  /* 0x0000000fff0f7210 */ /* 0x000fe20001fe8404 */
[----:B------:R-:W5:Y:S04]  /*fd10*/  LDG.E.U8 R0, desc[UR8][R80.64+0x2] ;  /* 0x0000020850007981 */ /* 0x000f68000c1e1100 */
[----:B------:R-:W5:Y:S04]  /*fd20*/  LDG.E.U8 R4, desc[UR8][R88.64] ;  /* 0x0000000858047981 */ /* 0x000f68000c1e1100 */
[----:B------:R-:W5:Y:S01]  /*fd30*/  LDG.E.U8 R100, desc[UR8][R82.64] ;  /* 0x0000000852647981 */ /* 0x000f62000c1e1100 */
[----:B----4-:R-:W-:Y:S08]  /*fd40*/  I2F.F64.U16 R84, R92 ;  /* 0x0000005c00547312 */ /* 0x010ff00000101800 */
[----:B--2---:R-:W-:Y:S01]  /*fd50*/  I2F.F64.U16 R106, R86 ;  /* 0x00000056006a7312 */ /* 0x004fe20000101800 */
[----:B------:R-:W-:Y:S01]  /*fd60*/  IMAD R79, R78, 0x4, R1 ;  /* 0x000000044e4f7824 */ /* 0x000fe200078e0201 */
[----:B------:R-:W2:Y:S06]  /*fd70*/  LDG.E.U8 R82, desc[UR8][R14.64] ;  /* 0x000000080e527981 */ /* 0x000eac000c1e1100 */
[----:B------:R-:W0:Y:S08]  /*fd80*/  I2F.F64.U16 R24, R90 ;  /* 0x0000005a00187312 */ /* 0x000e300000101800 */
[----:B---3--:R-:W1:Y:S01]  /*fd90*/  I2F.F64.U16 R12, R94 ;  /* 0x0000005e000c7312 */ /* 0x008e620000101800 */
[----:B0-----:R-:W-:-:S08]  /*fda0*/  DMUL R24, R24, R62 ;  /* 0x0000003e18187228 */ /* 0x001fd00000000000 */
[----:B-1----:R-:W-:Y:S02]  /*fdb0*/  DFMA R12, R12, R60, R24 ;  /* 0x0000003c0c0c722b */ /* 0x002fe40000000018 */
[----:B-----5:R-:W0:Y:S06]  /*fdc0*/  I2F.F64.U16 R24, R108 ;  /* 0x0000006c00187312 */ /* 0x020e2c0000101800 */
[----:B------:R-:W-:Y:S02]  /*fdd0*/  DFMA R84, R84, R64, R12 ;  /* 0x000000405454722b */ /* 0x000fe4000000000c */
[----:B0-----:R-:W-:Y:S01]  /*fde0*/  DMUL R24, R24, R62 ;  /* 0x0000003e18187228 */ /* 0x001fe20000000000 */
[----:B------:R-:W0:Y:S07]  /*fdf0*/  I2F.F64.U16 R12, R70 ;  /* 0x00000046000c7312 */ /* 0x000e2e0000101800 */
[----:B0-----:R-:W-:-:S08]  /*fe00*/  DFMA R12, R12, R60, R24 ;  /* 0x0000003c0c0c722b */ /* 0x001fd00000000018 */
[----:B------:R-:W-:Y:S01]  /*fe10*/  DFMA R106, R106, R64, R12 ;  /* 0x000000406a6a722b */ /* 0x000fe2000000000c */
[----:B------:R-:W-:Y:S08]  /*fe20*/  I2F.F64.U16 R24, R26 ;  /* 0x0000001a00187312 */ /* 0x000ff00000101800 */
[----:B------:R-:W0:Y:S02]  /*fe30*/  I2F.F64.U16 R12, R0 ;  /* 0x00000000000c7312 */ /* 0x000e240000101800 */
[----:B0-----:R-:W-:-:S08]  /*fe40*/  DMUL R12, R12, R62 ;  /* 0x0000003e0c0c7228 */ /* 0x001fd00000000000 */
[----:B------:R-:W-:Y:S02]  /*fe50*/  DFMA R24, R24, R60, R12 ;  /* 0x0000003c1818722b */ /* 0x000fe4000000000c */
[----:B------:R-:W0:Y:S06]  /*fe60*/  I2F.F64.U16 R12, R104 ;  /* 0x00000068000c7312 */ /* 0x000e2c0000101800 */
[----:B0-----:R-:W-:Y:S02]  /*fe70*/  DFMA R96, R12, R64, R24 ;  /* 0x000000400c60722b */ /* 0x001fe40000000018 */
[----:B------:R-:W3:Y:S04]  /*fe80*/  LDG.E.U8 R25, desc[UR8][R88.64+0x2] ;  /* 0x0000020858197981 */ /* 0x000ee8000c1e1100 */
[----:B------:R-:W4:Y:S04]  /*fe90*/  LDG.E.U8 R24, desc[UR8][R88.64+0x1] ;  /* 0x0000010858187981 */ /* 0x000f28000c1e1100 */
[----:B------:R0:W-:Y:S01]  /*fea0*/  STL [R79], R90 ;  /* 0x0000005a4f007387 */ /* 0x0001e20000100800 */
[----:B------:R-:W1:Y:S03]  /*feb0*/  F2I.U32.F64.TRUNC R84, R84 ;  /* 0x0000005400547311 */ /* 0x000e66000030d000 */
[----:B------:R5:W-:Y:S01]  /*fec0*/  STL [R79+0x640], R92 ;  /* 0x0006405c4f007387 */ /* 0x000be20000100800 */
[----:B------:R-:W-:-:S03]  /*fed0*/  IMAD.IADD R71, R1, 0x1, R78 ;  /* 0x0000000101477824 */ /* 0x000fc600078e024e */
[----:B------:R1:W-:Y:S04]  /*fee0*/  STL [R79+0x320], R94 ;  /* 0x0003205e4f007387 */ /* 0x0003e80000100800 */
[----:B0-----:R-:W2:Y:S04]  /*fef0*/  LDG.E.U8 R90, desc[UR8][R10.64+0x2] ;  /* 0x000002080a5a7981 */ /* 0x001ea8000c1e1100 */
[----:B-----5:R-:W5:Y:S04]  /*ff00*/  LDG.E.U8 R92, desc[UR8][R10.64+0x1] ;  /* 0x000001080a5c7981 */ /* 0x020f68000c1e1100 */
[----:B-1----:R5:W5:Y:S04]  /*ff10*/  LDG.E.U8 R94, desc[UR8][R10.64] ;  /* 0x000000080a5e7981 */ /* 0x002b68000c1e1100 */
[----:B------:R0:W-:Y:S01]  /*ff20*/  STL.U8 [R71+0x960], R84 ;  /* 0x0009605447007387 */ /* 0x0001e20000100000 */
[----:B------:R-:W-:Y:S03]  /*ff30*/  I2F.F64.U16 R102, R4 ;  /* 0x0000000400667312 */ /* 0x000fe60000101800 */
[----:B------:R-:W5:Y:S04]  /*ff40*/  LDG.E.U8 R88, desc[UR8][R22.64] ;  /* 0x0000000816587981 */ /* 0x000f68000c1e1100 */
[----:B0-----:R-:W5:Y:S04]  /*ff50*/  LDG.E.U8 R84, desc[UR8][R22.64+0x2] ;  /* 0x0000020816547981 */ /* 0x001f68000c1e1100 */
[----:B------:R0:W-:Y:S04]  /*ff60*/  STL [R79+0x644], R86 ;  /* 0x000644564f007387 */ /* 0x0001e80000100800 */
[----:B0-----:R0:W5:Y:S04]  /*ff70*/  LDG.E.U8 R86, desc[UR8][R22.64+0x1] ;  /* 0x0000010816567981 */ /* 0x001168000c1e1100 */
[----:B------:R1:W-:Y:S04]  /*ff80*/  STL [R79+0x324], R70 ;  /* 0x000324464f007387 */ /* 0x0003e80000100800 */
[----:B-1----:R-:W5:Y:S01]  /*ff90*/  LDG.E.U8 R70, desc[UR8][R14.64+0x2] ;  /* 0x000002080e467981 */ /* 0x002f62000c1e1100 */
[----:B---3--:R-:W1:Y:S08]  /*ffa0*/  I2F.F64.U16 R80, R25 ;  /* 0x0000001900507312 */ /* 0x008e700000101800 */
[----:B----4-:R-:W3:Y:S01]  /*ffb0*/  I2F.F64.U16 R12, R24 ;  /* 0x00000018000c7312 */ /* 0x010ee20000101800 */
[----:B-1----:R-:W-:-:S08]  /*ffc0*/  DMUL R80, R80, R62 ;  /* 0x0000003e50507228 */ /* 0x002fd00000000000 */
[----:B---3--:R-:W-:Y:S02]  /*ffd0*/  DFMA R12, R12, R60, R80 ;  /* 0x0000003c0c0c722b */ /* 0x008fe40000000050 */
[----:B------:R-:W1:Y:S06]  /*ffe0*/  I2F.F64.U16 R80, R98 ;  /* 0x0000006200507312 */ /* 0x000e6c0000101800 */
[----:B------:R-:W-:Y:S02]  /*fff0*/  DFMA R102, R102, R64, R12 ;  /* 0x000000406666722b */ /* 0x000fe4000000000c */
[----:B------:R-:W3:Y:S01]  /*10000*/  I2F.F64.U16 R12, R27 ;  /* 0x0000001b000c7312 */ /* 0x000ee20000101800 */
[----:B-1----:R-:W-:-:S08]  /*10010*/  DMUL R80, R80, R62 ;  /* 0x0000003e50507228 */ /* 0x002fd00000000000 */
[----:B---3--:R-:W-:Y:S02]  /*10020*/  DFMA R12, R12, R60, R80 ;  /* 0x0000003c0c0c722b */ /* 0x008fe40000000050 */
[----:B------:R1:W3:Y:S01]  /*10030*/  LDG.E.U8 R80, desc[UR8][R14.64+0x1] ;  /* 0x000001080e507981 */ /* 0x0002e2000c1e1100 */
[----:B------:R-:W-:Y:S08]  /*10040*/  F2I.U32.F64.TRUNC R20, R96 ;  /* 0x0000006000147311 */ /* 0x000ff0000030d000 */
[----:B------:R-:W4:Y:S02]  /*10050*/  I2F.F64.U16 R96, R100 ;  /* 0x0000006400607312 */ /* 0x000f240000101800 */
[----:B----4-:R-:W-:-:S06]  /*10060*/  DFMA R96, R96, R64, R12 ;  /* 0x000000406060722b */ /* 0x010fcc000000000c */
[----:B--2---:R-:W2:Y:S08]  /*10070*/  I2F.F64.U16 R12, R90 ;  /* 0x0000005a000c7312 */ /* 0x004eb00000101800 */
[----:B-----5:R-:W4:Y:S01]  /*10080*/  I2F.F64.U16 R10, R92 ;  /* 0x0000005c000a7312 */ /* 0x020f220000101800 */
[----:B--2---:R-:W-:-:S07]  /*10090*/  DMUL R12, R12, R62 ;  /* 0x0000003e0c0c7228 */ /* 0x004fce0000000000 */
[----:B0-----:R-:W0:Y:S01]  /*100a0*/  I2F.F64.U16 R22, R94 ;  /* 0x0000005e00167312 */ /* 0x001e220000101800 */
[----:B----4-:R-:W-:-:S07]  /*100b0*/  DFMA R10, R10, R60, R12 ;  /* 0x0000003c0a0a722b */ /* 0x010fce000000000c */
[----:B------:R-:W2:Y:S01]  /*100c0*/  I2F.F64.U16 R12, R84 ;  /* 0x00000054000c7312 */ /* 0x000ea20000101800 */
[----:B0-----:R-:W-:-:S07]  /*100d0*/  DFMA R22, R22, R64, R10 ;  /* 0x000000401616722b */ /* 0x001fce000000000a */
[----:B------:R-:W0:Y:S01]  /*100e0*/  I2F.F64.U16 R10, R86 ;  /* 0x00000056000a7312 */ /* 0x000e220000101800 */
[----:B--2---:R-:W-:-:S07]  /*100f0*/  DMUL R12, R12, R62 ;  /* 0x0000003e0c0c7228 */ /* 0x004fce0000000000 */
[----:B-1----:R-:W1:Y:S01]  /*10100*/  I2F.F64.U16 R14, R88 ;  /* 0x00000058000e7312 */ /* 0x002e620000101800 */
[----:B0-----:R-:W-:-:S08]  /*10110*/  DFMA R10, R10, R60, R12 ;  /* 0x0000003c0a0a722b */ /* 0x001fd0000000000c */
[----:B-1----:R-:W-:Y:S02]  /*10120*/  DFMA R14, R14, R64, R10 ;  /* 0x000000400e0e722b */ /* 0x002fe4000000000a */
[----:B------:R-:W0:Y:S02]  /*10130*/  I2F.F64.U16 R10, R70 ;  /* 0x00000046000a7312 */ /* 0x000e240000101800 */
[----:B0-----:R-:W-:-:S06]  /*10140*/  DMUL R10, R10, R62 ;  /* 0x0000003e0a0a7228 */ /* 0x001fcc0000000000 */
[----:B------:R-:W0:Y:S08]  /*10150*/  F2I.U32.F64.TRUNC R106, R106 ;  /* 0x0000006a006a7311 */ /* 0x000e30000030d000 */
[----:B------:R-:W1:Y:S08]  /*10160*/  F2I.U32.F64.TRUNC R102, R102 ;  /* 0x0000006600667311 */ /* 0x000e70000030d000 */
[----:B------:R-:W2:Y:S01]  /*10170*/  F2I.U32.F64.TRUNC R96, R96 ;  /* 0x0000006000607311 */ /* 0x000ea2000030d000 */
[----:B------:R4:W-:Y:S07]  /*10180*/  STL [R79+0x4], R108 ;  /* 0x0000046c4f007387 */ /* 0x0009ee0000100800 */
[----:B------:R-:W5:Y:S01]  /*10190*/  F2I.U32.F64.TRUNC R22, R22 ;  /* 0x0000001600167311 */ /* 0x000f62000030d000 */
[----:B0-----:R4:W-:Y:S07]  /*101a0*/  STL.U8 [R71+0x961], R106 ;  /* 0x0009616a47007387 */ /* 0x0019ee0000100000 */
[----:B------:R-:W0:Y:S01]  /*101b0*/  F2I.U32.F64.TRUNC R14, R14 ;  /* 0x0000000e000e7311 */ /* 0x000e22000030d000 */
        /* <DEDUP_REMOVED lines=15> */
[----:B-----5:R4:W-:Y:S04]  /*102b0*/  STL.U8 [R71+0x965], R22 ;  /* 0x0009651647007387 */ /* 0x0209e80000100000 */
[----:B------:R4:W-:Y:S04]  /*102c0*/  STL [R79+0x658], R88 ;  /* 0x000658584f007387 */ /* 0x0009e80000100800 */
[----:B------:R4:W-:Y:S04]  /*102d0*/  STL [R79+0x338], R86 ;  /* 0x000338564f007387 */ /* 0x0009e80000100800 */
[----:B------:R4:W-:Y:S04]  /*102e0*/  STL [R79+0x18], R84 ;  /* 0x000018544f007387 */ /* 0x0009e80000100800 */
[----:B0-----:R4:W-:Y:S04]  /*102f0*/  STL.U8 [R71+0x966], R14 ;  /* 0x0009660e47007387 */ /* 0x0019e80000100000 */
[----:B------:R4:W-:Y:S04]  /*10300*/  STL [R79+0x65c], R82 ;  /* 0x00065c524f007387 */ /* 0x0009e80000100800 */
[----:B------:R4:W-:Y:S01]  /*10310*/  STL [R79+0x1c], R70 ;  /* 0x00001c464f007387 */ /* 0x0009e20000100800 */
[----:B------:R-:W-:Y:S01]  /*10320*/  IADD3 R78, PT, PT, R78, 0x8, RZ ;  /* 0x000000084e4e7810 */ /* 0x000fe20007ffe0ff */
[----:B---3--:R-:W0:Y:S02]  /*10330*/  I2F.F64.U16 R12, R80 ;  /* 0x00000050000c7312 */ /* 0x008e240000101800 */
[----:B0-----:R-:W-:-:S06]  /*10340*/  DFMA R12, R12, R60, R10 ;  /* 0x0000003c0c0c722b */ /* 0x001fcc000000000a */
[----:B------:R-:W0:Y:S02]  /*10350*/  I2F.F64.U16 R10, R82 ;  /* 0x00000052000a7312 */ /* 0x000e240000101800 */
[----:B0-----:R-:W-:-:S10]  /*10360*/  DFMA R10, R10, R64, R12 ;  /* 0x000000400a0a722b */ /* 0x001fd4000000000c */
[----:B------:R-:W0:Y:S01]  /*10370*/  F2I.U32.F64.TRUNC R10, R10 ;  /* 0x0000000a000a7311 */ /* 0x000e22000030d000 */
[----:B------:R4:W-:Y:S04]  /*10380*/  STL [R79+0x33c], R80 ;  /* 0x00033c504f007387 */ /* 0x0009e80000100800 */
[----:B0-----:R4:W-:Y:S02]  /*10390*/  STL.U8 [R71+0x967], R10 ;  /* 0x0009670a47007387 */ /* 0x0019e40000100000 */
.L_x_454:
[----:B------:R-:W-:Y:S05]  /*103a0*/  BSYNC.RECONVERGENT B0 ;  /* 0x0000000000007941 */ /* 0x000fea0003800200 */
.L_x_453:
[----:B------:R-:W-:Y:S01]  /*103b0*/  ISETP.GT.U32.AND P3, PT, R78, 0xc7, PT ;  /* 0x000000c74e00780c */ /* 0x000fe20003f64070 */
[----:B------:R-:W-:Y:S01]  /*103c0*/  BSSY.RECONVERGENT B0, `(.L_x_455) ;  /* 0x0000598000007945 */ /* 0x000fe20003800200 */
[----:B---34-:R-:W-:-:S11]  /*103d0*/  IMAD.MOV.U32 R0, RZ, RZ, 0xc8 ;  /* 0x000000c8ff007424 */ /* 0x018fd600078e00ff */
[----:B------:R-:W-:Y:S05]  /*103e0*/  @P3 BRA `(.L_x_456) ;  /* 0x0000005800543947 */ /* 0x000fea0003800000 */
[----:B------:R-:W-:Y:S01]  /*103f0*/  PLOP3.LUT P3, PT, P2, P0, PT, 0xf8, 0x8f ;  /* 0x00000000008f781c */ /* 0x000fe20001761f70 */
[----:B------:R-:W-:Y:S01]  /*10400*/  BSSY.RECONVERGENT B1, `(.L_x_457) ;  /* 0x0000116000017945 */ /* 0x000fe20003800200 */
[----:B------:R-:W-:-:S11]  /*10410*/  IMAD.MOV.U32 R0, RZ, RZ, R78 ;  /* 0x000000ffff007224 */ /* 0x000fd600078e004e */
[----:B------:R-:W-:Y:S05]  /*10420*/  @P3 BRA `(.L_x_458) ;  /* 0x00000010004c3947 */ /* 0x000fea0003800000 */
[----:B------:R-:W0:Y:S01]  /*10430*/  LDC R4, c[0x0][0x398] ;  /* 0x0000e600ff047b82 */ /* 0x000e220000000800 */
[----:B------:R-:W-:-:S07]  /*10440*/  IADD3 R24, PT, PT, -R2, 0x1, RZ ;  /* 0x0000000102187810 */ /* 0x000fce0007ffe1ff */
[----:B------:R-:W1:Y:S08]  /*10450*/  LDC.64 R14, c[0x0][0x390] ;  /* 0x0000e400ff0e7b82 */ /* 0x000e700000000a00 */
[----:B------:R-:W2:Y:S01]  /*10460*/  LDC R23, c[0x0][0x360] ;  /* 0x0000d800ff177b82 */ /* 0x000ea20000000800 */
[----:B0-----:R-:W0:Y:S07]  /*10470*/  I2F.U32.RP R0, R4 ;  /* 0x0000000400007306 */ /* 0x001e2e0000209000 */
[----:B------:R-:W3:Y:S01]  /*10480*/  LDC R83, c[0x0][0x364] ;  /* 0x0000d900ff537b82 */ /* 0x000ee20000000800 */
[----:B-1----:R-:W1:Y:S07]  /*10490*/  I2F.U32.RP R12, R15 ;  /* 0x0000000f000c7306 */ /* 0x002e6e0000209000 */
[----:B------:R-:W4:Y:S01]  /*104a0*/  LDC.64 R10, c[0x0][0x388] ;  /* 0x0000e200ff0a7b82 */ /* 0x000f220000000a00 */
[----:B------:R-:W-:-:S02]  /*104b0*/  LOP3.LUT R70, RZ, R15, RZ, 0x33, !PT ;  /* 0x0000000fff467212 */ /* 0x000fc400078e33ff */
[----:B------:R-:W-:Y:S01]  /*104c0*/  ISETP.NE.U32.AND P4, PT, R15, RZ, PT ;  /* 0x000000ff0f00720c */ /* 0x000fe20003f85070 */
[----:B0-----:R-:W0:Y:S08]  /*104d0*/  MUFU.RCP R0, R0 ;  /* 0x0000000000007308 */ /* 0x001e300000001000 */
[----:B-1----:R-:W1:Y:S01]  /*104e0*/  MUFU.RCP R12, R12 ;  /* 0x0000000c000c7308 */ /* 0x002e620000001000 */
[----:B---3--:R-:W-:-:S02]  /*104f0*/  IMAD R83, R6, R83, R5 ;  /* 0x0000005306537224 */ /* 0x008fc400078e0205 */
[----:B0-----:R-:W-:Y:S02]  /*10500*/  VIADD R13, R0, 0xffffffe ;  /* 0x0ffffffe000d7836 */ /* 0x001fe40000000000 */
[----:B------:R-:W-:Y:S02]  /*10510*/  IMAD.IADD R0, R24, 0x1, R83 ;  /* 0x0000000118007824 */ /* 0x000fe400078e0253 */
[----:B----4-:R-:W-:Y:S02]  /*10520*/  VIADD R71, R11, 0xffffffff ;  /* 0xffffffff0b477836 */ /* 0x010fe40000000000 */
[----:B------:R-:W0:Y:S01]  /*10530*/  F2I.FTZ.U32.TRUNC.NTZ R13, R13 ;  /* 0x0000000d000d7305 */ /* 0x000e22000021f000 */
[----:B------:R-:W-:Y:S02]  /*10540*/  IMAD R0, R0, R11, RZ ;  /* 0x0000000b00007224 */ /* 0x000fe400078e02ff */
[----:B-1----:R-:W-:Y:S02]  /*10550*/  VIADD R26, R12, 0xffffffe ;  /* 0x0ffffffe0c1a7836 */ /* 0x002fe40000000000 */
[----:B------:R-:W-:-:S03]  /*10560*/  IMAD.MOV.U32 R12, RZ, RZ, RZ ;  /* 0x000000ffff0c7224 */ /* 0x000fc600078e00ff */
[----:B------:R1:W3:Y:S01]  /*10570*/  F2I.FTZ.U32.TRUNC.NTZ R27, R26 ;  /* 0x0000001a001b7305 */ /* 0x0002e2000021f000 */
[----:B0-----:R-:W-:Y:S02]  /*10580*/  IMAD.MOV R25, RZ, RZ, -R13 ;  /* 0x000000ffff197224 */ /* 0x001fe400078e0a0d */
[----:B-1----:R-:W-:Y:S02]  /*10590*/  IMAD.MOV.U32 R26, RZ, RZ, RZ ;  /* 0x000000ffff1a7224 */ /* 0x002fe400078e00ff */
[----:B------:R-:W-:-:S04]  /*105a0*/  IMAD R25, R25, R4, RZ ;  /* 0x0000000419197224 */ /* 0x000fc800078e02ff */
[----:B------:R-:W-:Y:S01]  /*105b0*/  IMAD.HI.U32 R20, R13, R25, R12 ;  /* 0x000000190d147227 */ /* 0x000fe200078e000c */
[----:B------:R-:W-:-:S03]  /*105c0*/  SHF.L.U32 R13, R0, 0x2, RZ ;  /* 0x00000002000d7819 */ /* 0x000fc600000006ff */
[----:B--2---:R-:W-:Y:S02]  /*105d0*/  IMAD R0, R28, R23, R3 ;  /* 0x000000171c007224 */ /* 0x004fe400078e0203 */
[----:B------:R-:W-:-:S04]  /*105e0*/  IMAD.HI.U32 R22, R20, R13, RZ ;  /* 0x0000000d14167227 */ /* 0x000fc800078e00ff */
[----:B------:R-:W-:Y:S02]  /*105f0*/  IMAD.MOV R25, RZ, RZ, -R22 ;  /* 0x000000ffff197224 */ /* 0x000fe400078e0a16 */
[----:B---3--:R-:W-:Y:S02]  /*10600*/  IMAD.MOV R12, RZ, RZ, -R27 ;  /* 0x000000ffff0c7224 */ /* 0x008fe400078e0a1b */
[----:B------:R-:W-:Y:S02]  /*10610*/  IMAD R25, R4, R25, R13 ;  /* 0x0000001904197224 */ /* 0x000fe400078e020d */
[----:B------:R-:W-:Y:S02]  /*10620*/  IMAD.IADD R13, R24, 0x1, R0 ;  /* 0x00000001180d7824 */ /* 0x000fe400078e0200 */
[----:B------:R-:W-:Y:S01]  /*10630*/  IMAD.MOV.U32 R0, RZ, RZ, R12 ;  /* 0x000000ffff007224 */ /* 0x000fe200078e000c */
[----:B------:R-:W-:Y:S01]  /*10640*/  ISETP.GE.U32.AND P3, PT, R25, R4, PT ;  /* 0x000000041900720c */ /* 0x000fe20003f66070 */
[----:B------:R-:W-:-:S02]  /*10650*/  IMAD R13, R13, R10, R10 ;  /* 0x0000000a0d0d7224 */ /* 0x000fc400078e020a */
[----:B------:R-:W-:-:S04]  /*10660*/  IMAD R23, R0, R15, RZ ;  /* 0x0000000f00177224 */ /* 0x000fc800078e02ff */
[----:B------:R-:W-:-:S04]  /*10670*/  IMAD.HI.U32 R26, R27, R23, R26 ;  /* 0x000000171b1a7227 */ /* 0x000fc800078e001a */
[----:B------:R-:W-:Y:S02]  /*10680*/  IMAD.SHL.U32 R27, R13, 0x2, RZ ;  /* 0x000000020d1b7824 */ /* 0x000fe400078e00ff */
[-C--:B------:R-:W-:Y:S01]  /*10690*/  @P3 IADD3 R25, PT, PT, R25, -R4.reuse, RZ ;  /* 0x8000000419193210 */ /* 0x080fe20007ffe0ff */
[----:B------:R-:W-:Y:S01]  /*106a0*/  @P3 VIADD R22, R22, 0x1 ;  /* 0x0000000116163836 */ /* 0x000fe20000000000 */
[----:B------:R-:W0:Y:S01]  /*106b0*/  LDC.64 R12, c[0x0][0x380] ;  /* 0x0000e000ff0c7b82 */ /* 0x000e220000000a00 */
        /* <DEDUP_REMOVED lines=9> */
[----:B------:R-:W-:Y:S01]  /*10750*/  @P3 VIADD R23, R23, 0x1 ;  /* 0x0000000117173836 */ /* 0x000fe20000000000 */
[----:B------:R-:W-:-:S04]  /*10760*/  ISETP.NE.U32.AND P3, PT, R4, RZ, PT ;  /* 0x000000ff0400720c */ /* 0x000fc80003f65070 */
[----:B------:R-:W-:-:S04]  /*10770*/  SEL R23, R70, R23, !P4 ;  /* 0x0000001746177207 */ /* 0x000fc80006000000 */
[----:B------:R-:W-:-:S04]  /*10780*/  VIMNMX R23, PT, PT, RZ, R23, !PT ;  /* 0x00000017ff177248 */ /* 0x000fc80007fe0100 */
[----:B------:R-:W-:Y:S02]  /*10790*/  VIADDMNMX R23, R10, 0xffffffff, R23, PT ;  /* 0xffffffff0a177846 */ /* 0x000fe40003800117 */
[----:B------:R-:W-:-:S03]  /*107a0*/  @!P3 LOP3.LUT R22, RZ, R4, RZ, 0x33, !PT ;  /* 0x00000004ff16b212 */ /* 0x000fc600078e33ff */
[----:B------:R-:W-:Y:S01]  /*107b0*/  IMAD.SHL.U32 R81, R23, 0x4, RZ ;  /* 0x0000000417517824 */ /* 0x000fe200078e00ff */
[----:B------:R-:W-:-:S04]  /*107c0*/  VIMNMX R22, PT, PT, RZ, R22, !PT ;  /* 0x00000016ff167248 */ /* 0x000fc80007fe0100 */
[----:B------:R-:W-:-:S05]  /*107d0*/  VIMNMX R79, PT, PT, R71, R22, PT ;  /* 0x00000016474f7248 */ /* 0x000fca0003fe0100 */
[----:B------:R-:W-:Y:S01]  /*107e0*/  IMAD R79, R79, R14, RZ ;  /* 0x0000000e4f4f7224 */ /* 0x000fe200078e02ff */
[----:B------:R-:W-:-:S04]  /*107f0*/  SHF.R.S32.HI R14, RZ, 0x1f, R81 ;  /* 0x0000001fff0e7819 */ /* 0x000fc80000011451 */
[----:B0-----:R-:W-:-:S04]  /*10800*/  IADD3 R84, P5, P6, R79, R12, R81 ;  /* 0x0000000c4f547210 */ /* 0x001fc80007ebe051 */
[----:B------:R-:W-:-:S05]  /*10810*/  IADD3.X R85, PT, PT, RZ, R13, R14, P5, P6 ;  /* 0x0000000dff557210 */ /* 0x000fca0002fec40e */
[----:B------:R-:W2:Y:S04]  /*10820*/  LDG.E.U8 R89, desc[UR8][R84.64+0x2] ;  /* 0x0000020854597981 */ /* 0x000ea8000c1e1100 */
[----:B------:R-:W3:Y:S04]  /*10830*/  LDG.E.U8 R87, desc[UR8][R84.64+0x1] ;  /* 0x0000010854577981 */ /* 0x000ee8000c1e1100 */
[----:B------:R0:W4:Y:S01]  /*10840*/  LDG.E.U8 R91, desc[UR8][R84.64] ;  /* 0x00000008545b7981 */ /* 0x000122000c1e1100 */
[C---:B------:R-:W-:Y:S01]  /*10850*/  LEA R80, R78.reuse, R1, 0x2 ;  /* 0x000000014e507211 */ /* 0x040fe200078e10ff */
[----:B------:R-:W-:Y:S01]  /*10860*/  IMAD.IADD R86, R1, 0x1, R78 ;  /* 0x0000000101567824 */ /* 0x000fe200078e024e */
[----:B------:R-:W-:Y:S01]  /*10870*/  ISETP.NE.AND P5, PT, R78, 0xc7, PT ;  /* 0x000000c74e00780c */ /* 0x000fe20003fa5270 */
[----:B------:R-:W-:-:S02]  /*10880*/  IMAD.MOV.U32 R0, RZ, RZ, 0xc8 ;  /* 0x000000c8ff007424 */ /* 0x000fc400078e00ff */
[----:B0-----:R-:W-:Y:S01]  /*10890*/  IMAD.MOV R84, RZ, RZ, -R78 ;  /* 0x000000ffff547224 */ /* 0x001fe200078e0a4e */
[----:B--2---:R-:W0:Y:S01]  /*108a0*/  I2F.F64.U16 R24, R89 ;  /* 0x0000005900187312 */ /* 0x004e220000101800 */
[----:B------:R1:W-:Y:S04]  /*108b0*/  STL [R80], R89 ;  /* 0x0000005950007387 */ /* 0x0003e80000100800 */
[----:B---3--:R1:W-:Y:S03]  /*108c0*/  STL [R80+0x320], R87 ;  /* 0x0003205750007387 */ /* 0x0083e60000100800 */
[----:B------:R-:W2:Y:S01]  /*108d0*/  I2F.F64.U16 R22, R87 ;  /* 0x0000005700167312 */ /* 0x000ea20000101800 */
[----:B----4-:R1:W-:Y:S01]  /*108e0*/  STL [R80+0x640], R91 ;  /* 0x0006405b50007387 */ /* 0x0103e20000100800 */
[----:B0-----:R-:W-:-:S06]  /*108f0*/  DMUL R24, R24, R62 ;  /* 0x0000003e18187228 */ /* 0x001fcc0000000000 */
[----:B------:R-:W0:Y:S02]  /*10900*/  I2F.F64.U16 R12, R91 ;  /* 0x0000005b000c7312 */ /* 0x000e240000101800 */
[----:B--2---:R-:W-:-:S08]  /*10910*/  DFMA R22, R22, R60, R24 ;  /* 0x0000003c1616722b */ /* 0x004fd00000000018 */
[----:B0-----:R-:W-:Y:S01]  /*10920*/  DFMA R12, R12, R64, R22 ;  /* 0x000000400c0c722b */ /* 0x001fe20000000016 */
[----:B------:R-:W-:-:S05]  /*10930*/  IMAD.MOV.U32 R23, RZ, RZ, 0xc7 ;  /* 0x000000c7ff177424 */ /* 0x000fca00078e00ff */
[----:B------:R-:W-:-:S04]  /*10940*/  VIADDMNMX.U32 R84, R84, R23, 0x7, PT ;  /* 0x0000000754547446 */ /* 0x000fc80003800017 */
[----:B------:R-:W0:Y:S02]  /*10950*/  F2I.U32.F64.TRUNC R13, R12 ;  /* 0x0000000c000d7311 */ /* 0x000e24000030d000 */
[----:B0-----:R1:W-:Y:S01]  /*10960*/  STL.U8 [R86+0x960], R13 ;  /* 0x0009600d56007387 */ /* 0x0013e20000100000 */
[----:B------:R-:W-:Y:S05]  /*10970*/  @!P5 BRA `(.L_x_458) ;  /* 0x0000000800f8d947 */ /* 0x000fea0003800000 */
[----:B------:R-:W-:Y:S01]  /*10980*/  IMAD.IADD R0, R83, 0x1, -R2 ;  /* 0x0000000153007824 */ /* 0x000fe200078e0a02 */
[----:B------:R-:W0:Y:S01]  /*10990*/  LDC R82, c[0x0][0x390] ;  /* 0x0000e400ff527b82 */ /* 0x000e220000000800 */
[----:B------:R-:W-:Y:S02]  /*109a0*/  LOP3.LUT R83, RZ, R4, RZ, 0x33, !PT ;  /* 0x00000004ff537212 */ /* 0x000fe400078e33ff */
[----:B------:R-:W-:-:S04]  /*109b0*/  IMAD R0, R0, R11, R11 ;  /* 0x0000000b00007224 */ /* 0x000fc800078e020b */
[----:B-1----:R-:W-:-:S04]  /*109c0*/  IMAD R87, R0, 0x4, R11 ;  /* 0x0000000400577824 */ /* 0x002fc800078e020b */
        /* <DEDUP_REMOVED lines=18> */
[----:B------:R-:W-:Y:S02]  /*10af0*/  VIADD R84, R84, 0x1 ;  /* 0x0000000154547836 */ /* 0x000fe40000000000 */
[----:B------:R-:W-:-:S03]  /*10b00*/  VIADD R0, R78, 0x2 ;  /* 0x000000024e007836 */ /* 0x000fc60000000000 */
[----:B------:R-:W-:Y:S01]  /*10b10*/  ISETP.NE.AND P5, PT, R84, 0x2, PT ;  /* 0x000000025400780c */ /* 0x000fe20003fa5270 */
[----:B--2---:R-:W0:Y:S01]  /*10b20*/  I2F.F64.U16 R22, R91 ;  /* 0x0000005b00167312 */ /* 0x004e220000101800 */
[----:B------:R2:W-:Y:S04]  /*10b30*/  STL [R80+0x4], R91 ;  /* 0x0000045b50007387 */ /* 0x0005e80000100800 */
[----:B---3--:R2:W-:Y:S03]  /*10b40*/  STL [R80+0x324], R93 ;  /* 0x0003245d50007387 */ /* 0x0085e60000100800 */
[----:B------:R-:W1:Y:S01]  /*10b50*/  I2F.F64.U16 R24, R93 ;  /* 0x0000005d00187312 */ /* 0x000e620000101800 */
[----:B----4-:R2:W-:Y:S01]  /*10b60*/  STL [R80+0x644], R89 ;  /* 0x0006445950007387 */ /* 0x0105e20000100800 */
[----:B0-----:R-:W-:-:S08]  /*10b70*/  DMUL R22, R22, R62 ;  /* 0x0000003e16167228 */ /* 0x001fd00000000000 */
[----:B-1----:R-:W-:Y:S02]  /*10b80*/  DFMA R24, R24, R60, R22 ;  /* 0x0000003c1818722b */ /* 0x002fe40000000016 */
[----:B------:R-:W0:Y:S06]  /*10b90*/  I2F.F64.U16 R22, R89 ;  /* 0x0000005900167312 */ /* 0x000e2c0000101800 */
[----:B0-----:R-:W-:-:S10]  /*10ba0*/  DFMA R22, R22, R64, R24 ;  /* 0x000000401616722b */ /* 0x001fd40000000018 */
[----:B------:R-:W0:Y:S02]  /*10bb0*/  F2I.U32.F64.TRUNC R23, R22 ;  /* 0x0000001600177311 */ /* 0x000e24000030d000 */
[----:B0-----:R2:W-:Y:S01]  /*10bc0*/  STL.U8 [R86+0x961], R23 ;  /* 0x0009611756007387 */ /* 0x0015e20000100000 */
[----:B------:R-:W-:Y:S05]  /*10bd0*/  @!P5 BRA `(.L_x_458) ;  /* 0x000000080060d947 */ /* 0x000fea0003800000 */
[----:B------:R-:W-:-:S04]  /*10be0*/  IMAD.IADD R87, R87, 0x1, R11 ;  /* 0x0000000157577824 */ /* 0x000fc800078e020b */
        /* <DEDUP_REMOVED lines=17> */
[----:B------:R-:W-:Y:S01]  /*10d00*/  IMAD.IADD R86, R1, 0x1, R78 ;  /* 0x0000000101567824 */ /* 0x000fe200078e024e */
[----:B------:R-:W-:Y:S01]  /*10d10*/  ISETP.NE.AND P5, PT, R84, 0x3, PT ;  /* 0x000000035400780c */ /* 0x000fe20003fa5270 */
[----:B------:R-:W-:Y:S01]  /*10d20*/  VIADD R0, R78, 0x3 ;  /* 0x000000034e007836 */ /* 0x000fe20000000000 */
[----:B--2---:R-:W0:Y:S01]  /*10d30*/  I2F.F64.U16 R22, R91 ;  /* 0x0000005b00167312 */ /* 0x004e220000101800 */
[----:B------:R1:W-:Y:S04]  /*10d40*/  STL [R80+0x8], R91 ;  /* 0x0000085b50007387 */ /* 0x0003e80000100800 */
[----:B---3--:R1:W-:Y:S03]  /*10d50*/  STL [R80+0x328], R95 ;  /* 0x0003285f50007387 */ /* 0x0083e60000100800 */
[----:B------:R-:W2:Y:S01]  /*10d60*/  I2F.F64.U16 R24, R95 ;  /* 0x0000005f00187312 */ /* 0x000ea20000101800 */
[----:B----4-:R1:W-:Y:S01]  /*10d70*/  STL [R80+0x648], R93 ;  /* 0x0006485d50007387 */ /* 0x0103e20000100800 */
[----:B0-----:R-:W-:-:S08]  /*10d80*/  DMUL R22, R22, R62 ;  /* 0x0000003e16167228 */ /* 0x001fd00000000000 */
[----:B--2---:R-:W-:Y:S02]  /*10d90*/  DFMA R24, R24, R60, R22 ;  /* 0x0000003c1818722b */ /* 0x004fe40000000016 */
[----:B------:R-:W0:Y:S06]  /*10da0*/  I2F.F64.U16 R22, R93 ;  /* 0x0000005d00167312 */ /* 0x000e2c0000101800 */
        /* <DEDUP_REMOVED lines=89> */
[----:B-1----:R-:W-:Y:S02]  /*11340*/  IADD3.X R23, PT, PT, RZ, R13, R14, P3, P4 ;  /* 0x0000000dff177210 */ /* 0x002fe40001fe840e */
        /* <DEDUP_REMOVED lines=8> */
[----:B------:R-:W4:Y:S01]  /*113d0*/  @P3 LDG.E.U8 R89, desc[UR8][R70.64] ;  /* 0x0000000846593981 */ /* 0x000f22000c1e1100 */
        /* <DEDUP_REMOVED lines=24> */
.L_x_458:
[----:B------:R-:W-:Y:S05]  /*11560*/  BSYNC.RECONVERGENT B1 ;  /* 0x0000000000017941 */ /* 0x000fea0003800200 */
.L_x_457:
[----:B------:R-:W-:-:S04]  /*11570*/  ISETP.GT.U32.AND P3, PT, R0, 0xc7, PT ;  /* 0x000000c70000780c */ /* 0x000fc80003f64070 */
[----:B------:R-:W-:-:S13]  /*11580*/  ISETP.GE.OR P3, PT, R21, R2, P3 ;  /* 0x000000021500720c */ /* 0x000fda0001f66670 */
[----:B------:R-:W-:Y:S05]  /*11590*/  @P3 BRA `(.L_x_456) ;  /* 0x0000004400e83947 */ /* 0x000fea0003800000 */
[----:B------:R-:W0:Y:S01]  /*115a0*/  LDC R4, c[0x0][0x360] ;  /* 0x0000d800ff047b82 */ /* 0x000e220000000800 */
[----:B-1-3--:R-:W-:Y:S01]  /*115b0*/  LOP3.LUT R79, R2, 0x3, RZ, 0x3c, !PT ;  /* 0x00000003024f7812 */ /* 0x00afe200078e3cff */
[----:B------:R-:W-:Y:S01]  /*115c0*/  BSSY.RECONVERGENT B1, `(.L_x_459) ;  /* 0x000011c000017945 */ /* 0x000fe20003800200 */
[----:B0-----:R-:W-:-:S04]  /*115d0*/  IMAD R4, R28, R4, R3 ;  /* 0x000000041c047224 */ /* 0x001fc800078e0203 */
[----:B------:R-:W-:Y:S02]  /*115e0*/  IMAD.IADD R14, R79, 0x1, R4 ;  /* 0x000000014f0e7824 */ /* 0x000fe400078e0204 */
[----:B------:R-:W-:-:S03]  /*115f0*/  IMAD.MOV.U32 R4, RZ, RZ, R0 ;  /* 0x000000ffff047224 */ /* 0x000fc600078e0000 */
[----:B------:R-:W-:-:S04]  /*11600*/  ISETP.GE.AND P3, PT, R14, R29, PT ;  /* 0x0000001d0e00720c */ /* 0x000fc80003f66270 */
[----:B------:R-:W-:-:S04]  /*11610*/  ISETP.LT.OR P3, PT, R14, RZ, P3 ;  /* 0x000000ff0e00720c */ /* 0x000fc80001f61670 */
[----:B------:R-:W-:-:S13]  /*11620*/  PLOP3.LUT P3, PT, P3, P0, PT, 0xf8, 0x8f ;  /* 0x00000000008f781c */ /* 0x000fda0001f61f70 */
[----:B------:R-:W-:Y:S05]  /*11630*/  @P3 BRA `(.L_x_460) ;  /* 0x0000001000503947 */ /* 0x000fea0003800000 */
[----:B------:R-:W0:Y:S08]  /*11640*/  LDC.64 R12, c[0x0][0x390] ;  /* 0x0000e400ff0c7b82 */ /* 0x000e300000000a00 */
[----:B------:R-:W1:Y:S08]  /*11650*/  LDC R71, c[0x0][0x398] ;  /* 0x0000e600ff477b82 */ /* 0x000e700000000800 */
[----:B------:R-:W3:Y:S01]  /*11660*/  LDC.64 R10, c[0x0][0x388] ;  /* 0x0000e200ff0a7b82 */ /* 0x000ee20000000a00 */
[----:B0-----:R-:W0:Y:S07]  /*11670*/  I2F.U32.RP R4, R13 ;  /* 0x0000000d00047306 */ /* 0x001e2e0000209000 */
[----:B--2---:R-:W2:Y:S01]  /*11680*/  LDC R23, c[0x0][0x364] ;  /* 0x0000d900ff177b82 */ /* 0x004ea20000000800 */
[----:B-1----:R-:W1:Y:S01]  /*11690*/  I2F.U32.RP R22, R71 ;  /* 0x0000004700167306 */ /* 0x002e620000209000 */
[----:B------:R-:W-:-:S07]  /*116a0*/  ISETP.NE.U32.AND P4, PT, R71, RZ, PT ;  /* 0x000000ff4700720c */ /* 0x000fce0003f85070 */
[----:B0-----:R-:W0:Y:S01]  /*116b0*/  MUFU.RCP R4, R4 ;  /* 0x0000000400047308 */ /* 0x001e220000001000 */
[----:B---3--:R-:W-:Y:S02]  /*116c0*/  IMAD R14, R14, R10, RZ ;  /* 0x0000000a0e0e7224 */ /* 0x008fe400078e02ff */
[----:B------:R-:W-:Y:S02]  /*116d0*/  VIADD R26, R11, 0xffffffff ;  /* 0xffffffff0b1a7836 */ /* 0x000fe40000000000 */
[----:B------:R-:W-:-:S03]  /*116e0*/  IMAD.SHL.U32 R14, R14, 0x2, RZ ;  /* 0x000000020e0e7824 */ /* 0x000fc600078e00ff */
[----:B-1----:R-:W-:Y:S01]  /*116f0*/  MUFU.RCP R22, R22 ;  /* 0x0000001600167308 */ /* 0x002fe20000001000 */
[----:B--2---:R-:W-:-:S04]  /*11700*/  IMAD R23, R6, R23, R5 ;  /* 0x0000001706177224 */ /* 0x004fc800078e0205 */
[----:B------:R-:W-:Y:S02]  /*11710*/  IMAD.IADD R84, R23, 0x1, -R2 ;  /* 0x0000000117547824 */ /* 0x000fe400078e0a02 */
[----:B0-----:R-:W-:Y:S02]  /*11720*/  VIADD R20, R4, 0xffffffe ;  /* 0x0ffffffe04147836 */ /* 0x001fe40000000000 */
[----:B------:R-:W-:Y:S02]  /*11730*/  IMAD R84, R84, R11, R11 ;  /* 0x0000000b54547224 */ /* 0x000fe400078e020b */
[----:B------:R0:W1:Y:S02]  /*11740*/  F2I.FTZ.U32.TRUNC.NTZ R21, R20 ;  /* 0x0000001400157305 */ /* 0x000064000021f000 */
[----:B0-----:R-:W-:Y:S01]  /*11750*/  MOV R20, RZ ;  /* 0x000000ff00147202 */ /* 0x001fe20000000f00 */
[----:B-1----:R-:W-:-:S04]  /*11760*/  IMAD R80, R21, R13, RZ ;  /* 0x0000000d15507224 */ /* 0x002fc800078e02ff */
[----:B------:R-:W-:-:S04]  /*11770*/  IMAD.MOV R15, RZ, RZ, -R80 ;  /* 0x000000ffff0f7224 */ /* 0x000fc800078e0a50 */
[----:B------:R-:W-:-:S04]  /*11780*/  IMAD.HI.U32 R25, R21, R15, R20 ;  /* 0x0000000f15197227 */ /* 0x000fc800078e0014 */
[----:B------:R-:W-:Y:S02]  /*11790*/  VIADD R15, R22, 0xffffffe ;  /* 0x0ffffffe160f7836 */ /* 0x000fe40000000000 */
[----:B------:R-:W-:-:S04]  /*117a0*/  IMAD.HI.U32 R4, R25, R14, RZ ;  /* 0x0000000e19047227 */ /* 0x000fc800078e00ff */
[----:B------:R-:W0:Y:S01]  /*117b0*/  F2I.FTZ.U32.TRUNC.NTZ R15, R15 ;  /* 0x0000000f000f7305 */ /* 0x000e22000021f000 */
[----:B------:R-:W-:-:S04]  /*117c0*/  IMAD.MOV R22, RZ, RZ, -R4 ;  /* 0x000000ffff167224 */ /* 0x000fc800078e0a04 */
[----:B------:R-:W-:-:S05]  /*117d0*/  IMAD R22, R13, R22, R14 ;  /* 0x000000160d167224 */ /* 0x000fca00078e020e */
[----:B------:R-:W-:Y:S01]  /*117e0*/  ISETP.GE.U32.AND P3, PT, R22, R13, PT ;  /* 0x0000000d1600720c */ /* 0x000fe20003f66070 */
[----:B0-----:R-:W-:-:S04]  /*117f0*/  IMAD.MOV R14, RZ, RZ, -R15 ;  /* 0x000000ffff0e7224 */ /* 0x001fc800078e0a0f */
[----:B------:R-:W-:Y:S02]  /*11800*/  IMAD R23, R14, R71, RZ ;  /* 0x000000470e177224 */ /* 0x000fe400078e02ff */
[----:B------:R-:W-:-:S06]  /*11810*/  IMAD.MOV.U32 R14, RZ, RZ, RZ ;  /* 0x000000ffff0e7224 */ /* 0x000fcc00078e00ff */
[----:B------:R-:W-:Y:S01]  /*11820*/  @P3 IMAD.IADD R22, R22, 0x1, -R13 ;  /* 0x0000000116163824 */ /* 0x000fe200078e0a0d */
[----:B------:R-:W-:Y:S01]  /*11830*/  @P3 IADD3 R4, PT, PT, R4, 0x1, RZ ;  /* 0x0000000104043810 */ /* 0x000fe20007ffe0ff */
[----:B------:R-:W-:-:S03]  /*11840*/  IMAD.HI.U32 R70, R15, R23, R14 ;  /* 0x000000170f467227 */ /* 0x000fc600078e000e */
[----:B------:R-:W-:Y:S01]  /*11850*/  ISETP.GE.U32.AND P3, PT, R22, R13, PT ;  /* 0x0000000d1600720c */ /* 0x000fe20003f66070 */
[----:B------:R-:W-:-:S04]  /*11860*/  IMAD.SHL.U32 R14, R84, 0x4, RZ ;  /* 0x00000004540e7824 */ /* 0x000fc800078e00ff */
[----:B------:R-:W-:-:S04]  /*11870*/  IMAD.HI.U32 R23, R70, R14, RZ ;  /* 0x0000000e46177227 */ /* 0x000fc800078e00ff */
[----:B------:R-:W-:-:S04]  /*11880*/  IMAD.MOV R15, RZ, RZ, -R23 ;  /* 0x000000ffff0f7224 */ /* 0x000fc800078e0a17 */
[----:B------:R-:W-:Y:S02]  /*11890*/  IMAD R14, R71, R15, R14 ;  /* 0x0000000f470e7224 */ /* 0x000fe400078e020e */
[----:B------:R-:W-:-:S03]  /*118a0*/  @P3 VIADD R4, R4, 0x1 ;  /* 0x0000000104043836 */ /* 0x000fc60000000000 */
[----:B------:R-:W-:-:S13]  /*118b0*/  ISETP.GE.U32.AND P3, PT, R14, R71, PT ;  /* 0x000000470e00720c */ /* 0x000fda0003f66070 */
[----:B------:R-:W-:Y:S02]  /*118c0*/  @P3 IMAD.IADD R14, R14, 0x1, -R71 ;  /* 0x000000010e0e3824 */ /* 0x000fe400078e0a47 */
[----:B------:R-:W-:-:S03]  /*118d0*/  @P3 VIADD R23, R23, 0x1 ;  /* 0x0000000117173836 */ /* 0x000fc60000000000 */
[----:B------:R-:W-:Y:S02]  /*118e0*/  ISETP.GE.U32.AND P3, PT, R14, R71, PT ;  /* 0x000000470e00720c */ /* 0x000fe40003f66070 */
[----:B------:R-:W0:Y:S11]  /*118f0*/  LDC.64 R14, c[0x0][0x380] ;  /* 0x0000e000ff0e7b82 */ /* 0x000e360000000a00 */
[----:B------:R-:W-:Y:S01]  /*11900*/  @P3 VIADD R23, R23, 0x1 ;  /* 0x0000000117173836 */ /* 0x000fe20000000000 */
[----:B------:R-:W-:-:S02]  /*11910*/  ISETP.NE.U32.AND P3, PT, R13, RZ, PT ;  /* 0x000000ff0d00720c */ /* 0x000fc40003f65070 */
[----:B------:R-:W-:-:S04]  /*11920*/  @!P4 LOP3.LUT R23, RZ, R71, RZ, 0x33, !PT ;  /* 0x00000047ff17c212 */ /* 0x000fc800078e33ff */
[----:B------:R-:W-:-:S04]  /*11930*/  VIMNMX R23, PT, PT, RZ, R23, !PT ;  /* 0x00000017ff177248 */ /* 0x000fc80007fe0100 */
[----:B------:R-:W-:-:S03]  /*11940*/  VIMNMX R23, PT, PT, R26, R23, PT ;  /* 0x000000171a177248 */ /* 0x000fc60003fe0100 */
[----:B------:R-:W-:Y:S02]  /*11950*/  @!P3 LOP3.LUT R4, RZ, R13, RZ, 0x33, !PT ;  /* 0x0000000dff04b212 */ /* 0x000fe400078e33ff */
[----:B------:R-:W-:Y:S02]  /*11960*/  IMAD R81, R23, R12, RZ ;  /* 0x0000000c17517224 */ /* 0x000fe400078e02ff */
        /* <DEDUP_REMOVED lines=9> */
[C---:B------:R-:W-:Y:S01]  /*11a00*/  IMAD R82, R0.reuse, 0x4, R1 ;  /* 0x0000000400527824 */ /* 0x040fe200078e0201 */
[----:B------:R-:W-:Y:S01]  /*11a10*/  ISETP.NE.AND P5, PT, R0, 0xc7, PT ;  /* 0x000000c70000780c */ /* 0x000fe20003fa5270 */
[----:B------:R-:W-:-:S02]  /*11a20*/  IMAD.IADD R87, R1, 0x1, R0 ;  /* 0x0000000101577824 */ /* 0x000fc400078e0200 */
[----:B------:R-:W-:Y:S02]  /*11a30*/  IMAD.MOV R86, RZ, RZ, -R0 ;  /* 0x000000ffff567224 */ /* 0x000fe400078e0a00 */
        /* <DEDUP_REMOVED lines=19> */
[----:B------:R-:W-:Y:S01]  /*11b70*/  IMAD.MOV R4, RZ, RZ, -R23 ;  /* 0x000000ffff047224 */ /* 0x000fe200078e0a17 */
[----:B------:R-:W1:Y:S03]  /*11b80*/  LDC.64 R14, c[0x0][0x380] ;  /* 0x0000e000ff0e7b82 */ /* 0x000e660000000a00 */
        /* <DEDUP_REMOVED lines=58> */
[----:B------:R-:W-:-:S07]  /*11f30*/  IMAD.IADD R24, R1, 0x1, R0 ;  /* 0x0000000101187824 */ /* 0x000fce00078e0200 */
[----:B0-----:R-:W-:-:S10]  /*11f40*/  DFMA R14, R14, R64, R22 ;  /* 0x000000400e0e722b */ /* 0x001fd40000000016 */
[----:B------:R-:W0:Y:S02]  /*11f50*/  F2I.U32.F64.TRUNC R15, R14 ;  /* 0x0000000e000f7311 */ /* 0x000e24000030d000 */
[----:B0-----:R1:W-:Y:S01]  /*11f60*/  STL.U8 [R24+0x962], R15 ;  /* 0x0009620f18007387 */ /* 0x0013e20000100000 */
[----:B------:R-:W-:Y:S05]  /*11f70*/  @!P5 BRA `(.L_x_460) ;  /* 0x000000080000d947 */ /* 0x000fea0003800000 */
[----:B------:R-:W0:Y:S01]  /*11f80*/  LDC R4, c[0x0][0x360] ;  /* 0x0000d800ff047b82 */ /* 0x000e220000000800 */
[----:B------:R-:W-:Y:S02]  /*11f90*/  IMAD.MOV R23, RZ, RZ, -R80 ;  /* 0x000000ffff177224 */ /* 0x000fe400078e0a50 */
[----:B------:R-:W-:-:S04]  /*11fa0*/  IMAD.MOV.U32 R20, RZ, RZ, RZ ;  /* 0x000000ffff147224 */ /* 0x000fc800078e00ff */
[----:B------:R-:W-:-:S04]  /*11fb0*/  IMAD.HI.U32 R21, R21, R23, R20 ;  /* 0x0000001715157227 */ /* 0x000fc800078e0014 */
[----:B0-----:R-:W-:-:S04]  /*11fc0*/  IMAD R4, R28, R4, R3 ;  /* 0x000000041c047224 */ /* 0x001fc800078e0203 */
[----:B-1----:R-:W-:-:S04]  /*11fd0*/  IMAD.IADD R15, R79, 0x1, R4 ;  /* 0x000000014f0f7824 */ /* 0x002fc800078e0204 */
[----:B------:R-:W-:-:S04]  /*11fe0*/  IMAD R15, R15, R10, RZ ;  /* 0x0000000a0f0f7224 */ /* 0x000fc800078e02ff */
[----:B------:R-:W-:-:S04]  /*11ff0*/  IMAD R4, R15, 0x2, R10 ;  /* 0x000000020f047824 */ /* 0x000fc800078e020a */
[----:B------:R-:W-:-:S05]  /*12000*/  IMAD.HI.U32 R14, R21, R4, RZ ;  /* 0x00000004150e7227 */ /* 0x000fca00078e00ff */
[----:B------:R-:W-:-:S05]  /*12010*/  IADD3 R12, PT, PT, -R14, RZ, RZ ;  /* 0x000000ff0e0c7210 */ /* 0x000fca0007ffe1ff */
[----:B------:R-:W-:-:S05]  /*12020*/  IMAD R4, R13, R12, R4 ;  /* 0x0000000c0d047224 */ /* 0x000fca00078e0204 */
[----:B------:R-:W-:-:S13]  /*12030*/  ISETP.GE.U32.AND P5, PT, R4, R13, PT ;  /* 0x0000000d0400720c */ /* 0x000fda0003fa6070 */
[----:B------:R-:W-:Y:S02]  /*12040*/  @P5 IMAD.IADD R4, R4, 0x1, -R13 ;  /* 0x0000000104045824 */ /* 0x000fe400078e0a0d */
[----:B------:R-:W-:-:S03]  /*12050*/  @P5 VIADD R14, R14, 0x1 ;  /* 0x000000010e0e5836 */ /* 0x000fc60000000000 */
[----:B------:R-:W-:-:S13]  /*12060*/  ISETP.GE.U32.AND P5, PT, R4, R13, PT ;  /* 0x0000000d0400720c */ /* 0x000fda0003fa6070 */
[----:B------:R-:W-:Y:S01]  /*12070*/  @P5 VIADD R14, R14, 0x1 ;  /* 0x000000010e0e5836 */ /* 0x000fe20000000000 */
[----:B------:R-:W-:Y:S02]  /*12080*/  @!P3 LOP3.LUT R14, RZ, R13, RZ, 0x33, !PT ;  /* 0x0000000dff0eb212 */ /* 0x000fe400078e33ff */
[----:B------:R-:W0:Y:S02]  /*12090*/  LDC.64 R12, c[0x0][0x380] ;  /* 0x0000e000ff0c7b82 */ /* 0x000e240000000a00 */
        /* <DEDUP_REMOVED lines=62> */
[----:B-1----:R-:W-:Y:S02]  /*12480*/  IMAD.HI.U32 R15, R70, R11, RZ ;  /* 0x0000000b460f7227 */ /* 0x002fe400078e00ff */
[----:B------:R-:W0:Y:S02]  /*12490*/  LDC R70, c[0x0][0x390] ;  /* 0x0000e400ff467b82 */ /* 0x000e240000000800 */
        /* <DEDUP_REMOVED lines=22> */
[C---:B------:R-:W-:Y:S02]  /*12600*/  VIADD R4, R0.reuse, 0x7 ;  /* 0x0000000700047836 */ /* 0x040fe40000000000 */
[----:B------:R-:W-:Y:S01]  /*12610*/  @P3 VIADD R4, R0, 0x8 ;  /* 0x0000000800043836 */ /* 0x000fe20000000000 */
[----:B--2---:R-:W1:Y:S08]  /*12620*/  I2F.F64.U16 R26, R81 ;  /* 0x00000051001a7312 */ /* 0x004e700000101800 */
[----:B---3--:R-:W2:Y:S08]  /*12630*/  I2F.F64.U16 R22, R87 ;  /* 0x0000005700167312 */ /* 0x008eb00000101800 */
[----:B-----5:R-:W0:Y:S01]  /*12640*/  @P3 I2F.F64.U16 R10, R83 ;  /* 0x00000053000a3312 */ /* 0x020e220000101800 */
[----:B-1----:R-:W-:-:S07]  /*12650*/  DMUL R26, R26, R62 ;  /* 0x0000003e1a1a7228 */ /* 0x002fce0000000000 */
[----:B----4-:R-:W1:Y:S01]  /*12660*/  @P3 I2F.F64.U16 R12, R85 ;  /* 0x00000055000c3312 */ /* 0x010e620000101800 */
[----:B--2---:R-:W-:Y:S02]  /*12670*/  DFMA R22, R22, R60, R26 ;  /* 0x0000003c1616722b */ /* 0x004fe4000000001a */
[----:B0-----:R-:W-:-:S05]  /*12680*/  @P3 DMUL R14, R10, R62 ;  /* 0x0000003e0a0e3228 */ /* 0x001fca0000000000 */
[----:B------:R-:W0:Y:S08]  /*12690*/  I2F.F64.U16 R20, R25 ;  /* 0x0000001900147312 */ /* 0x000e300000101800 */
[----:B------:R-:W2:Y:S01]  /*126a0*/  @P3 I2F.F64.U16 R10, R89 ;  /* 0x00000059000a3312 */ /* 0x000ea20000101800 */
[----:B-1----:R-:W-:Y:S02]  /*126b0*/  @P3 DFMA R12, R12, R60, R14 ;  /* 0x0000003c0c0c322b */ /* 0x002fe4000000000e */
[----:B0-----:R-:W-:-:S06]  /*126c0*/  DFMA R20, R20, R64, R22 ;  /* 0x000000401414722b */ /* 0x001fcc0000000016 */
        /* <DEDUP_REMOVED lines=11> */
.L_x_460:
[----:B------:R-:W-:Y:S05]  /*12780*/  BSYNC.RECONVERGENT B1 ;  /* 0x0000000000017941 */ /* 0x000fea0003800200 */
.L_x_459:
[----:B------:R-:W-:Y:S01]  /*12790*/  ISETP.GT.U32.AND P3, PT, R4, 0xc7, PT ;  /* 0x000000c70400780c */ /* 0x000fe20003f64070 */
[----:B------:R-:W-:-:S03]  /*127a0*/  IMAD.MOV.U32 R0, RZ, RZ, R4 ;  /* 0x000000ffff007224 */ /* 0x000fc600078e0004 */
[----:B------:R-:W-:-:S13]  /*127b0*/  ISETP.GE.U32.OR P3, PT, R79, R2, P3 ;  /* 0x000000024f00720c */ /* 0x000fda0001f66470 */
[----:B------:R-:W-:Y:S05]  /*127c0*/  @P3 BRA `(.L_x_456) ;  /* 0x00000034005c3947 */ /* 0x000fea0003800000 */
[----:B---3--:R-:W0:Y:S01]  /*127d0*/  LDC R21, c[0x0][0x360] ;  /* 0x0000d800ff157b82 */ /* 0x008e220000000800 */
[----:B------:R-:W-:Y:S01]  /*127e0*/  BSSY.RECONVERGENT B1, `(.L_x_461) ;  /* 0x0000117000017945 */ /* 0x000fe20003800200 */
[----:B0-----:R-:W-:-:S05]  /*127f0*/  IMAD R21, R28, R21, R3 ;  /* 0x000000151c157224 */ /* 0x001fca00078e0203 */
[----:B------:R-:W-:-:S04]  /*12800*/  IADD3 R0, PT, PT, R21, 0x4, -R2 ;  /* 0x0000000415007810 */ /* 0x000fc80007ffe802 */
[----:B------:R-:W-:-:S04]  /*12810*/  ISETP.GE.AND P3, PT, R0, R29, PT ;  /* 0x0000001d0000720c */ /* 0x000fc80003f66270 */
[----:B------:R-:W-:Y:S02]  /*12820*/  ISETP.LT.OR P3, PT, R0, RZ, P3 ;  /* 0x000000ff0000720c */ /* 0x000fe40001f61670 */
[----:B------:R-:W-:Y:S02]  /*12830*/  MOV R0, R4 ;  /* 0x0000000400007202 */ /* 0x000fe40000000f00 */
[----:B------:R-:W-:-:S13]  /*12840*/  PLOP3.LUT P3, PT, P3, P0, PT, 0xf8, 0x8f ;  /* 0x00000000008f781c */ /* 0x000fda0001f61f70 */
[----:B------:R-:W-:Y:S05]  /*12850*/  @P3 BRA `(.L_x_462) ;  /* 0x00000010003c3947 */ /* 0x000fea0003800000 */
[----:B------:R-:W0:Y:S01]  /*12860*/  LDC R71, c[0x0][0x398] ;  /* 0x0000e600ff477b82 */ /* 0x000e220000000800 */
[----:B-1----:R-:W-:-:S04]  /*12870*/  IADD3 R24, PT, PT, -R2, 0x1, RZ ;  /* 0x0000000102187810 */ /* 0x002fc80007ffe1ff */
[----:B------:R-:W-:-:S03]  /*12880*/  IADD3 R21, PT, PT, R24, 0x3, R21 ;  /* 0x0000000318157810 */ /* 0x000fc60007ffe015 */
[----:B------:R-:W1:Y:S08]  /*12890*/  LDC.64 R14, c[0x0][0x390] ;  /* 0x0000e400ff0e7b82 */ /* 0x000e700000000a00 */
[----:B------:R-:W3:Y:S01]  /*128a0*/  LDC R87, c[0x0][0x364] ;  /* 0x0000d900ff577b82 */ /* 0x000ee20000000800 */
[----:B0-----:R-:W0:Y:S07]  /*128b0*/  I2F.U32.RP R20, R71 ;  /* 0x0000004700147306 */ /* 0x001e2e0000209000 */
[----:B------:R-:W4:Y:S01]  /*128c0*/  LDC.64 R10, c[0x0][0x388] ;  /* 0x0000e200ff0a7b82 */ /* 0x000f220000000a00 */
[----:B-1----:R-:W1:Y:S01]  /*128d0*/  I2F.U32.RP R12, R15 ;  /* 0x0000000f000c7306 */ /* 0x002e620000209000 */
[----:B------:R-:W-:-:S07]  /*128e0*/  ISETP.NE.U32.AND P4, PT, R15, RZ, PT ;  /* 0x000000ff0f00720c */ /* 0x000fce0003f85070 */
[----:B0-----:R-:W0:Y:S01]  /*128f0*/  MUFU.RCP R20, R20 ;  /* 0x0000001400147308 */ /* 0x001e220000001000 */
[----:B---3--:R-:W-:-:S04]  /*12900*/  IMAD R87, R6, R87, R5 ;  /* 0x0000005706577224 */ /* 0x008fc800078e0205 */
[----:B------:R-:W-:-:S03]  /*12910*/  IMAD.IADD R0, R24, 0x1, R87 ;  /* 0x0000000118007824 */ /* 0x000fc600078e0257 */
[----:B-1----:R-:W2:Y:S01]  /*12920*/  MUFU.RCP R12, R12 ;  /* 0x0000000c000c7308 */ /* 0x002ea20000001000 */
[----:B----4-:R-:W-:Y:S02]  /*12930*/  IMAD R0, R0, R11, RZ ;  /* 0x0000000b00007224 */ /* 0x010fe400078e02ff */
[----:B------:R-:W-:Y:S02]  /*12940*/  IMAD R21, R21, R10, RZ ;  /* 0x0000000a15157224 */ /* 0x000fe400078e02ff */
[----:B------:R-:W-:Y:S02]  /*12950*/  IMAD.SHL.U32 R0, R0, 0x4, RZ ;  /* 0x0000000400007824 */ /* 0x000fe400078e00ff */
[----:B------:R-:W-:Y:S02]  /*12960*/  IMAD.SHL.U32 R26, R21, 0x2, RZ ;  /* 0x00000002151a7824 */ /* 0x000fe400078e00ff */
[----:B0-----:R-:W-:Y:S02]  /*12970*/  VIADD R13, R20, 0xffffffe ;  /* 0x0ffffffe140d7836 */ /* 0x001fe40000000000 */
[----:B------:R-:W-:-:S04]  /*12980*/  VIADD R24, R11, 0xffffffff ;  /* 0xffffffff0b187836 */ /* 0x000fc80000000000 */
[----:B------:R-:W0:Y:S01]  /*12990*/  F2I.FTZ.U32.TRUNC.NTZ R13, R13 ;  /* 0x0000000d000d7305 */ /* 0x000e22000021f000 */
[----:B--2---:R-:W-:Y:S02]  /*129a0*/  VIADD R23, R12, 0xffffffe ;  /* 0x0ffffffe0c177836 */ /* 0x004fe40000000000 */
[----:B------:R-:W-:Y:S02]  /*129b0*/  IMAD.MOV.U32 R12, RZ, RZ, RZ ;  /* 0x000000ffff0c7224 */ /* 0x000fe400078e00ff */
[----:B0-----:R-:W-:-:S04]  /*129c0*/  IMAD.MOV R20, RZ, RZ, -R13 ;  /* 0x000000ffff147224 */ /* 0x001fc800078e0a0d */
[----:B------:R-:W-:-:S04]  /*129d0*/  IMAD R25, R20, R71, RZ ;  /* 0x0000004714197224 */ /* 0x000fc800078e02ff */
[----:B------:R-:W-:Y:S01]  /*129e0*/  IMAD.HI.U32 R70, R13, R25, R12 ;  /* 0x000000190d467227 */ /* 0x000fe200078e000c */
[----:B------:R-:W-:Y:S01]  /*129f0*/  LOP3.LUT R25, RZ, R15, RZ, 0x33, !PT ;  /* 0x0000000fff197212 */ /* 0x000fe200078e33ff */
[----:B------:R-:W0:Y:S04]  /*12a00*/  F2I.FTZ.U32.TRUNC.NTZ R13, R23 ;  /* 0x00000017000d7305 */ /* 0x000e28000021f000 */
[----:B------:R-:W-:-:S04]  /*12a10*/  IMAD.HI.U32 R20, R70, R0, RZ ;  /* 0x0000000046147227 */ /* 0x000fc800078e00ff */
[----:B------:R-:W-:-:S04]  /*12a20*/  IMAD.MOV R22, RZ, RZ, -R20 ;  /* 0x000000ffff167224 */ /* 0x000fc800078e0a14 */
[----:B------:R-:W-:Y:S01]  /*12a30*/  IMAD R22, R71, R22, R0 ;  /* 0x0000001647167224 */ /* 0x000fe200078e0200 */
[----:B0-----:R-:W-:-:S04]  /*12a40*/  IADD3 R0, PT, PT, RZ, -R13, RZ ;  /* 0x8000000dff007210 */ /* 0x001fc80007ffe0ff */
[----:B------:R-:W-:Y:S01]  /*12a50*/  ISETP.GE.U32.AND P3, PT, R22, R71, PT ;  /* 0x000000471600720c */ /* 0x000fe20003f66070 */
[----:B------:R-:W-:-:S04]  /*12a60*/  IMAD R27, R0, R15, RZ ;  /* 0x0000000f001b7224 */ /* 0x000fc800078e02ff */
[----:B------:R-:W-:-:S08]  /*12a70*/  IMAD.HI.U32 R27, R13, R27, R12 ;  /* 0x0000001b0d1b7227 */ /* 0x000fd000078e000c */
[----:B------:R-:W-:Y:S02]  /*12a80*/  @P3 IMAD.IADD R22, R22, 0x1, -R71 ;  /* 0x0000000116163824 */ /* 0x000fe400078e0a47 */
[----:B------:R-:W-:Y:S02]  /*12a90*/  @P3 VIADD R20, R20, 0x1 ;  /* 0x0000000114143836 */ /* 0x000fe40000000000 */
        /* <DEDUP_REMOVED lines=8> */
[----:B------:R-:W-:Y:S02]  /*12b20*/  ISETP.GE.U32.AND P3, PT, R12, R15, PT ;  /* 0x0000000f0c00720c */ /* 0x000fe40003f66070 */
[----:B------:R-:W0:Y:S11]  /*12b30*/  LDC.64 R12, c[0x0][0x380] ;  /* 0x0000e000ff0c7b82 */ /* 0x000e360000000a00 */
[----:B------:R-:W-:-:S02]  /*12b40*/  @P3 IADD3 R0, PT, PT, R0, 0x1, RZ ;  /* 0x0000000100003810 */ /* 0x000fc40007ffe0ff */
[----:B------:R-:W-:Y:S02]  /*12b50*/  ISETP.NE.U32.AND P3, PT, R71, RZ, PT ;  /* 0x000000ff4700720c */ /* 0x000fe40003f65070 */
[----:B------:R-:W-:-:S04]  /*12b60*/  SEL R0, R25, R0, !P4 ;  /* 0x0000000019007207 */ /* 0x000fc80006000000 */
[----:B------:R-:W-:-:S04]  /*12b70*/  VIMNMX R21, PT, PT, RZ, R0, !PT ;  /* 0x00000000ff157248 */ /* 0x000fc80007fe0100 */
[----:B------:R-:W-:-:S03]  /*12b80*/  VIADDMNMX R21, R10, 0xffffffff, R21, PT ;  /* 0xffffffff0a157846 */ /* 0x000fc60003800115 */
[----:B------:R-:W-:Y:S02]  /*12b90*/  @!P3 LOP3.LUT R20, RZ, R71, RZ, 0x33, !PT ;  /* 0x00000047ff14b212 */ /* 0x000fe400078e33ff */
[----:B------:R-:W-:Y:S02]  /*12ba0*/  IMAD.SHL.U32 R81, R21, 0x4, RZ ;  /* 0x0000000415517824 */ /* 0x000fe400078e00ff */
        /* <DEDUP_REMOVED lines=28> */
[----:B------:R-:W-:Y:S01]  /*12d70*/  IADD3 R0, PT, PT, -R2, R87, RZ ;  /* 0x0000005702007210 */ /* 0x000fe20007ffe1ff */
[----:B------:R-:W0:Y:S01]  /*12d80*/  LDC R80, c[0x0][0x390] ;  /* 0x0000e400ff507b82 */ /* 0x000e220000000800 */
[----:B------:R-:W-:-:S03]  /*12d90*/  LOP3.LUT R82, RZ, R71, RZ, 0x33, !PT ;  /* 0x00000047ff527212 */ /* 0x000fc600078e33ff */
[----:B------:R-:W-:-:S04]  /*12da0*/  IMAD R0, R0, R11, R11 ;  /* 0x0000000b00007224 */ /* 0x000fc800078e020b */
[----:B------:R-:W-:Y:S01]  /*12db0*/  IMAD R86, R0, 0x4, R11 ;  /* 0x0000000400567824 */ /* 0x000fe200078e020b */
[----:B-1----:R-:W1:Y:S03]  /*12dc0*/  LDC.64 R12, c[0x0][0x380] ;  /* 0x0000e000ff0c7b82 */ /* 0x002e660000000a00 */
        /* <DEDUP_REMOVED lines=44> */
[----:B-1----:R-:W-:-:S05]  /*13090*/  IMAD R85, R21, R80, RZ ;  /* 0x0000005015557224 */ /* 0x002fca00078e02ff */
        /* <DEDUP_REMOVED lines=139> */
.L_x_462:
[----:B------:R-:W-:Y:S05]  /*13950*/  BSYNC.RECONVERGENT B1 ;  /* 0x0000000000017941 */ /* 0x000fea0003800200 */
.L_x_461:
[----:B------:R-:W-:Y:S02]  /*13960*/  ISETP.GT.U32.AND P3, PT, R0, 0xc7, PT ;  /* 0x000000c70000780c */ /* 0x000fe40003f64070 */
[----:B---3--:R-:W-:-:S04]  /*13970*/  IADD3 R11, PT, PT, -R2, 0x4, RZ ;  /* 0x00000004020b7810 */ /* 0x008fc80007ffe1ff */
[----:B------:R-:W-:-:S13]  /*13980*/  ISETP.GE.U32.OR P3, PT, R11, R2, P3 ;  /* 0x000000020b00720c */ /* 0x000fda0001f66470 */
[----:B------:R-:W-:Y:S05]  /*13990*/  @P3 BRA `(.L_x_456) ;  /* 0x0000002000e83947 */ /* 0x000fea0003800000 */
[----:B-1----:R-:W0:Y:S01]  /*139a0*/  LDC R21, c[0x0][0x360] ;  /* 0x0000d800ff157b82 */ /* 0x002e220000000800 */
[----:B------:R-:W-:Y:S01]  /*139b0*/  BSSY.RECONVERGENT B1, `(.L_x_463) ;  /* 0x0000117000017945 */ /* 0x000fe20003800200 */
[----:B------:R-:W-:Y:S02]  /*139c0*/  IMAD.MOV.U32 R20, RZ, RZ, R0 ;  /* 0x000000ffff147224 */ /* 0x000fe400078e0000 */
[----:B0-----:R-:W-:-:S05]  /*139d0*/  IMAD R21, R28, R21, R3 ;  /* 0x000000151c157224 */ /* 0x001fca00078e0203 */
[----:B------:R-:W-:-:S04]  /*139e0*/  IADD3 R4, PT, PT, R21, 0x5, -R2 ;  /* 0x0000000515047810 */ /* 0x000fc80007ffe802 */
[----:B------:R-:W-:-:S04]  /*139f0*/  ISETP.GE.AND P3, PT, R4, R29, PT ;  /* 0x0000001d0400720c */ /* 0x000fc80003f66270 */
[----:B------:R-:W-:-:S04]  /*13a00*/  ISETP.LT.OR P3, PT, R4, RZ, P3 ;  /* 0x000000ff0400720c */ /* 0x000fc80001f61670 */
[----:B------:R-:W-:-:S13]  /*13a10*/  PLOP3.LUT P3, PT, P3, P0, PT, 0xf8, 0x8f ;  /* 0x00000000008f781c */ /* 0x000fda0001f61f70 */
[----:B------:R-:W-:Y:S05]  /*13a20*/  @P3 BRA `(.L_x_464) ;  /* 0x00000010003c3947 */ /* 0x000fea0003800000 */
[----:B------:R-:W0:Y:S01]  /*13a30*/  LDC R70, c[0x0][0x398] ;  /* 0x0000e600ff467b82 */ /* 0x000e220000000800 */
[----:B------:R-:W-:-:S04]  /*13a40*/  IADD3 R22, PT, PT, -R2, 0x1, RZ ;  /* 0x0000000102167810 */ /* 0x000fc80007ffe1ff */
        /* <DEDUP_REMOVED lines=10> */
[----:B-1----:R-:W1:Y:S01]  /*13af0*/  MUFU.RCP R14, R14 ;  /* 0x0000000e000e7308 */ /* 0x002e620000001000 */
[----:B----4-:R-:W-:Y:S02]  /*13b00*/  IMAD R4, R4, R11, RZ ;  /* 0x0000000b04047224 */ /* 0x010fe400078e02ff */
[----:B------:R-:W-:Y:S02]  /*13b10*/  IMAD R21, R21, R10, RZ ;  /* 0x0000000a15157224 */ /* 0x000fe400078e02ff */
[----:B------:R-:W-:Y:S01]  /*13b20*/  IMAD.SHL.U32 R4, R4, 0x4, RZ ;  /* 0x0000000404047824 */ /* 0x000fe200078e00ff */
[----:B0-----:R-:W-:-:S06]  /*13b30*/  IADD3 R15, PT, PT, R20, 0xffffffe, RZ ;  /* 0x0ffffffe140f7810 */ /* 0x001fcc0007ffe0ff */
[----:B------:R-:W0:Y:S01]  /*13b40*/  F2I.FTZ.U32.TRUNC.NTZ R15, R15 ;  /* 0x0000000f000f7305 */ /* 0x000e22000021f000 */
[----:B-1----:R-:W-:Y:S02]  /*13b50*/  VIADD R24, R14, 0xffffffe ;  /* 0x0ffffffe0e187836 */ /* 0x002fe40000000000 */
[----:B------:R-:W-:Y:S02]  /*13b60*/  IMAD.MOV.U32 R14, RZ, RZ, RZ ;  /* 0x000000ffff0e7224 */ /* 0x000fe400078e00ff */
[----:B0-----:R-:W-:-:S04]  /*13b70*/  IMAD.MOV R27, RZ, RZ, -R15 ;  /* 0x000000ffff1b7224 */ /* 0x001fc800078e0a0f */
[----:B------:R-:W-:-:S04]  /*13b80*/  IMAD R27, R27, R70, RZ ;  /* 0x000000461b1b7224 */ /* 0x000fc800078e02ff */
[----:B------:R-:W-:Y:S02]  /*13b90*/  IMAD.HI.U32 R27, R15, R27, R14 ;  /* 0x0000001b0f1b7227 */ /* 0x000fe400078e000e */
[----:B------:R0:W1:Y:S04]  /*13ba0*/  F2I.FTZ.U32.TRUNC.NTZ R15, R24 ;  /* 0x00000018000f7305 */ /* 0x000068000021f000 */
[----:B------:R-:W-:-:S04]  /*13bb0*/  IMAD.HI.U32 R20, R27, R4, RZ ;  /* 0x000000041b147227 */ /* 0x000fc800078e00ff */
[----:B--2---:R-:W-:Y:S01]  /*13bc0*/  IMAD.MOV R23, RZ, RZ, -R20 ;  /* 0x000000ffff177224 */ /* 0x004fe200078e0a14 */
[----:B0-----:R-:W-:-:S03]  /*13bd0*/  LOP3.LUT R24, RZ, R13, RZ, 0x33, !PT ;  /* 0x0000000dff187212 */ /* 0x001fc600078e33ff */
[----:B------:R-:W-:Y:S02]  /*13be0*/  IMAD R23, R70, R23, R4 ;  /* 0x0000001746177224 */ /* 0x000fe400078e0204 */
[----:B-1----:R-:W-:-:S03]  /*13bf0*/  IMAD.MOV R4, RZ, RZ, -R15 ;  /* 0x000000ffff047224 */ /* 0x002fc600078e0a0f */
[----:B------:R-:W-:Y:S01]  /*13c00*/  ISETP.GE.U32.AND P3, PT, R23, R70, PT ;  /* 0x000000461700720c */ /* 0x000fe20003f66070 */
[----:B------:R-:W-:-:S04]  /*13c10*/  IMAD R25, R4, R13, RZ ;  /* 0x0000000d04197224 */ /* 0x000fc800078e02ff */
[----:B------:R-:W-:Y:S01]  /*13c20*/  IMAD.HI.U32 R26, R15, R25, R14 ;  /* 0x000000190f1a7227 */ /* 0x000fe200078e000e */
[----:B------:R-:W-:Y:S01]  /*13c30*/  SHF.L.U32 R25, R21, 0x1, RZ ;  /* 0x0000000115197819 */ /* 0x000fe200000006ff */
[----:B------:R-:W0:Y:S04]  /*13c40*/  LDC.64 R14, c[0x0][0x380] ;  /* 0x0000e000ff0e7b82 */ /* 0x000e280000000a00 */
[----:B------:R-:W-:-:S04]  /*13c50*/  IMAD.HI.U32 R21, R26, R25, RZ ;  /* 0x000000191a157227 */ /* 0x000fc800078e00ff */
[----:B------:R-:W-:Y:S02]  /*13c60*/  @P3 IMAD.IADD R23, R23, 0x1, -R70 ;  /* 0x0000000117173824 */ /* 0x000fe400078e0a46 */
[----:B------:R-:W-:Y:S02]  /*13c70*/  @P3 VIADD R20, R20, 0x1 ;  /* 0x0000000114143836 */ /* 0x000fe40000000000 */
[----:B------:R-:W-:Y:S01]  /*13c80*/  IMAD.MOV R4, RZ, RZ, -R21 ;  /* 0x000000ffff047224 */ /* 0x000fe200078e0a15 */
[----:B------:R-:W-:-:S03]  /*13c90*/  ISETP.GE.U32.AND P3, PT, R23, R70, PT ;  /* 0x000000461700720c */ /* 0x000fc60003f66070 */
[----:B------:R-:W-:-:S10]  /*13ca0*/  IMAD R4, R13, R4, R25 ;  /* 0x000000040d047224 */ /* 0x000fd400078e0219 */
[----:B------:R-:W-:Y:S01]  /*13cb0*/  @P3 VIADD R20, R20, 0x1 ;  /* 0x0000000114143836 */ /* 0x000fe20000000000 */
[----:B------:R-:W-:-:S13]  /*13cc0*/  ISETP.GE.U32.AND P3, PT, R4, R13, PT ;  /* 0x0000000d0400720c */ /* 0x000fda0003f66070 */
[----:B------:R-:W-:Y:S02]  /*13cd0*/  @P3 IMAD.IADD R4, R4, 0x1, -R13 ;  /* 0x0000000104043824 */ /* 0x000fe400078e0a0d */
[----:B------:R-:W-:-:S03]  /*13ce0*/  @P3 VIADD R21, R21, 0x1 ;  /* 0x0000000115153836 */ /* 0x000fc60000000000 */
[----:B------:R-:W-:Y:S02]  /*13cf0*/  ISETP.GE.U32.AND P3, PT, R4, R13, PT ;  /* 0x0000000d0400720c */ /* 0x000fe40003f66070 */
[----:B------:R-:W-:-:S11]  /*13d00*/  IADD3 R4, PT, PT, R11, -0x1, RZ ;  /* 0xffffffff0b047810 */ /* 0x000fd60007ffe0ff */
        /* <DEDUP_REMOVED lines=29> */
[----:B------:R-:W-:Y:S02]  /*13ee0*/  IMAD.MOV.U32 R21, RZ, RZ, 0xc7 ;  /* 0x000000c7ff157424 */ /* 0x000fe400078e00ff */
[----:B------:R-:W-:-:S03]  /*13ef0*/  IMAD.MOV.U32 R20, RZ, RZ, 0xc8 ;  /* 0x000000c8ff147424 */ /* 0x000fc600078e00ff */
[----:B------:R-:W-:-:S04]  /*13f00*/  VIADDMNMX.U32 R84, R84, R21, 0x7, PT ;  /* 0x0000000754547446 */ /* 0x000fc80003800015 */
[----:B------:R-:W0:Y:S02]  /*13f10*/  F2I.U32.F64.TRUNC R15, R14 ;  /* 0x0000000e000f7311 */ /* 0x000e24000030d000 */
[----:B0-----:R1:W-:Y:S01]  /*13f20*/  STL.U8 [R78+0x960], R15 ;  /* 0x0009600f4e007387 */ /* 0x0013e20000100000 */
[----:B------:R-:W-:Y:S05]  /*13f30*/  @!P5 BRA `(.L_x_464) ;  /* 0x0000000800f8d947 */ /* 0x000fea0003800000 */
[----:B------:R-:W-:Y:S01]  /*13f40*/  IMAD.IADD R14, R85, 0x1, -R2 ;  /* 0x00000001550e7824 */ /* 0x000fe200078e0a02 */
[----:B-1----:R-:W0:Y:S01]  /*13f50*/  LDC R80, c[0x0][0x390] ;  /* 0x0000e400ff507b82 */ /* 0x002e220000000800 */
[----:B------:R-:W-:Y:S02]  /*13f60*/  LOP3.LUT R82, RZ, R70, RZ, 0x33, !PT ;  /* 0x00000046ff527212 */ /* 0x000fe400078e33ff */
[----:B------:R-:W-:-:S05]  /*13f70*/  IMAD R14, R14, R11, R11 ;  /* 0x0000000b0e0e7224 */ /* 0x000fca00078e020b */
[----:B------:R-:W-:-:S05]  /*13f80*/  LEA R86, R14, R11, 0x2 ;  /* 0x0000000b0e567211 */ /* 0x000fca00078e10ff */
        /* <DEDUP_REMOVED lines=18> */
[----:B------:R-:W-:-:S05]  /*140b0*/  VIADD R84, R84, 0x1 ;  /* 0x0000000154547836 */ /* 0x000fca0000000000 */
        /* <DEDUP_REMOVED lines=9> */
[----:B0-----:R-:W-:Y:S01]  /*14150*/  DFMA R22, R20, R64, R22 ;  /* 0x000000401416722b */ /* 0x001fe20000000016 */
[----:B------:R-:W-:-:S09]  /*14160*/  VIADD R20, R0, 0x2 ;  /* 0x0000000200147836 */ /* 0x000fd20000000000 */
        /* <DEDUP_REMOVED lines=125> */
[----:B------:R0:W4:Y:S02]  /*14940*/  LDG.E.U8 R4, desc[UR8][R20.64] ;  /* 0x0000000814047981 */ /* 0x000124000c1e1100 */
[----:B-1----:R-:W-:-:S04]  /*14950*/  @P3 IADD3 R26, P4, P5, R27, R14, R13 ;  /* 0x0000000e1b1a3210 */ /* 0x002fc80007d9e00d */
[----:B------:R-:W-:-:S05]  /*14960*/  @P3 IADD3.X R27, PT, PT, RZ, R15, R10, P4, P5 ;  /* 0x0000000fff1b3210 */ /* 0x000fca00027ea40a */
[----:B------:R-:W5:Y:S04]  /*14970*/  @P3 LDG.E.U8 R78, desc[UR8][R26.64+0x2] ;  /* 0x000002081a4e3981 */ /* 0x000f68000c1e1100 */
[----:B------:R-:W4:Y:S04]  /*14980*/  @P3 LDG.E.U8 R80, desc[UR8][R26.64+0x1] ;  /* 0x000001081a503981 */ /* 0x000f28000c1e1100 */
[----:B------:R-:W4:Y:S01]  /*14990*/  @P3 LDG.E.U8 R84, desc[UR8][R26.64] ;  /* 0x000000081a543981 */ /* 0x000f22000c1e1100 */
        /* <DEDUP_REMOVED lines=24> */
.L_x_464:
[----:B------:R-:W-:Y:S05]  /*14b20*/  BSYNC.RECONVERGENT B1 ;  /* 0x0000000000017941 */ /* 0x000fea0003800200 */
.L_x_463:
[----:B------:R-:W-:Y:S01]  /*14b30*/  ISETP.GT.U32.AND P3, PT, R20, 0xc7, PT ;  /* 0x000000c71400780c */ /* 0x000fe20003f64070 */
[----:B------:R-:W-:Y:S01]  /*14b40*/  IMAD.MOV.U32 R0, RZ, RZ, R20 ;  /* 0x000000ffff007224 */ /* 0x000fe200078e0014 */
[----:B------:R-:W-:-:S04]  /*14b50*/  IADD3 R11, PT, PT, -R2, 0x5, RZ ;  /* 0x00000005020b7810 */ /* 0x000fc80007ffe1ff */
[----:B------:R-:W-:-:S13]  /*14b60*/  ISETP.GE.U32.OR P3, PT, R11, R2, P3 ;  /* 0x000000020b00720c */ /* 0x000fda0001f66470 */
[----:B------:R-:W-:Y:S05]  /*14b70*/  @P3 BRA `(.L_x_456) ;  /* 0x0000001000703947 */ /* 0x000fea0003800000 */
[----:B------:R-:W0:Y:S01]  /*14b80*/  LDC R11, c[0x0][0x360] ;  /* 0x0000d800ff0b7b82 */ /* 0x000e220000000800 */
[----:B------:R-:W-:Y:S02]  /*14b90*/  IMAD.MOV.U32 R0, RZ, RZ, R20 ;  /* 0x000000ffff007224 */ /* 0x000fe400078e0014 */
[----:B0-----:R-:W-:-:S05]  /*14ba0*/  IMAD R11, R28, R11, R3 ;  /* 0x0000000b1c0b7224 */ /* 0x001fca00078e0203 */
[----:B---3--:R-:W-:-:S04]  /*14bb0*/  IADD3 R4, PT, PT, R11, 0x6, -R2 ;  /* 0x000000060b047810 */ /* 0x008fc80007ffe802 */
[----:B------:R-:W-:-:S04]  /*14bc0*/  ISETP.GE.AND P3, PT, R4, R29, PT ;  /* 0x0000001d0400720c */ /* 0x000fc80003f66270 */
[----:B------:R-:W-:-:S04]  /*14bd0*/  ISETP.LT.OR P3, PT, R4, RZ, P3 ;  /* 0x000000ff0400720c */ /* 0x000fc80001f61670 */
[----:B------:R-:W-:-:S13]  /*14be0*/  PLOP3.LUT P3, PT, P3, P0, PT, 0xf8, 0x8f ;  /* 0x00000000008f781c */ /* 0x000fda0001f61f70 */
[----:B------:R-:W-:Y:S05]  /*14bf0*/  @P3 BRA `(.L_x_456) ;  /* 0x0000001000503947 */ /* 0x000fea0003800000 */
[----:B------:R-:W0:Y:S08]  /*14c00*/  LDC.64 R10, c[0x0][0x390] ;  /* 0x0000e400ff0a7b82 */ /* 0x000e300000000a00 */
[----:B------:R-:W3:Y:S08]  /*14c10*/  LDC R70, c[0x0][0x398] ;  /* 0x0000e600ff467b82 */ /* 0x000ef00000000800 */
[----:B------:R-:W4:Y:S01]  /*14c20*/  LDC.64 R12, c[0x0][0x388] ;  /* 0x0000e200ff0c7b82 */ /* 0x000f220000000a00 */
[----:B0-----:R-:W0:Y:S07]  /*14c30*/  I2F.U32.RP R0, R11 ;  /* 0x0000000b00007306 */ /* 0x001e2e0000209000 */
[----:B------:R-:W5:Y:S01]  /*14c40*/  LDC R21, c[0x0][0x364] ;  /* 0x0000d900ff157b82 */ /* 0x000f620000000800 */
[----:B---3--:R-:W3:Y:S08]  /*14c50*/  I2F.U32.RP R24, R70 ;  /* 0x0000004600187306 */ /* 0x008ef00000209000 */
[----:B0-----:R-:W0:Y:S01]  /*14c60*/  MUFU.RCP R0, R0 ;  /* 0x0000000000007308 */ /* 0x001e220000001000 */
[----:B----4-:R-:W-:-:S04]  /*14c70*/  IMAD R4, R4, R12, RZ ;  /* 0x0000000c04047224 */ /* 0x010fc800078e02ff */
[----:B------:R-:W-:-:S03]  /*14c80*/  IMAD.SHL.U32 R4, R4, 0x2, RZ ;  /* 0x0000000204047824 */ /* 0x000fc600078e00ff */
[----:B---3--:R-:W3:Y:S01]  /*14c90*/  MUFU.RCP R24, R24 ;  /* 0x0000001800187308 */ /* 0x008ee20000001000 */
[----:B-----5:R-:W-:-:S04]  /*14ca0*/  IMAD R21, R6, R21, R5 ;  /* 0x0000001506157224 */ /* 0x020fc800078e0205 */
[----:B-12---:R-:W-:Y:S01]  /*14cb0*/  IMAD.IADD R80, R21, 0x1, -R2 ;  /* 0x0000000115507824 */ /* 0x006fe200078e0a02 */
[----:B0-----:R-:W-:-:S03]  /*14cc0*/  IADD3 R22, PT, PT, R0, 0xffffffe, RZ ;  /* 0x0ffffffe00167810 */ /* 0x001fc60007ffe0ff */
[----:B------:R-:W-:Y:S01]  /*14cd0*/  IMAD R80, R80, R13, R13 ;  /* 0x0000000d50507224 */ /* 0x000fe200078e020d */
[----:B------:R0:W1:Y:S01]  /*14ce0*/  F2I.FTZ.U32.TRUNC.NTZ R23, R22 ;  /* 0x0000001600177305 */ /* 0x000062000021f000 */
[----:B---3--:R-:W-:-:S07]  /*14cf0*/  VIADD R14, R24, 0xffffffe ;  /* 0x0ffffffe180e7836 */ /* 0x008fce0000000000 */
[----:B------:R2:W3:Y:S01]  /*14d00*/  F2I.FTZ.U32.TRUNC.NTZ R15, R14 ;  /* 0x0000000e000f7305 */ /* 0x0004e2000021f000 */
[----:B0-----:R-:W-:Y:S02]  /*14d10*/  IMAD.MOV.U32 R22, RZ, RZ, RZ ;  /* 0x000000ffff167224 */ /* 0x001fe400078e00ff */
[----:B-1----:R-:W-:Y:S02]  /*14d20*/  IMAD.MOV R26, RZ, RZ, -R23 ;  /* 0x000000ffff1a7224 */ /* 0x002fe400078e0a17 */
[----:B--2---:R-:W-:Y:S02]  /*14d30*/  IMAD.MOV.U32 R14, RZ, RZ, RZ ;  /* 0x000000ffff0e7224 */ /* 0x004fe400078e00ff */
[----:B------:R-:W-:-:S04]  /*14d40*/  IMAD R81, R26, R11, RZ ;  /* 0x0000000b1a517224 */ /* 0x000fc800078e02ff */
[----:B------:R-:W-:-:S04]  /*14d50*/  IMAD.HI.U32 R25, R23, R81, R22 ;  /* 0x0000005117197227 */ /* 0x000fc800078e0016 */
[----:B---3--:R-:W-:-:S04]  /*14d60*/  IMAD.MOV R0, RZ, RZ, -R15 ;  /* 0x000000ffff007224 */ /* 0x008fc800078e0a0f */
[----:B------:R-:W-:Y:S02]  /*14d70*/  IMAD.MOV.U32 R21, RZ, RZ, R0 ;  /* 0x000000ffff157224 */ /* 0x000fe400078e0000 */
[----:B------:R-:W-:-:S04]  /*14d80*/  IMAD.HI.U32 R0, R25, R4, RZ ;  /* 0x0000000419007227 */ /* 0x000fc800078e00ff */
[----:B------:R-:W-:Y:S01]  /*14d90*/  IMAD R21, R21, R70, RZ ;  /* 0x0000004615157224 */ /* 0x000fe200078e02ff */
[----:B------:R-:W-:-:S03]  /*14da0*/  IADD3 R24, PT, PT, -R0, RZ, RZ ;  /* 0x000000ff00187210 */ /* 0x000fc60007ffe1ff */
[----:B------:R-:W-:-:S04]  /*14db0*/  IMAD.HI.U32 R21, R15, R21, R14 ;  /* 0x000000150f157227 */ /* 0x000fc800078e000e */
[----:B------:R-:W-:Y:S02]  /*14dc0*/  IMAD R4, R11, R24, R4 ;  /* 0x000000180b047224 */ /* 0x000fe400078e0204 */
[----:B------:R-:W-:-:S03]  /*14dd0*/  IMAD.SHL.U32 R14, R80, 0x4, RZ ;  /* 0x00000004500e7824 */ /* 0x000fc600078e00ff */
[----:B------:R-:W-:Y:S01]  /*14de0*/  ISETP.GE.U32.AND P0, PT, R4, R11, PT ;  /* 0x0000000b0400720c */ /* 0x000fe20003f06070 */
[----:B------:R-:W-:-:S04]  /*14df0*/  IMAD.HI.U32 R24, R21, R14, RZ ;  /* 0x0000000e15187227 */ /* 0x000fc800078e00ff */
[----:B------:R-:W-:-:S04]  /*14e00*/  IMAD.MOV R15, RZ, RZ, -R24 ;  /* 0x000000ffff0f7224 */ /* 0x000fc800078e0a18 */
[----:B------:R-:W-:-:S04]  /*14e10*/  IMAD R15, R70, R15, R14 ;  /* 0x0000000f460f7224 */ /* 0x000fc800078e020e */
[----:B------:R-:W-:Y:S02]  /*14e20*/  @P0 VIADD R0, R0, 0x1 ;  /* 0x0000000100000836 */ /* 0x000fe40000000000 */
[----:B------:R-:W-:Y:S01]  /*14e30*/  @P0 IMAD.IADD R4, R4, 0x1, -R11 ;  /* 0x0000000104040824 */ /* 0x000fe200078e0a0b */
[----:B------:R-:W-:-:S04]  /*14e40*/  ISETP.GE.U32.AND P0, PT, R15, R70, PT ;  /* 0x000000460f00720c */ /* 0x000fc80003f06070 */
[----:B------:R-:W-:Y:S01]  /*14e50*/  ISETP.GE.U32.AND P3, PT, R4, R11, PT ;  /* 0x0000000b0400720c */ /* 0x000fe20003f66070 */
[----:B------:R-:W-:-:S08]  /*14e60*/  VIADD R4, R13, 0xffffffff ;  /* 0xffffffff0d047836 */ /* 0x000fd00000000000 */
[----:B------:R-:W-:Y:S01]  /*14e70*/  @P0 IMAD.IADD R15, R15, 0x1, -R70 ;  /* 0x000000010f0f0824 */ /* 0x000fe200078e0a46 */
[----:B------:R-:W-:Y:S02]  /*14e80*/  @P0 IADD3 R24, PT, PT, R24, 0x1, RZ ;  /* 0x0000000118180810 */ /* 0x000fe40007ffe0ff */
[----:B------:R-:W-:Y:S01]  /*14e90*/  ISETP.NE.U32.AND P0, PT, R70, RZ, PT ;  /* 0x000000ff4600720c */ /* 0x000fe20003f05070 */
[----:B------:R-:W-:Y:S01]  /*14ea0*/  @P3 VIADD R0, R0, 0x1 ;  /* 0x0000000100003836 */ /* 0x000fe20000000000 */
        /* <DEDUP_REMOVED lines=20> */
[--C-:B------:R-:W-:Y:S01]  /*14ff0*/  IMAD.IADD R86, R1, 0x1, R20.reuse ;  /* 0x0000000101567824 */ /* 0x100fe200078e0214 */
[----:B------:R-:W-:Y:S01]  /*15000*/  MOV R0, 0xc8 ;  /* 0x000000c800007802 */ /* 0x000fe20000000f00 */
        /* <DEDUP_REMOVED lines=16> */
[----:B------:R-:W0:Y:S01]  /*15110*/  LDC R84, c[0x0][0x390] ;  /* 0x0000e400ff547b82 */ /* 0x000e220000000800 */
[----:B------:R-:W-:Y:S02]  /*15120*/  LOP3.LUT R80, RZ, R70, RZ, 0x33, !PT ;  /* 0x00000046ff507212 */ /* 0x000fe400078e33ff */
[----:B------:R-:W-:-:S04]  /*15130*/  IMAD.HI.U32 R25, R21, R82, RZ ;  /* 0x0000005215197227 */ /* 0x000fc800078e00ff */
[----:B-1----:R-:W-:-:S04]  /*15140*/  IMAD.MOV R15, RZ, RZ, -R25 ;  /* 0x000000ffff0f7224 */ /* 0x002fc800078e0a19 */
        /* <DEDUP_REMOVED lines=64> */
[----:B-1----:R-:W0:Y:S01]  /*15550*/  LDC R15, c[0x0][0x360] ;  /* 0x0000d800ff0f7b82 */ /* 0x002e220000000800 */
[----:B------:R-:W-:-:S04]  /*15560*/  IMAD.MOV.U32 R22, RZ, RZ, RZ ;  /* 0x000000ffff167224 */ /* 0x000fc800078e00ff */
[----:B------:R-:W-:-:S04]  /*15570*/  IMAD.HI.U32 R23, R23, R81, R22 ;  /* 0x0000005117177227 */ /* 0x000fc800078e0016 */
[----:B0-----:R-:W-:-:S05]  /*15580*/  IMAD R15, R28, R15, R3 ;  /* 0x0000000f1c0f7224 */ /* 0x001fca00078e0203 */
[----:B------:R-:W-:-:S05]  /*15590*/  IADD3 R15, PT, PT, R15, 0x6, -R2 ;  /* 0x000000060f0f7810 */ /* 0x000fca0007ffe802 */
        /* <DEDUP_REMOVED lines=88> */
[----:B-1----:R-:W-:Y:S02]  /*15b20*/  IADD3.X R23, PT, PT, RZ, R15, R10, P0, P3 ;  /* 0x0000000fff177210 */ /* 0x002fe400007e640a */
[----:B------:R-:W-:-:S03]  /*15b30*/  ISETP.NE.AND P0, PT, R85, 0x7, PT ;  /* 0x000000075500780c */ /* 0x000fc60003f05270 */
[----:B------:R-:W2:Y:S04]  /*15b40*/  LDG.E.U8 R79, desc[UR8][R22.64+0x2] ;  /* 0x00000208164f7981 */ /* 0x000ea8000c1e1100 */
[----:B------:R-:W3:Y:S06]  /*15b50*/  LDG.E.U8 R85, desc[UR8][R22.64+0x1] ;  /* 0x0000010816557981 */ /* 0x000eec000c1e1100 */
[----:B------:R-:W-:-:S02]  /*15b60*/  @P0 IADD3 R70, P3, P4, R21, R14, R11 ;  /* 0x0000000e15460210 */ /* 0x000fc40007c7e00b */
[----:B------:R-:W4:Y:S02]  /*15b70*/  LDG.E.U8 R21, desc[UR8][R22.64] ;  /* 0x0000000816157981 */ /* 0x000f24000c1e1100 */
        /* <DEDUP_REMOVED lines=28> */
.L_x_456:
[----:B------:R-:W-:Y:S05]  /*15d40*/  BSYNC.RECONVERGENT B0 ;  /* 0x0000000000007941 */ /* 0x000fea0003800200 */
.L_x_455:
[----:B------:R-:W-:Y:S01]  /*15d50*/  ISETP.GT.U32.AND P0, PT, R0, 0xc7, PT ;  /* 0x000000c70000780c */ /* 0x000fe20003f04070 */
[----:B------:R-:W-:-:S12]  /*15d60*/  BSSY.RECONVERGENT B0, `(.L_x_465) ;  /* 0x00026dd000007945 */ /* 0x000fd80003800200 */
[----:B------:R-:W-:Y:S05]  /*15d70*/  @P0 BRA `(.L_x_466) ;  /* 0x0000026c006c0947 */ /* 0x000fea0003800000 */
[----:B---34-:R-:W0:Y:S01]  /*15d80*/  LDC R11, c[0x0][0x364] ;  /* 0x0000d900ff0b7b82 */ /* 0x018e220000000800 */
[----:B------:R-:W-:Y:S01]  /*15d90*/  ISETP.NE.AND P3, PT, R76, RZ, PT ;  /* 0x000000ff4c00720c */ /* 0x000fe20003f65270 */
[----:B------:R-:W-:Y:S01]  /*15da0*/  BSSY.RECONVERGENT B1, `(.L_x_467) ;  /* 0x0000120000017945 */ /* 0x000fe20003800200 */
[----:B0-----:R-:W-:-:S05]  /*15db0*/  IMAD R11, R6, R11, R5 ;  /* 0x0000000b060b7224 */ /* 0x001fca00078e0205 */
[----:B-1----:R-:W-:-:S05]  /*15dc0*/  IADD3 R20, PT, PT, -R2, R11, RZ ;  /* 0x0000000b02147210 */ /* 0x002fca0007ffe1ff */
[C---:B------:R-:W-:Y:S02]  /*15dd0*/  VIADD R11, R20.reuse, 0x2 ;  /* 0x00000002140b7836 */ /* 0x040fe40000000000 */
[----:B------:R-:W-:-:S03]  /*15de0*/  VIADD R4, R20, 0x1 ;  /* 0x0000000114047836 */ /* 0x000fc60000000000 */
[----:B------:R-:W-:-:S04]  /*15df0*/  ISETP.GE.AND P0, PT, R11, R30, PT ;  /* 0x0000001e0b00720c */ /* 0x000fc80003f06270 */
[----:B------:R-:W-:Y:S01]  /*15e00*/  ISETP.LT.OR P0, PT, R4, -0x1, P0 ;  /* 0xffffffff0400780c */ /* 0x000fe20000701670 */
[----:B------:R-:W-:-:S03]  /*15e10*/  IMAD.MOV.U32 R4, RZ, RZ, R0 ;  /* 0x000000ffff047224 */ /* 0x000fc600078e0000 */
[----:B------:R-:W-:-:S13]  /*15e20*/  PLOP3.LUT P3, PT, P3, P0, PT, 0xf8, 0x8f ;  /* 0x00000000008f781c */ /* 0x000fda0001f61f70 */
[----:B------:R-:W-:Y:S05]  /*15e30*/  @P3 BRA `(.L_x_468) ;  /* 0x0000001000583947 */ /* 0x000fea0003800000 */
[----:B------:R-:W0:Y:S08]  /*15e40*/  LDC.64 R10, c[0x0][0x390] ;  /* 0x0000e400ff0a7b82 */ /* 0x000e300000000a00 */
[----:B------:R-:W1:Y:S08]  /*15e50*/  LDC R24, c[0x0][0x398] ;  /* 0x0000e600ff187b82 */ /* 0x000e700000000800 */
[----:B------:R-:W3:Y:S01]  /*15e60*/  LDC R21, c[0x0][0x360] ;  /* 0x0000d800ff157b82 */ /* 0x000ee20000000800 */
[----:B0-----:R-:W0:Y:S07]  /*15e70*/  I2F.U32.RP R4, R11 ;  /* 0x0000000b00047306 */ /* 0x001e2e0000209000 */
[----:B------:R-:W4:Y:S01]  /*15e80*/  LDC.64 R12, c[0x0][0x388] ;  /* 0x0000e200ff0c7b82 */ /* 0x000f220000000a00 */
[----:B------:R-:W-:Y:S01]  /*15e90*/  LOP3.LUT R82, RZ, R11, RZ, 0x33, !PT ;  /* 0x0000000bff527212 */ /* 0x000fe200078e33ff */
[----:B-1----:R-:W1:Y:S01]  /*15ea0*/  I2F.U32.RP R22, R24 ;  /* 0x0000001800167306 */ /* 0x002e620000209000 */
[----:B------:R-:W-:-:S07]  /*15eb0*/  ISETP.NE.U32.AND P4, PT, R24, RZ, PT ;  /* 0x000000ff1800720c */ /* 0x000fce0003f85070 */
[----:B0-----:R-:W0:Y:S01]  /*15ec0*/  MUFU.RCP R4, R4 ;  /* 0x0000000400047308 */ /* 0x001e220000001000 */
[----:B---3--:R-:W-:-:S04]  /*15ed0*/  IMAD R21, R28, R21, R3 ;  /* 0x000000151c157224 */ /* 0x008fc800078e0203 */
[----:B------:R-:W-:-:S03]  /*15ee0*/  IMAD.IADD R21, R21, 0x1, -R2 ;  /* 0x0000000115157824 */ /* 0x000fc600078e0a02 */
[----:B-1----:R-:W-:Y:S01]  /*15ef0*/  MUFU.RCP R22, R22 ;  /* 0x0000001600167308 */ /* 0x002fe20000001000 */
[----:B----4-:R-:W-:Y:S02]  /*15f00*/  IMAD R21, R21, R12, RZ ;  /* 0x0000000c15157224 */ /* 0x010fe400078e02ff */
[--C-:B------:R-:W-:Y:S02]  /*15f10*/  IMAD R20, R20, R13, R13.reuse ;  /* 0x0000000d14147224 */ /* 0x100fe400078e020d */
[----:B------:R-:W-:Y:S02]  /*15f20*/  VIADD R70, R13, 0xffffffff ;  /* 0xffffffff0d467836 */ /* 0x000fe40000000000 */
[----:B------:R-:W-:Y:S02]  /*15f30*/  IMAD.IADD R20, R20, 0x1, R13 ;  /* 0x0000000114147824 */ /* 0x000fe400078e020d */
[----:B0-----:R-:W-:Y:S02]  /*15f40*/  VIADD R14, R4, 0xffffffe ;  /* 0x0ffffffe040e7836 */ /* 0x001fe40000000000 */
[----:B------:R-:W-:-:S02]  /*15f50*/  IMAD.SHL.U32 R4, R21, 0x2, RZ ;  /* 0x0000000215047824 */ /* 0x000fc400078e00ff */
[----:B------:R0:W1:Y:S01]  /*15f60*/  F2I.FTZ.U32.TRUNC.NTZ R15, R14 ;  /* 0x0000000e000f7305 */ /* 0x000062000021f000 */
[----:B------:R-:W-:Y:S01]  /*15f70*/  IMAD.SHL.U32 R83, R20, 0x4, RZ ;  /* 0x0000000414537824 */ /* 0x000fe200078e00ff */
[----:B0-----:R-:W-:Y:S01]  /*15f80*/  MOV R14, RZ ;  /* 0x000000ff000e7202 */ /* 0x001fe20000000f00 */
[----:B-1----:R-:W-:-:S04]  /*15f90*/  IMAD.MOV R26, RZ, RZ, -R15 ;  /* 0x000000ffff1a7224 */ /* 0x002fc800078e0a0f */
[----:B------:R-:W-:Y:S02]  /*15fa0*/  IMAD R81, R26, R11, RZ ;  /* 0x0000000b1a517224 */ /* 0x000fe400078e02ff */
[----:B------:R-:W-:Y:S02]  /*15fb0*/  VIADD R26, R22, 0xffffffe ;  /* 0x0ffffffe161a7836 */ /* 0x000fe40000000000 */
[----:B------:R-:W-:Y:S02]  /*15fc0*/  IMAD.HI.U32 R81, R15, R81, R14 ;  /* 0x000000510f517227 */ /* 0x000fe400078e000e */
[----:B------:R0:W1:Y:S04]  /*15fd0*/  F2I.FTZ.U32.TRUNC.NTZ R27, R26 ;  /* 0x0000001a001b7305 */ /* 0x000068000021f000 */
[----:B------:R-:W-:-:S04]  /*15fe0*/  IMAD.HI.U32 R21, R81, R4, RZ ;  /* 0x0000000451157227 */ /* 0x000fc800078e00ff */
[----:B------:R-:W-:Y:S02]  /*15ff0*/  IMAD.MOV R14, RZ, RZ, -R21 ;  /* 0x000000ffff0e7224 */ /* 0x000fe400078e0a15 */
[----:B0-----:R-:W-:Y:S02]  /*16000*/  IMAD.MOV.U32 R26, RZ, RZ, RZ ;  /* 0x000000ffff1a7224 */ /* 0x001fe400078e00ff */
[----:B------:R-:W-:Y:S02]  /*16010*/  IMAD R4, R11, R14, R4 ;  /* 0x0000000e0b047224 */ /* 0x000fe400078e0204 */
[----:B-1----:R-:W-:-:S03]  /*16020*/  IMAD.MOV R15, RZ, RZ, -R27 ;  /* 0x000000ffff0f7224 */ /* 0x002fc600078e0a1b */
[----:B------:R-:W-:Y:S01]  /*16030*/  ISETP.GE.U32.AND P3, PT, R4, R11, PT ;  /* 0x0000000b0400720c */ /* 0x000fe20003f66070 */
[----:B------:R-:W-:-:S04]  /*16040*/  IMAD R15, R15, R24, RZ ;  /* 0x000000180f0f7224 */ /* 0x000fc800078e02ff */
[----:B------:R-:W-:Y:S01]  /*16050*/  IMAD.HI.U32 R26, R27, R15, R26 ;  /* 0x0000000f1b1a7227 */ /* 0x000fe200078e001a */
[----:B------:R-:W-:-:S05]  /*16060*/  LOP3.LUT R27, RZ, R24, RZ, 0x33, !PT ;  /* 0x00000018ff1b7212 */ /* 0x000fca00078e33ff */
[----:B------:R-:W-:Y:S02]  /*16070*/  IMAD.HI.U32 R20, R26, R83, RZ ;  /* 0x000000531a147227 */ /* 0x000fe400078e00ff */
[-C--:B------:R-:W-:Y:S02]  /*16080*/  @P3 IADD3 R4, PT, PT, R4, -R11.reuse, RZ ;  /* 0x8000000b04043210 */ /* 0x080fe40007ffe0ff */
[----:B------:R-:W-:Y:S02]  /*16090*/  @P3 VIADD R21, R21, 0x1 ;  /* 0x0000000115153836 */ /* 0x000fe40000000000 */
[----:B------:R-:W-:Y:S01]  /*160a0*/  ISETP.GE.U32.AND P3, PT, R4, R11, PT ;  /* 0x0000000b0400720c */ /* 0x000fe20003f66070 */
[----:B------:R-:W-:-:S04]  /*160b0*/  IMAD.MOV R15, RZ, RZ, -R20 ;  /* 0x000000ffff0f7224 */ /* 0x000fc800078e0a14 */
[----:B------:R-:W-:-:S08]  /*160c0*/  IMAD R15, R24, R15, R83 ;  /* 0x0000000f180f7224 */ /* 0x000fd000078e0253 */
        /* <DEDUP_REMOVED lines=11> */
[----:B--2---:R-:W-:Y:S02]  /*16180*/  VIMNMX R23, PT, PT, RZ, R20, !PT ;  /* 0x00000014ff177248 */ /* 0x004fe40007fe0100 */
        /* <DEDUP_REMOVED lines=10> */
[C---:B------:R-:W-:Y:S01]  /*16230*/  LEA R80, R0.reuse, R1, 0x2 ;  /* 0x0000000100507211 */ /* 0x040fe200078e10ff */
[----:B------:R-:W-:Y:S01]  /*16240*/  IMAD.MOV.U32 R4, RZ, RZ, 0xc8 ;  /* 0x000000c8ff047424 */ /* 0x000fe200078e00ff */
[----:B------:R-:W-:Y:S01]  /*16250*/  ISETP.NE.AND P5, PT, R0, 0xc7, PT ;  /* 0x000000c70000780c */ /* 0x000fe20003fa5270 */
        /* <DEDUP_REMOVED lines=8> */
[--C-:B------:R-:W-:Y:S02]  /*162e0*/  IMAD.IADD R85, R1, 0x1, R0.reuse ;  /* 0x0000000101557824 */ /* 0x100fe400078e0200 */
[----:B------:R-:W-:-:S05]  /*162f0*/  IMAD.MOV R84, RZ, RZ, -R0 ;  /* 0x000000ffff547224 */ /* 0x000fca00078e0a00 */
[----:B0-----:R-:W-:Y:S01]  /*16300*/  DFMA R20, R20, R64, R22 ;  /* 0x000000401414722b */ /* 0x001fe20000000016 */
[----:B------:R-:W-:-:S05]  /*16310*/  IMAD.MOV.U32 R23, RZ, RZ, 0xc7 ;  /* 0x000000c7ff177424 */ /* 0x000fca00078e00ff */
        /* <DEDUP_REMOVED lines=70> */
[----:B------:R-:W0:Y:S01]  /*16780*/  LDC R4, c[0x0][0x360] ;  /* 0x0000d800ff047b82 */ /* 0x000e220000000800 */
[----:B------:R-:W-:Y:S01]  /*16790*/  IMAD.MOV.U32 R10, RZ, RZ, 0x2 ;  /* 0x00000002ff0a7424 */ /* 0x000fe200078e00ff */
[C---:B------:R-:W-:Y:S02]  /*167a0*/  ISETP.GE.U32.AND P5, PT, R77.reuse, 0x32, PT ;  /* 0x000000324d00780c */ /* 0x040fe40003fa6070 */
[----:B------:R-:W-:Y:S02]  /*167b0*/  ISETP.GT.U32.AND P6, PT, R77, 0x59, PT ;  /* 0x000000594d00780c */ /* 0x000fe40003fc4070 */
[----:B------:R-:W-:-:S04]  /*167c0*/  SEL R10, R10, 0x3, P5 ;  /* 0x000000030a0a7807 */ /* 0x000fc80002800000 */
[----:B-1----:R-:W-:Y:S01]  /*167d0*/  SEL R15, R10, 0x1, !P6 ;  /* 0x000000010a0f7807 */ /* 0x002fe20007000000 */
[----:B0-----:R-:W-:-:S04]  /*167e0*/  IMAD R4, R28, R4, R3 ;  /* 0x000000041c047224 */ /* 0x001fc800078e0203 */
[----:B------:R-:W-:-:S04]  /*167f0*/  IMAD.IADD R15, R4, 0x1, -R15 ;  /* 0x00000001040f7824 */ /* 0x000fc800078e0a0f */
[----:B------:R-:W-:-:S04]  /*16800*/  IMAD R15, R15, R12, RZ ;  /* 0x0000000c0f0f7224 */ /* 0x000fc800078e02ff */
        /* <DEDUP_REMOVED lines=8> */
[----:B------:R-:W0:Y:S11]  /*16890*/  LDC.64 R10, c[0x0][0x380] ;  /* 0x0000e000ff0a7b82 */ /* 0x000e360000000a00 */
        /* <DEDUP_REMOVED lines=81> */
[----:B------:R-:W3:Y:S04]  /*16db0*/  LDG.E.U8 R85, desc[UR8][R14.64+0x1] ;  /* 0x000001080e557981 */ /* 0x000ee8000c1e1100 */
[----:B------:R0:W4:Y:S02]  /*16dc0*/  LDG.E.U8 R71, desc[UR8][R14.64] ;  /* 0x000000080e477981 */ /* 0x000124000c1e1100 */
[----:B------:R-:W-:-:S04]  /*16dd0*/  @P3 IADD3 R26, P4, P5, R13, R10, R81 ;  /* 0x0000000a0d1a3210 */ /* 0x000fc80007d9e051 */
        /* <DEDUP_REMOVED lines=28> */
.L_x_468:
[----:B------:R-:W-:Y:S05]  /*16fa0*/  BSYNC.RECONVERGENT B1 ;  /* 0x0000000000017941 */ /* 0x000fea0003800200 */
.L_x_467:
        /* <DEDUP_REMOVED lines=8> */
[----:B---3--:R-:W0:Y:S01]  /*17030*/  LDC.64 R10, c[0x0][0x390] ;  /* 0x0000e400ff0a7b82 */ /* 0x008e220000000a00 */
[C---:B------:R-:W-:Y:S02]  /*17040*/  ISETP.GE.U32.AND P5, PT, R77.reuse, 0x32, PT ;  /* 0x000000324d00780c */ /* 0x040fe40003fa6070 */
[----:B------:R-:W-:Y:S02]  /*17050*/  MOV R0, 0x2 ;  /* 0x0000000200007802 */ /* 0x000fe40000000f00 */
[----:B------:R-:W-:Y:S02]  /*17060*/  ISETP.GT.U32.AND P4, PT, R77, 0x59, PT ;  /* 0x000000594d00780c */ /* 0x000fe40003f84070 */
[----:B------:R-:W-:Y:S01]  /*17070*/  SEL R0, R0, 0x3, P5 ;  /* 0x0000000300007807 */ /* 0x000fe20002800000 */
[----:B------:R-:W3:Y:S03]  /*17080*/  LDC R26, c[0x0][0x398] ;  /* 0x0000e600ff1a7b82 */ /* 0x000ee60000000800 */
[----:B------:R-:W-:-:S04]  /*17090*/  SEL R0, R0, 0x1, !P4 ;  /* 0x0000000100007807 */ /* 0x000fc80006000000 */
[----:B------:R-:W-:Y:S01]  /*170a0*/  IADD3 R0, PT, PT, -R0, 0x1, RZ ;  /* 0x0000000100007810 */ /* 0x000fe20007ffe1ff */
[----:B-1----:R-:W1:Y:S01]  /*170b0*/  LDC R15, c[0x0][0x360] ;  /* 0x0000d800ff0f7b82 */ /* 0x002e620000000800 */
[----:B0-----:R-:W0:Y:S07]  /*170c0*/  I2F.U32.RP R14, R11 ;  /* 0x0000000b000e7306 */ /* 0x001e2e0000209000 */
[----:B------:R-:W4:Y:S01]  /*170d0*/  LDC.64 R12, c[0x0][0x388] ;  /* 0x0000e200ff0c7b82 */ /* 0x000f220000000a00 */
[----:B---3--:R-:W3:Y:S07]  /*170e0*/  I2F.U32.RP R22, R26 ;  /* 0x0000001a00167306 */ /* 0x008eee0000209000 */
[----:B--2---:R-:W2:Y:S01]  /*170f0*/  LDC R23, c[0x0][0x364] ;  /* 0x0000d900ff177b82 */ /* 0x004ea20000000800 */
[----:B------:R-:W-:Y:S01]  /*17100*/  ISETP.NE.U32.AND P4, PT, R26, RZ, PT ;  /* 0x000000ff1a00720c */ /* 0x000fe20003f85070 */
[----:B0-----:R-:W0:Y:S01]  /*17110*/  MUFU.RCP R14, R14 ;  /* 0x0000000e000e7308 */ /* 0x001e220000001000 */
[----:B-1----:R-:W-:-:S04]  /*17120*/  IMAD R15, R28, R15, R3 ;  /* 0x0000000f1c0f7224 */ /* 0x002fc800078e0203 */
[----:B------:R-:W-:-:S03]  /*17130*/  IMAD.IADD R15, R0, 0x1, R15 ;  /* 0x00000001000f7824 */ /* 0x000fc600078e020f */
[----:B---3--:R-:W1:Y:S01]  /*17140*/  MUFU.RCP R22, R22 ;  /* 0x0000001600167308 */ /* 0x008e620000001000 */
[----:B----4-:R-:W-:Y:S02]  /*17150*/  IMAD R15, R15, R12, RZ ;  /* 0x0000000c0f0f7224 */ /* 0x010fe400078e02ff */
[----:B------:R-:W-:Y:S02]  /*17160*/  VIADD R78, R13, 0xffffffff ;  /* 0xffffffff0d4e7836 */ /* 0x000fe40000000000 */
[----:B0-----:R-:W-:-:S04]  /*17170*/  VIADD R20, R14, 0xffffffe ;  /* 0x0ffffffe0e147836 */ /* 0x001fc80000000000 */
[----:B------:R0:W3:Y:S01]  /*17180*/  F2I.FTZ.U32.TRUNC.NTZ R21, R20 ;  /* 0x0000001400157305 */ /* 0x0000e2000021f000 */
[----:B-1----:R-:W-:-:S07]  /*17190*/  VIADD R70, R22, 0xffffffe ;  /* 0x0ffffffe16467836 */ /* 0x002fce0000000000 */
[----:B------:R1:W4:Y:S01]  /*171a0*/  F2I.FTZ.U32.TRUNC.NTZ R71, R70 ;  /* 0x0000004600477305 */ /* 0x000322000021f000 */
[----:B0-----:R-:W-:Y:S02]  /*171b0*/  IMAD.MOV.U32 R20, RZ, RZ, RZ ;  /* 0x000000ffff147224 */ /* 0x001fe400078e00ff */
[--C-:B---3--:R-:W-:Y:S02]  /*171c0*/  IMAD.MOV R14, RZ, RZ, -R21.reuse ;  /* 0x000000ffff0e7224 */ /* 0x108fe400078e0a15 */
[----:B-1----:R-:W-:Y:S02]  /*171d0*/  IMAD.MOV.U32 R70, RZ, RZ, RZ ;  /* 0x000000ffff467224 */ /* 0x002fe400078e00ff */
[----:B------:R-:W-:Y:S02]  /*171e0*/  IMAD R83, R14, R11, RZ ;  /* 0x0000000b0e537224 */ /* 0x000fe400078e02ff */
[----:B------:R-:W-:Y:S02]  /*171f0*/  IMAD.SHL.U32 R14, R15, 0x2, RZ ;  /* 0x000000020f0e7824 */ /* 0x000fe400078e00ff */
[----:B------:R-:W-:-:S06]  /*17200*/  IMAD.HI.U32 R25, R21, R83, R20 ;  /* 0x0000005315197227 */ /* 0x000fcc00078e0014 */
[----:B------:R-:W-:-:S04]  /*17210*/  IMAD.HI.U32 R22, R25, R14, RZ ;  /* 0x0000000e19167227 */ /* 0x000fc800078e00ff */
[----:B------:R-:W-:-:S04]  /*17220*/  IMAD.MOV R15, RZ, RZ, -R22 ;  /* 0x000000ffff0f7224 */ /* 0x000fc800078e0a16 */
[----:B------:R-:W-:Y:S02]  /*17230*/  IMAD R14, R11, R15, R14 ;  /* 0x0000000f0b0e7224 */ /* 0x000fe400078e020e */
[----:B--2---:R-:W-:Y:S02]  /*17240*/  IMAD R15, R6, R23, R5 ;  /* 0x00000017060f7224 */ /* 0x004fe400078e0205 */
[----:B----4-:R-:W-:Y:S01]  /*17250*/  IMAD.MOV R23, RZ, RZ, -R71 ;  /* 0x000000ffff177224 */ /* 0x010fe200078e0a47 */
[----:B------:R-:W-:Y:S02]  /*17260*/  ISETP.GE.U32.AND P3, PT, R14, R11, PT ;  /* 0x0000000b0e00720c */ /* 0x000fe40003f66070 */
[----:B------:R-:W-:Y:S01]  /*17270*/  IADD3 R0, PT, PT, R0, R15, RZ ;  /* 0x0000000f00007210 */ /* 0x000fe20007ffe0ff */
[----:B------:R-:W-:-:S04]  /*17280*/  IMAD.MOV.U32 R15, RZ, RZ, R23 ;  /* 0x000000ffff0f7224 */ /* 0x000fc800078e0017 */
[-C--:B------:R-:W-:Y:S02]  /*17290*/  IMAD R15, R15, R26.reuse, RZ ;  /* 0x0000001a0f0f7224 */ /* 0x080fe400078e02ff */
[----:B------:R-:W-:Y:S02]  /*172a0*/  IMAD R0, R0, R13, R13 ;  /* 0x0000000d00007224 */ /* 0x000fe400078e020d */
[----:B------:R-:W-:Y:S01]  /*172b0*/  IMAD.HI.U32 R70, R71, R15, R70 ;  /* 0x0000000f47467227 */ /* 0x000fe200078e0046 */
[----:B------:R-:W-:-:S03]  /*172c0*/  LOP3.LUT R71, RZ, R26, RZ, 0x33, !PT ;  /* 0x0000001aff477212 */ /* 0x000fc600078e33ff */
[----:B------:R-:W-:Y:S02]  /*172d0*/  @P3 IMAD.IADD R14, R14, 0x1, -R11 ;  /* 0x000000010e0e3824 */ /* 0x000fe400078e0a0b */
[----:B------:R-:W-:Y:S02]  /*172e0*/  IMAD.SHL.U32 R27, R0, 0x4, RZ ;  /* 0x00000004001b7824 */ /* 0x000fe400078e00ff */
        /* <DEDUP_REMOVED lines=13> */
[----:B------:R-:W-:-:S04]  /*173c0*/  SEL R0, R71, R0, !P4 ;  /* 0x0000000047007207 */ /* 0x000fc80006000000 */
[----:B------:R-:W-:-:S04]  /*173d0*/  VIMNMX R25, PT, PT, RZ, R0, !PT ;  /* 0x00000000ff197248 */ /* 0x000fc80007fe0100 */
[----:B------:R-:W-:Y:S02]  /*173e0*/  VIMNMX R25, PT, PT, R78, R25, PT ;  /* 0x000000194e197248 */ /* 0x000fe40003fe0100 */
[----:B------:R-:W-:-:S03]  /*173f0*/  @!P3 LOP3.LUT R22, RZ, R11, RZ, 0x33, !PT ;  /* 0x0000000bff16b212 */ /* 0x000fc600078e33ff */
[----:B------:R-:W-:Y:S01]  /*17400*/  IMAD R81, R25, R10, RZ ;  /* 0x0000000a19517224 */ /* 0x000fe200078e02ff */
        /* <DEDUP_REMOVED lines=21> */
[----:B------:R-:W-:-:S07]  /*17560*/  IMAD.MOV R84, RZ, RZ, -R4 ;  /* 0x000000ffff547224 */ /* 0x000fce00078e0a04 */
[----:B0-----:R-:W-:Y:S01]  /*17570*/  DFMA R22, R22, R64, R24 ;  /* 0x000000401616722b */ /* 0x001fe20000000018 */
[----:B------:R-:W-:-:S04]  /*17580*/  MOV R25, 0xc7 ;  /* 0x000000c700197802 */ /* 0x000fc80000000f00 */
[----:B------:R-:W-:-:S05]  /*17590*/  VIADDMNMX.U32 R84, R84, R25, 0x7, PT ;  /* 0x0000000754547446 */ /* 0x000fca0003800019 */
        /* <DEDUP_REMOVED lines=21> */
[----:B------:R-:W-:Y:S01]  /*176f0*/  VIADD R84, R84, 0x1 ;  /* 0x0000000154547836 */ /* 0x000fe20000000000 */
[----:B------:R-:W-:-:S04]  /*17700*/  IADD3 R0, PT, PT, R4, 0x2, RZ ;  /* 0x0000000204007810 */ /* 0x000fc80007ffe0ff */
        /* <DEDUP_REMOVED lines=50> */
[----:B------:R-:W-:-:S05]  /*17a30*/  IADD3 R15, PT, PT, -R2, R15, RZ ;  /* 0x0000000f020f7210 */ /* 0x000fca0007ffe1ff */
[----:B------:R-:W-:-:S04]  /*17a40*/  IMAD R15, R15, R12, R12 ;  /* 0x0000000c0f0f7224 */ /* 0x000fc800078e020c */
[----:B------:R-:W-:-:S04]  /*17a50*/  IMAD R0, R15, 0x2, R12 ;  /* 0x000000020f007824 */ /* 0x000fc800078e020c */
[----:B------:R-:W-:-:S04]  /*17a60*/  IMAD.HI.U32 R14, R21, R0, RZ ;  /* 0x00000000150e7227 */ /* 0x000fc800078e00ff */
[----:B------:R-:W-:-:S04]  /*17a70*/  IMAD.MOV R10, RZ, RZ, -R14 ;  /* 0x000000ffff0a7224 */ /* 0x000fc800078e0a0e */
        /* <DEDUP_REMOVED lines=94> */
[C---:B------:R-:W-:Y:S01]  /*18060*/  IADD3 R0, PT, PT, R4.reuse, 0x7, RZ ;  /* 0x0000000704007810 */ /* 0x040fe20007ffe0ff */
        /* <DEDUP_REMOVED lines=23> */
.L_x_472:
[----:B------:R-:W-:Y:S05]  /*181e0*/  BSYNC.RECONVERGENT B2 ;  /* 0x0000000000027941 */ /* 0x000fea0003800200 */
.L_x_471:
[----:B------:R-:W-:-:S13]  /*181f0*/  ISETP.GT.U32.AND P3, PT, R0, 0xc7, PT ;  /* 0x000000c70000780c */ /* 0x000fda0003f64070 */
[----:B------:R-:W-:Y:S05]  /*18200*/  @P3 BRA `(.L_x_470) ;  /* 0x0000005800403947 */ /* 0x000fea0003800000 */
[----:B------:R-:W-:Y:S01]  /*18210*/  PLOP3.LUT P3, PT, P2, P0, PT, 0xf8, 0x8f ;  /* 0x00000000008f781c */ /* 0x000fe20001761f70 */
[----:B------:R-:W-:Y:S01]  /*18220*/  BSSY.RECONVERGENT B2, `(.L_x_473) ;  /* 0x0000111000027945 */ /* 0x000fe20003800200 */
[----:B------:R-:W-:-:S11]  /*18230*/  IMAD.MOV.U32 R26, RZ, RZ, R0 ;  /* 0x000000ffff1a7224 */ /* 0x000fd600078e0000 */
[----:B------:R-:W-:Y:S05]  /*18240*/  @P3 BRA `(.L_x_474) ;  /* 0x0000001000383947 */ /* 0x000fea0003800000 */
[----:B---34-:R-:W0:Y:S01]  /*18250*/  LDC.64 R10, c[0x0][0x390] ;  /* 0x0000e400ff0a7b82 */ /* 0x018e220000000a00 */
[----:B-12---:R-:W-:-:S07]  /*18260*/  IADD3 R23, PT, PT, -R2, 0x1, RZ ;  /* 0x0000000102177810 */ /* 0x006fce0007ffe1ff */
[----:B------:R-:W1:Y:S08]  /*18270*/  LDC R4, c[0x0][0x398] ;  /* 0x0000e600ff047b82 */ /* 0x000e700000000800 */
[----:B------:R-:W2:Y:S01]  /*18280*/  LDC R14, c[0x0][0x360] ;  /* 0x0000d800ff0e7b82 */ /* 0x000ea20000000800 */
[----:B0-----:R-:W0:Y:S07]  /*18290*/  I2F.U32.RP R15, R11 ;  /* 0x0000000b000f7306 */ /* 0x001e2e0000209000 */
[----:B------:R-:W3:Y:S01]  /*182a0*/  LDC.64 R12, c[0x0][0x388] ;  /* 0x0000e200ff0c7b82 */ /* 0x000ee20000000a00 */
[----:B------:R-:W-:Y:S01]  /*182b0*/  LOP3.LUT R70, RZ, R11, RZ, 0x33, !PT ;  /* 0x0000000bff467212 */ /* 0x000fe200078e33ff */
[----:B-1----:R-:W1:Y:S01]  /*182c0*/  I2F.U32.RP R20, R4 ;  /* 0x0000000400147306 */ /* 0x002e620000209000 */
[----:B------:R-:W-:-:S02]  /*182d0*/  LOP3.LUT R71, RZ, R4, RZ, 0x33, !PT ;  /* 0x00000004ff477212 */ /* 0x000fc400078e33ff */
[----:B------:R-:W-:-:S05]  /*182e0*/  ISETP.NE.U32.AND P4, PT, R4, RZ, PT ;  /* 0x000000ff0400720c */ /* 0x000fca0003f85070 */
[----:B0-----:R-:W0:Y:S01]  /*182f0*/  MUFU.RCP R15, R15 ;  /* 0x0000000f000f7308 */ /* 0x001e220000001000 */
[----:B--2---:R-:W-:-:S07]  /*18300*/  IMAD R14, R28, R14, R3 ;  /* 0x0000000e1c0e7224 */ /* 0x004fce00078e0203 */
[----:B-1----:R-:W-:Y:S01]  /*18310*/  MUFU.RCP R20, R20 ;  /* 0x0000001400147308 */ /* 0x002fe20000001000 */
[----:B---3--:R-:W-:Y:S02]  /*18320*/  VIADD R78, R13, 0xffffffff ;  /* 0xffffffff0d4e7836 */ /* 0x008fe40000000000 */
[----:B0-----:R-:W-:Y:S02]  /*18330*/  VIADD R24, R15, 0xffffffe ;  /* 0x0ffffffe0f187836 */ /* 0x001fe40000000000 */
[----:B------:R-:W-:-:S03]  /*18340*/  IMAD.IADD R15, R23, 0x1, R14 ;  /* 0x00000001170f7824 */ /* 0x000fc600078e020e */
[----:B------:R0:W1:Y:S01]  /*18350*/  F2I.FTZ.U32.TRUNC.NTZ R25, R24 ;  /* 0x0000001800197305 */ /* 0x000062000021f000 */
[----:B------:R-:W2:Y:S01]  /*18360*/  LDC R14, c[0x0][0x364] ;  /* 0x0000d900ff0e7b82 */ /* 0x000ea20000000800 */
[----:B------:R-:W-:Y:S02]  /*18370*/  IMAD R15, R15, R12, R12 ;  /* 0x0000000c0f0f7224 */ /* 0x000fe400078e020c */
[----:B0-----:R-:W-:Y:S02]  /*18380*/  IMAD.MOV.U32 R24, RZ, RZ, RZ ;  /* 0x000000ffff187224 */ /* 0x001fe400078e00ff */
[----:B-1----:R-:W-:-:S04]  /*18390*/  IMAD.MOV R22, RZ, RZ, -R25 ;  /* 0x000000ffff167224 */ /* 0x002fc800078e0a19 */
[----:B------:R-:W-:Y:S02]  /*183a0*/  IMAD R21, R22, R11, RZ ;  /* 0x0000000b16157224 */ /* 0x000fe400078e02ff */
[----:B------:R-:W-:Y:S02]  /*183b0*/  VIADD R22, R20, 0xffffffe ;  /* 0x0ffffffe14167836 */ /* 0x000fe40000000000 */
[----:B------:R-:W-:Y:S01]  /*183c0*/  IMAD.HI.U32 R24, R25, R21, R24 ;  /* 0x0000001519187227 */ /* 0x000fe200078e0018 */
[----:B------:R-:W-:Y:S02]  /*183d0*/  SHF.L.U32 R25, R15, 0x1, RZ ;  /* 0x000000010f197819 */ /* 0x000fe400000006ff */
[----:B------:R-:W0:Y:S01]  /*183e0*/  F2I.FTZ.U32.TRUNC.NTZ R15, R22 ;  /* 0x00000016000f7305 */ /* 0x000e22000021f000 */
[----:B--2---:R-:W-:Y:S02]  /*183f0*/  IMAD R14, R6, R14, R5 ;  /* 0x0000000e060e7224 */ /* 0x004fe400078e0205 */
[----:B------:R-:W-:-:S04]  /*18400*/  IMAD.HI.U32 R21, R24, R25, RZ ;  /* 0x0000001918157227 */ /* 0x000fc800078e00ff */
[----:B------:R-:W-:Y:S02]  /*18410*/  IMAD.MOV R20, RZ, RZ, -R21 ;  /* 0x000000ffff147224 */ /* 0x000fe400078e0a15 */
[----:B------:R-:W-:Y:S02]  /*18420*/  IMAD.IADD R14, R23, 0x1, R14 ;  /* 0x00000001170e7824 */ /* 0x000fe400078e020e */
[----:B------:R-:W-:Y:S02]  /*18430*/  IMAD R20, R11, R20, R25 ;  /* 0x000000140b147224 */ /* 0x000fe400078e0219 */
[----:B------:R-:W-:Y:S02]  /*18440*/  IMAD R86, R14, R13, R13 ;  /* 0x0000000d0e567224 */ /* 0x000fe400078e020d */
[----:B0-----:R-:W-:Y:S01]  /*18450*/  IMAD.MOV R27, RZ, RZ, -R15 ;  /* 0x000000ffff1b7224 */ /* 0x001fe200078e0a0f */
[----:B------:R-:W-:Y:S01]  /*18460*/  ISETP.GE.U32.AND P3, PT, R20, R11, PT ;  /* 0x0000000b1400720c */ /* 0x000fe20003f66070 */
[----:B------:R-:W-:-:S02]  /*18470*/  IMAD.MOV.U32 R14, RZ, RZ, RZ ;  /* 0x000000ffff0e7224 */ /* 0x000fc400078e00ff */
[----:B------:R-:W-:Y:S02]  /*18480*/  IMAD R27, R27, R4, RZ ;  /* 0x000000041b1b7224 */ /* 0x000fe400078e02ff */
[----:B------:R-:W-:Y:S02]  /*18490*/  IMAD.SHL.U32 R86, R86, 0x4, RZ ;  /* 0x0000000456567824 */ /* 0x000fe400078e00ff */
[----:B------:R-:W-:-:S06]  /*184a0*/  IMAD.HI.U32 R27, R15, R27, R14 ;  /* 0x0000001b0f1b7227 */ /* 0x000fcc00078e000e */
[----:B------:R-:W-:Y:S02]  /*184b0*/  @P3 IMAD.IADD R20, R20, 0x1, -R11 ;  /* 0x0000000114143824 */ /* 0x000fe400078e0a0b */
[----:B------:R-:W-:Y:S02]  /*184c0*/  @P3 VIADD R21, R21, 0x1 ;  /* 0x0000000115153836 */ /* 0x000fe40000000000 */
[----:B------:R-:W-:Y:S01]  /*184d0*/  IMAD.HI.U32 R22, R27, R86, RZ ;  /* 0x000000561b167227 */ /* 0x000fe200078e00ff */
[----:B------:R-:W-:-:S04]  /*184e0*/  ISETP.GE.U32.AND P3, PT, R20, R11, PT ;  /* 0x0000000b1400720c */ /* 0x000fc80003f66070 */
[----:B------:R-:W-:-:S05]  /*184f0*/  IADD3 R15, PT, PT, -R22, RZ, RZ ;  /* 0x000000ff160f7210 */ /* 0x000fca0007ffe1ff */
[----:B------:R-:W-:-:S04]  /*18500*/  IMAD R15, R4, R15, R86 ;  /* 0x0000000f040f7224 */ /* 0x000fc800078e0256 */
        /* <DEDUP_REMOVED lines=22> */
[----:B------:R-:W-:Y:S01]  /*18670*/  IADD3 R85, PT, PT, R1, R0, RZ ;  /* 0x0000000001557210 */ /* 0x000fe20007ffe0ff */
[----:B------:R-:W-:Y:S01]  /*18680*/  IMAD.MOV R84, RZ, RZ, -R0 ;  /* 0x000000ffff547224 */ /* 0x000fe200078e0a00 */
[----:B------:R-:W-:Y:S01]  /*18690*/  ISETP.NE.AND P5, PT, R0, 0xc7, PT ;  /* 0x000000c70000780c */ /* 0x000fe20003fa5270 */
[----:B------:R-:W-:Y:S01]  /*186a0*/  IMAD.MOV.U32 R26, RZ, RZ, 0xc8 ;  /* 0x000000c8ff1a7424 */ /* 0x000fe200078e00ff */
[----:B--2---:R-:W0:Y:S08]  /*186b0*/  I2F.F64.U16 R82, R91 ;  /* 0x0000005b00527312 */ /* 0x004e300000101800 */
[----:B---3--:R-:W1:Y:S01]  /*186c0*/  I2F.F64.U16 R22, R89 ;  /* 0x0000005900167312 */ /* 0x008e620000101800 */
[----:B0-----:R-:W-:-:S07]  /*186d0*/  DMUL R82, R82, R62 ;  /* 0x0000003e52527228 */ /* 0x001fce0000000000 */
[----:B----4-:R-:W0:Y:S01]  /*186e0*/  I2F.F64.U16 R20, R87 ;  /* 0x0000005700147312 */ /* 0x010e220000101800 */
[----:B-1----:R-:W-:Y:S01]  /*186f0*/  DFMA R22, R22, R60, R82 ;  /* 0x0000003c1616722b */ /* 0x002fe20000000052 */
[----:B------:R-:W-:-:S05]  /*18700*/  IMAD R82, R0, 0x4, R1 ;  /* 0x0000000400527824 */ /* 0x000fca00078e0201 */
[----:B------:R1:W-:Y:S02]  /*18710*/  STL [R82+0x640], R87 ;  /* 0x0006405752007387 */ /* 0x0003e40000100800 */
[----:B0-----:R-:W-:Y:S01]  /*18720*/  DFMA R20, R20, R64, R22 ;  /* 0x000000401414722b */ /* 0x001fe20000000016 */
[----:B------:R-:W-:Y:S01]  /*18730*/  IMAD.MOV.U32 R23, RZ, RZ, 0xc7 ;  /* 0x000000c7ff177424 */ /* 0x000fe200078e00ff */
[----:B------:R1:W-:Y:S04]  /*18740*/  STL [R82+0x320], R89 ;  /* 0x0003205952007387 */ /* 0x0003e80000100800 */
[----:B------:R1:W-:Y:S01]  /*18750*/  STL [R82], R91 ;  /* 0x0000005b52007387 */ /* 0x0003e20000100800 */
[----:B------:R-:W-:-:S03]  /*18760*/  VIADDMNMX.U32 R84, R84, R23, 0x7, PT ;  /* 0x0000000754547446 */ /* 0x000fc60003800017 */
        /* <DEDUP_REMOVED lines=54> */
[----:B------:R-:W-:Y:S01]  /*18ad0*/  IADD3 R88, PT, PT, R1, R0, RZ ;  /* 0x0000000001587210 */ /* 0x000fe20007ffe0ff */
[----:B------:R-:W-:Y:S01]  /*18ae0*/  VIADD R26, R0, 0x3 ;  /* 0x00000003001a7836 */ /* 0x000fe20000000000 */
        /* <DEDUP_REMOVED lines=107> */
[----:B------:R0:W4:Y:S02]  /*191a0*/  @P3 LDG.E.U8 R87, desc[UR8][R26.64] ;  /* 0x000000081a573981 */ /* 0x000124000c1e1100 */
        /* <DEDUP_REMOVED lines=24> */
.L_x_474:
[----:B------:R-:W-:Y:S05]  /*19330*/  BSYNC.RECONVERGENT B2 ;  /* 0x0000000000027941 */ /* 0x000fea0003800200 */
.L_x_473:
[----:B------:R-:W-:Y:S01]  /*19340*/  IMAD.MOV.U32 R0, RZ, RZ, 0x2 ;  /* 0x00000002ff007424 */ /* 0x000fe200078e00ff */
[C---:B------:R-:W-:Y:S02]  /*19350*/  ISETP.GE.U32.AND P4, PT, R77.reuse, 0x32, PT ;  /* 0x000000324d00780c */ /* 0x040fe40003f86070 */
[----:B------:R-:W-:Y:S02]  /*19360*/  ISETP.GT.U32.AND P3, PT, R77, 0x59, PT ;  /* 0x000000594d00780c */ /* 0x000fe40003f64070 */
[----:B------:R-:W-:-:S04]  /*19370*/  SEL R0, R0, 0x3, P4 ;  /* 0x0000000300007807 */ /* 0x000fc80002000000 */
[----:B------:R-:W-:Y:S01]  /*19380*/  SEL R4, R0, 0x1, !P3 ;  /* 0x0000000100047807 */ /* 0x000fe20005800000 */
[----:B------:R-:W-:Y:S01]  /*19390*/  IMAD.MOV.U32 R0, RZ, RZ, R26 ;  /* 0x000000ffff007224 */ /* 0x000fe200078e001a */
[----:B------:R-:W-:Y:S02]  /*193a0*/  ISETP.GT.U32.AND P3, PT, R26, 0xc7, PT ;  /* 0x000000c71a00780c */ /* 0x000fe40003f64070 */
[----:B--234-:R-:W-:-:S04]  /*193b0*/  IADD3 R11, PT, PT, -R4, 0x2, RZ ;  /* 0x00000002040b7810 */ /* 0x01cfc80007ffe1ff */
[----:B------:R-:W-:-:S13]  /*193c0*/  ISETP.GE.OR P3, PT, R11, R4, P3 ;  /* 0x000000040b00720c */ /* 0x000fda0001f66670 */
[----:B------:R-:W-:Y:S05]  /*193d0*/  @P3 BRA `(.L_x_470) ;  /* 0x0000004400cc3947 */ /* 0x000fea0003800000 */
[----:B------:R-:W0:Y:S01]  /*193e0*/  LDC R11, c[0x0][0x360] ;  /* 0x0000d800ff0b7b82 */ /* 0x000e220000000800 */
[----:B------:R-:W-:Y:S01]  /*193f0*/  LOP3.LUT R0, R4, 0x3, RZ, 0x3c, !PT ;  /* 0x0000000304007812 */ /* 0x000fe200078e3cff */
        /* <DEDUP_REMOVED lines=9> */
[----:B------:R-:W2:Y:S08]  /*19490*/  LDC R70, c[0x0][0x398] ;  /* 0x0000e600ff467b82 */ /* 0x000eb00000000800 */
[----:B------:R-:W3:Y:S01]  /*194a0*/  LDC.64 R12, c[0x0][0x388] ;  /* 0x0000e200ff0c7b82 */ /* 0x000ee20000000a00 */
[----:B0-----:R-:W0:Y:S07]  /*194b0*/  I2F.U32.RP R0, R11 ;  /* 0x0000000b00007306 */ /* 0x001e2e0000209000 */
[----:B-1----:R-:W1:Y:S01]  /*194c0*/  LDC R23, c[0x0][0x364] ;  /* 0x0000d900ff177b82 */ /* 0x002e620000000800 */
[----:B--2---:R-:W2:Y:S01]  /*194d0*/  I2F.U32.RP R22, R70 ;  /* 0x0000004600167306 */ /* 0x004ea20000209000 */
[----:B------:R-:W-:-:S02]  /*194e0*/  LOP3.LUT R78, RZ, R70, RZ, 0x33, !PT ;  /* 0x00000046ff4e7212 */ /* 0x000fc400078e33ff */
[----:B------:R-:W-:-:S05]  /*194f0*/  ISETP.NE.U32.AND P4, PT, R70, RZ, PT ;  /* 0x000000ff4600720c */ /* 0x000fca0003f85070 */
[----:B0-----:R-:W0:Y:S01]  /*19500*/  MUFU.RCP R0, R0 ;  /* 0x0000000000007308 */ /* 0x001e220000001000 */
[----:B---3--:R-:W-:Y:S01]  /*19510*/  IMAD R14, R14, R12, RZ ;  /* 0x0000000c0e0e7224 */ /* 0x008fe200078e02ff */
[----:B------:R-:W-:-:S03]  /*19520*/  IADD3 R79, PT, PT, R13, -0x1, RZ ;  /* 0xffffffff0d4f7810 */ /* 0x000fc60007ffe0ff */
[----:B------:R-:W-:-:S03]  /*19530*/  IMAD.SHL.U32 R14, R14, 0x2, RZ ;  /* 0x000000020e0e7824 */ /* 0x000fc600078e00ff */
[----:B--2---:R-:W2:Y:S01]  /*19540*/  MUFU.RCP R22, R22 ;  /* 0x0000001600167308 */ /* 0x004ea20000001000 */
[----:B-1----:R-:W-:Y:S02]  /*19550*/  IMAD R23, R6, R23, R5 ;  /* 0x0000001706177224 */ /* 0x002fe400078e0205 */
[----:B0-----:R-:W-:-:S05]  /*19560*/  VIADD R20, R0, 0xffffffe ;  /* 0x0ffffffe00147836 */ /* 0x001fca0000000000 */
[----:B------:R0:W1:Y:S01]  /*19570*/  F2I.FTZ.U32.TRUNC.NTZ R21, R20 ;  /* 0x0000001400157305 */ /* 0x000062000021f000 */
[----:B--2---:R-:W-:Y:S01]  /*19580*/  VIADD R15, R22, 0xffffffe ;  /* 0x0ffffffe160f7836 */ /* 0x004fe20000000000 */
[----:B0-----:R-:W-:-:S06]  /*19590*/  MOV R20, RZ ;  /* 0x000000ff00147202 */ /* 0x001fcc0000000f00 */
[----:B------:R-:W0:Y:S01]  /*195a0*/  F2I.FTZ.U32.TRUNC.NTZ R15, R15 ;  /* 0x0000000f000f7305 */ /* 0x000e22000021f000 */
[----:B-1----:R-:W-:-:S04]  /*195b0*/  IMAD.MOV R24, RZ, RZ, -R21 ;  /* 0x000000ffff187224 */ /* 0x002fc800078e0a15 */
[----:B------:R-:W-:-:S04]  /*195c0*/  IMAD R85, R24, R11, RZ ;  /* 0x0000000b18557224 */ /* 0x000fc800078e02ff */
[----:B------:R-:W-:-:S04]  /*195d0*/  IMAD.HI.U32 R25, R21, R85, R20 ;  /* 0x0000005515197227 */ /* 0x000fc800078e0014 */
[----:B0-----:R-:W-:Y:S02]  /*195e0*/  IMAD.MOV R71, RZ, RZ, -R15 ;  /* 0x000000ffff477224 */ /* 0x001fe400078e0a0f */
[----:B------:R-:W-:-:S04]  /*195f0*/  IMAD.HI.U32 R0, R25, R14, RZ ;  /* 0x0000000e19007227 */ /* 0x000fc800078e00ff */
[----:B------:R-:W-:Y:S02]  /*19600*/  IMAD.MOV R22, RZ, RZ, -R0 ;  /* 0x000000ffff167224 */ /* 0x000fe400078e0a00 */
[----:B------:R-:W-:Y:S02]  /*19610*/  IMAD R71, R71, R70, RZ ;  /* 0x0000004647477224 */ /* 0x000fe400078e02ff */
[----:B------:R-:W-:Y:S02]  /*19620*/  IMAD R22, R11, R22, R14 ;  /* 0x000000160b167224 */ /* 0x000fe400078e020e */
[----:B------:R-:W-:-:S03]  /*19630*/  IMAD.IADD R14, R23, 0x1, -R4 ;  /* 0x00000001170e7824 */ /* 0x000fc600078e0a04 */
[----:B------:R-:W-:Y:S01]  /*19640*/  ISETP.GE.U32.AND P3, PT, R22, R11, PT ;  /* 0x0000000b1600720c */ /* 0x000fe20003f66070 */
[----:B------:R-:W-:-:S04]  /*19650*/  IMAD R14, R14, R13, R13 ;  /* 0x0000000d0e0e7224 */ /* 0x000fc800078e020d */
[----:B------:R-:W-:Y:S02]  /*19660*/  IMAD.IADD R84, R14, 0x1, R13 ;  /* 0x000000010e547824 */ /* 0x000fe400078e020d */
[----:B------:R-:W-:-:S03]  /*19670*/  IMAD.MOV.U32 R14, RZ, RZ, RZ ;  /* 0x000000ffff0e7224 */ /* 0x000fc600078e00ff */
[----:B------:R-:W-:Y:S01]  /*19680*/  SHF.L.U32 R84, R84, 0x2, RZ ;  /* 0x0000000254547819 */ /* 0x000fe200000006ff */
[----:B------:R-:W-:-:S04]  /*19690*/  IMAD.HI.U32 R71, R15, R71, R14 ;  /* 0x000000470f477227 */ /* 0x000fc800078e000e */
        /* <DEDUP_REMOVED lines=14> */
[----:B------:R-:W-:-:S09]  /*19780*/  SEL R23, R78, R23, !P4 ;  /* 0x000000174e177207 */ /* 0x000fd20006000000 */
        /* <DEDUP_REMOVED lines=15> */
[----:B------:R-:W-:Y:S01]  /*19880*/  IMAD.MOV.U32 R0, RZ, RZ, 0xc8 ;  /* 0x000000c8ff007424 */ /* 0x000fe200078e00ff */
[----:B--2---:R-:W0:Y:S02]  /*19890*/  I2F.F64.U16 R86, R91 ;  /* 0x0000005b00567312 */ /* 0x004e240000101800 */
[----:B------:R2:W-:Y:S04]  /*198a0*/  STL [R82], R91 ;  /* 0x0000005b52007387 */ /* 0x0005e80000100800 */
[----:B---3--:R2:W-:Y:S02]  /*198b0*/  STL [R82+0x320], R89 ;  /* 0x0003205952007387 */ /* 0x0085e40000100800 */
[----:B------:R-:W1:Y:S02]  /*198c0*/  I2F.F64.U16 R24, R89 ;  /* 0x0000005900187312 */ /* 0x000e640000101800 */
[----:B----4-:R2:W-:Y:S01]  /*198d0*/  STL [R82+0x640], R27 ;  /* 0x0006401b52007387 */ /* 0x0105e20000100800 */
[----:B0-----:R-:W-:-:S05]  /*198e0*/  DMUL R86, R86, R62 ;  /* 0x0000003e56567228 */ /* 0x001fca0000000000 */
[----:B------:R-:W0:Y:S03]  /*198f0*/  I2F.F64.U16 R22, R27 ;  /* 0x0000001b00167312 */ /* 0x000e260000101800 */
[----:B-1----:R-:W-:Y:S01]  /*19900*/  DFMA R24, R24, R60, R86 ;  /* 0x0000003c1818722b */ /* 0x002fe20000000056 */
        /* <DEDUP_REMOVED lines=19> */
[----:B--2---:R-:W-:-:S05]  /*19a40*/  VIMNMX R27, PT, PT, R79, R0, PT ;  /* 0x000000004f1b7248 */ /* 0x004fca0003fe0100 */
        /* <DEDUP_REMOVED lines=182> */
.L_x_476:
[----:B------:R-:W-:Y:S05]  /*1a5b0*/  BSYNC.RECONVERGENT B2 ;  /* 0x0000000000027941 */ /* 0x000fea0003800200 */
.L_x_475:
[----:B------:R-:W-:Y:S02]  /*1a5c0*/  ISETP.GT.U32.AND P3, PT, R0, 0xc7, PT ;  /* 0x000000c70000780c */ /* 0x000fe40003f64070 */
[----:B---3--:R-:W-:-:S04]  /*1a5d0*/  LOP3.LUT R11, R2, 0x3, RZ, 0x3c, !PT ;  /* 0x00000003020b7812 */ /* 0x008fc800078e3cff */
        /* <DEDUP_REMOVED lines=11> */
[----:B------:R-:W0:Y:S01]  /*1a690*/  LDC.64 R10, c[0x0][0x390] ;  /* 0x0000e400ff0a7b82 */ /* 0x000e220000000a00 */
[----:B--2---:R-:W-:-:S04]  /*1a6a0*/  IADD3 R22, PT, PT, -R2, 0x1, RZ ;  /* 0x0000000102167810 */ /* 0x004fc80007ffe1ff */
[----:B------:R-:W-:-:S03]  /*1a6b0*/  IADD3 R15, PT, PT, R22, 0x3, R15 ;  /* 0x00000003160f7810 */ /* 0x000fc60007ffe00f */
[----:B------:R-:W1:Y:S08]  /*1a6c0*/  LDC R25, c[0x0][0x398] ;  /* 0x0000e600ff197b82 */ /* 0x000e700000000800 */
[----:B------:R-:W2:Y:S01]  /*1a6d0*/  LDC.64 R12, c[0x0][0x388] ;  /* 0x0000e200ff0c7b82 */ /* 0x000ea20000000a00 */
[----:B0-----:R-:W0:Y:S07]  /*1a6e0*/  I2F.U32.RP R14, R11 ;  /* 0x0000000b000e7306 */ /* 0x001e2e0000209000 */
[----:B------:R-:W3:Y:S01]  /*1a6f0*/  LDC R21, c[0x0][0x364] ;  /* 0x0000d900ff157b82 */ /* 0x000ee20000000800 */
[----:B-1----:R-:W1:Y:S01]  /*1a700*/  I2F.U32.RP R20, R25 ;  /* 0x0000001900147306 */ /* 0x002e620000209000 */
[----:B------:R-:W-:-:S02]  /*1a710*/  LOP3.LUT R78, RZ, R25, RZ, 0x33, !PT ;  /* 0x00000019ff4e7212 */ /* 0x000fc400078e33ff */
[----:B------:R-:W-:-:S05]  /*1a720*/  ISETP.NE.U32.AND P4, PT, R25, RZ, PT ;  /* 0x000000ff1900720c */ /* 0x000fca0003f85070 */
[----:B0-----:R-:W0:Y:S01]  /*1a730*/  MUFU.RCP R14, R14 ;  /* 0x0000000e000e7308 */ /* 0x001e220000001000 */
[----:B--2---:R-:W-:Y:S02]  /*1a740*/  IMAD R15, R15, R12, RZ ;  /* 0x0000000c0f0f7224 */ /* 0x004fe400078e02ff */
[----:B------:R-:W-:-:S05]  /*1a750*/  VIADD R79, R13, 0xffffffff ;  /* 0xffffffff0d4f7836 */ /* 0x000fca0000000000 */
[----:B-1----:R-:W1:Y:S01]  /*1a760*/  MUFU.RCP R20, R20 ;  /* 0x0000001400147308 */ /* 0x002e620000001000 */
[----:B0-----:R-:W-:-:S07]  /*1a770*/  IADD3 R26, PT, PT, R14, 0xffffffe, RZ ;  /* 0x0ffffffe0e1a7810 */ /* 0x001fce0007ffe0ff */
[----:B------:R0:W2:Y:S01]  /*1a780*/  F2I.FTZ.U32.TRUNC.NTZ R27, R26 ;  /* 0x0000001a001b7305 */ /* 0x0000a2000021f000 */
[----:B-1----:R-:W-:-:S07]  /*1a790*/  VIADD R70, R20, 0xffffffe ;  /* 0x0ffffffe14467836 */ /* 0x002fce0000000000 */
[----:B------:R1:W4:Y:S01]  /*1a7a0*/  F2I.FTZ.U32.TRUNC.NTZ R71, R70 ;  /* 0x0000004600477305 */ /* 0x000322000021f000 */
[----:B0-----:R-:W-:Y:S02]  /*1a7b0*/  IMAD.MOV.U32 R26, RZ, RZ, RZ ;  /* 0x000000ffff1a7224 */ /* 0x001fe400078e00ff */
[----:B--2---:R-:W-:Y:S01]  /*1a7c0*/  IMAD.MOV R24, RZ, RZ, -R27 ;  /* 0x000000ffff187224 */ /* 0x004fe200078e0a1b */
[----:B-1----:R-:W-:-:S03]  /*1a7d0*/  MOV R70, RZ ;  /* 0x000000ff00467202 */ /* 0x002fc60000000f00 */
[----:B------:R-:W-:-:S04]  /*1a7e0*/  IMAD R23, R24, R11, RZ ;  /* 0x0000000b18177224 */ /* 0x000fc800078e02ff */
[----:B------:R-:W-:-:S04]  /*1a7f0*/  IMAD.HI.U32 R26, R27, R23, R26 ;  /* 0x000000171b1a7227 */ /* 0x000fc800078e001a */
[----:B------:R-:W-:Y:S02]  /*1a800*/  IMAD.SHL.U32 R27, R15, 0x2, RZ ;  /* 0x000000020f1b7824 */ /* 0x000fe400078e00ff */
[----:B---3--:R-:W-:Y:S02]  /*1a810*/  IMAD R15, R6, R21, R5 ;  /* 0x00000015060f7224 */ /* 0x008fe400078e0205 */
[----:B------:R-:W-:-:S04]  /*1a820*/  IMAD.HI.U32 R20, R26, R27, RZ ;  /* 0x0000001b1a147227 */ /* 0x000fc800078e00ff */
[----:B------:R-:W-:Y:S02]  /*1a830*/  IMAD.MOV R14, RZ, RZ, -R20 ;  /* 0x000000ffff0e7224 */ /* 0x000fe400078e0a14 */
[----:B----4-:R-:W-:Y:S02]  /*1a840*/  IMAD.MOV R24, RZ, RZ, -R71 ;  /* 0x000000ffff187224 */ /* 0x010fe400078e0a47 */
[----:B------:R-:W-:Y:S02]  /*1a850*/  IMAD R14, R11, R14, R27 ;  /* 0x0000000e0b0e7224 */ /* 0x000fe400078e021b */
[----:B------:R-:W-:Y:S02]  /*1a860*/  IMAD.IADD R22, R22, 0x1, R15 ;  /* 0x0000000116167824 */ /* 0x000fe400078e020f */
[----:B------:R-:W-:Y:S01]  /*1a870*/  IMAD R15, R24, R25, RZ ;  /* 0x00000019180f7224 */ /* 0x000fe200078e02ff */
[----:B------:R-:W-:Y:S01]  /*1a880*/  ISETP.GE.U32.AND P3, PT, R14, R11, PT ;  /* 0x0000000b0e00720c */ /* 0x000fe20003f66070 */
[----:B------:R-:W-:-:S02]  /*1a890*/  IMAD R22, R22, R13, R13 ;  /* 0x0000000d16167224 */ /* 0x000fc400078e020d */
[----:B------:R-:W-:Y:S01]  /*1a8a0*/  IMAD.HI.U32 R70, R71, R15, R70 ;  /* 0x0000000f47467227 */ /* 0x000fe200078e0046 */
[----:B------:R-:W-:-:S03]  /*1a8b0*/  LOP3.LUT R71, RZ, R11, RZ, 0x33, !PT ;  /* 0x0000000bff477212 */ /* 0x000fc600078e33ff */
[----:B------:R-:W-:-:S04]  /*1a8c0*/  IMAD.SHL.U32 R86, R22, 0x4, RZ ;  /* 0x0000000416567824 */ /* 0x000fc800078e00ff */
[----:B------:R-:W-:-:S04]  /*1a8d0*/  IMAD.HI.U32 R21, R70, R86, RZ ;  /* 0x0000005646157227 */ /* 0x000fc800078e00ff */
[----:B------:R-:W-:Y:S02]  /*1a8e0*/  @P3 IMAD.IADD R14, R14, 0x1, -R11 ;  /* 0x000000010e0e3824 */ /* 0x000fe400078e0a0b */
[----:B------:R-:W-:-:S03]  /*1a8f0*/  @P3 VIADD R20, R20, 0x1 ;  /* 0x0000000114143836 */ /* 0x000fc60000000000 */
        /* <DEDUP_REMOVED lines=12> */
[----:B------:R-:W-:-:S04]  /*1a9c0*/  SEL R20, R71, R20, !P3 ;  /* 0x0000001447147207 */ /* 0x000fc80005800000 */
        /* <DEDUP_REMOVED lines=26> */
[----:B------:R-:W-:-:S05]  /*1ab70*/  IMAD.MOV.U32 R23, RZ, RZ, 0xc7 ;  /* 0x000000c7ff177424 */ /* 0x000fca00078e00ff */
[----:B------:R-:W-:-:S04]  /*1ab80*/  VIADDMNMX.U32 R84, R84, R23, 0x7, PT ;  /* 0x0000000754547446 */ /* 0x000fc80003800017 */
        /* <DEDUP_REMOVED lines=159> */
[----:B------:R-:W4:Y:S02]  /*1b580*/  LDG.E.U8 R79, desc[UR8][R20.64+0x2] ;  /* 0x00000208144f7981 */ /* 0x000f24000c1e1100 */
[----:B------:R-:W-:-:S05]  /*1b590*/  @P3 IADD3.X R27, PT, PT, RZ, R15, R12, P4, P5 ;  /* 0x0000000fff1b3210 */ /* 0x000fca00027ea40c */
[----:B------:R-:W5:Y:S04]  /*1b5a0*/  @P3 LDG.E.U8 R81, desc[UR8][R26.64+0x2] ;  /* 0x000002081a513981 */ /* 0x000f68000c1e1100 */
[----:B------:R-:W3:Y:S04]  /*1b5b0*/  @P3 LDG.E.U8 R83, desc[UR8][R26.64+0x1] ;  /* 0x000001081a533981 */ /* 0x000ee8000c1e1100 */
[----:B------:R-:W3:Y:S01]  /*1b5c0*/  @P3 LDG.E.U8 R87, desc[UR8][R26.64] ;  /* 0x000000081a573981 */ /* 0x000ee2000c1e1100 */
[----:B--2---:R-:W-:Y:S08]  /*1b5d0*/  I2F.F64.U16 R24, R85 ;  /* 0x0000005500187312 */ /* 0x004ff00000101800 */
[----:B----4-:R-:W0:Y:S08]  /*1b5e0*/  I2F.F64.U16 R10, R79 ;  /* 0x0000004f000a7312 */ /* 0x010e300000101800 */
[----:B-----5:R-:W1:Y:S01]  /*1b5f0*/  @P3 I2F.F64.U16 R14, R81 ;  /* 0x00000051000e3312 */ /* 0x020e620000101800 */
[----:B0-----:R-:W-:-:S07]  /*1b600*/  DMUL R10, R10, R62 ;  /* 0x0000003e0a0a7228 */ /* 0x001fce0000000000 */
[----:B---3--:R-:W0:Y:S01]  /*1b610*/  @P3 I2F.F64.U16 R12, R83 ;  /* 0x00000053000c3312 */ /* 0x008e220000101800 */
[----:B------:R-:W-:-:S07]  /*1b620*/  DFMA R24, R24, R60, R10 ;  /* 0x0000003c1818722b */ /* 0x000fce000000000a */
[----:B------:R-:W2:Y:S01]  /*1b630*/  I2F.F64.U16 R22, R71 ;  /* 0x0000004700167312 */ /* 0x000ea20000101800 */
[----:B-1----:R-:W-:-:S07]  /*1b640*/  @P3 DMUL R14, R14, R62 ;  /* 0x0000003e0e0e3228 */ /* 0x002fce0000000000 */
[----:B------:R-:W1:Y:S01]  /*1b650*/  @P3 I2F.F64.U16 R10, R87 ;  /* 0x00000057000a3312 */ /* 0x000e620000101800 */
[----:B0-----:R-:W-:Y:S02]  /*1b660*/  @P3 DFMA R12, R12, R60, R14 ;  /* 0x0000003c0c0c322b */ /* 0x001fe4000000000e */
[----:B--2---:R-:W-:-:S06]  /*1b670*/  DFMA R22, R22, R64, R24 ;  /* 0x000000401616722b */ /* 0x004fcc0000000018 */
[----:B-1----:R-:W-:-:S04]  /*1b680*/  @P3 DFMA R10, R10, R64, R12 ;  /* 0x000000400a0a322b */ /* 0x002fc8000000000c */
        /* <DEDUP_REMOVED lines=12> */
.L_x_478:
[----:B------:R-:W-:Y:S05]  /*1b750*/  BSYNC.RECONVERGENT B2 ;  /* 0x0000000000027941 */ /* 0x000fea0003800200 */
.L_x_477:
[----:B------:R-:W-:Y:S01]  /*1b760*/  ISETP.GT.U32.AND P3, PT, R24, 0xc7, PT ;  /* 0x000000c71800780c */ /* 0x000fe20003f64070 */
[----:B------:R-:W-:Y:S01]  /*1b770*/  IMAD.MOV.U32 R0, RZ, RZ, R24 ;  /* 0x000000ffff007224 */ /* 0x000fe200078e0018 */
[----:B---3--:R-:W-:-:S04]  /*1b780*/  IADD3 R11, PT, PT, -R2, 0x4, RZ ;  /* 0x00000004020b7810 */ /* 0x008fc80007ffe1ff */
[----:B------:R-:W-:-:S13]  /*1b790*/  ISETP.GE.U32.OR P3, PT, R11, R2, P3 ;  /* 0x000000020b00720c */ /* 0x000fda0001f66470 */
[----:B------:R-:W-:Y:S05]  /*1b7a0*/  @P3 BRA `(.L_x_470) ;  /* 0x0000002000d83947 */ /* 0x000fea0003800000 */
[----:B------:R-:W0:Y:S01]  /*1b7b0*/  LDC R15, c[0x0][0x360] ;  /* 0x0000d800ff0f7b82 */ /* 0x000e220000000800 */
[----:B------:R-:W-:Y:S01]  /*1b7c0*/  BSSY.RECONVERGENT B2, `(.L_x_479) ;  /* 0x0000115000027945 */ /* 0x000fe20003800200 */
[----:B-1----:R-:W-:Y:S02]  /*1b7d0*/  IMAD.MOV.U32 R20, RZ, RZ, R24 ;  /* 0x000000ffff147224 */ /* 0x002fe400078e0018 */
        /* <DEDUP_REMOVED lines=19> */
[----:B-1----:R-:W-:Y:S01]  /*1b910*/  MUFU.RCP R14, R14 ;  /* 0x0000000e000e7308 */ /* 0x002fe20000001000 */
[----:B0-----:R-:W-:-:S07]  /*1b920*/  IADD3 R26, PT, PT, R0, 0xffffffe, RZ ;  /* 0x0ffffffe001a7810 */ /* 0x001fce0007ffe0ff */
[----:B------:R0:W1:Y:S02]  /*1b930*/  F2I.FTZ.U32.TRUNC.NTZ R27, R26 ;  /* 0x0000001a001b7305 */ /* 0x000064000021f000 */
[----:B0-----:R-:W-:Y:S02]  /*1b940*/  IMAD.MOV.U32 R26, RZ, RZ, RZ ;  /* 0x000000ffff1a7224 */ /* 0x001fe400078e00ff */
[----:B-1----:R-:W-:-:S04]  /*1b950*/  IMAD.MOV R70, RZ, RZ, -R27 ;  /* 0x000000ffff467224 */ /* 0x002fc800078e0a1b */
[----:B------:R-:W-:Y:S02]  /*1b960*/  IMAD R21, R70, R11, RZ ;  /* 0x0000000b46157224 */ /* 0x000fe400078e02ff */
[----:B------:R-:W-:Y:S02]  /*1b970*/  VIADD R70, R14, 0xffffffe ;  /* 0x0ffffffe0e467836 */ /* 0x000fe40000000000 */
[----:B------:R-:W-:Y:S02]  /*1b980*/  IMAD.HI.U32 R26, R27, R21, R26 ;  /* 0x000000151b1a7227 */ /* 0x000fe400078e001a */
[----:B------:R-:W0:Y:S02]  /*1b990*/  F2I.FTZ.U32.TRUNC.NTZ R71, R70 ;  /* 0x0000004600477305 */ /* 0x000e24000021f000 */
[----:B------:R-:W-:Y:S02]  /*1b9a0*/  IMAD.SHL.U32 R27, R15, 0x2, RZ ;  /* 0x000000020f1b7824 */ /* 0x000fe400078e00ff */
[----:B---3--:R-:W-:-:S02]  /*1b9b0*/  IMAD R15, R6, R20, R5 ;  /* 0x00000014060f7224 */ /* 0x008fc400078e0205 */
[----:B------:R-:W-:-:S04]  /*1b9c0*/  IMAD.HI.U32 R0, R26, R27, RZ ;  /* 0x0000001b1a007227 */ /* 0x000fc800078e00ff */
[----:B------:R-:W-:Y:S02]  /*1b9d0*/  IMAD.MOV R14, RZ, RZ, -R0 ;  /* 0x000000ffff0e7224 */ /* 0x000fe400078e0a00 */
[----:B------:R-:W-:Y:S02]  /*1b9e0*/  IMAD.IADD R20, R22, 0x1, R15 ;  /* 0x0000000116147824 */ /* 0x000fe400078e020f */
[----:B------:R-:W-:Y:S02]  /*1b9f0*/  IMAD R14, R11, R14, R27 ;  /* 0x0000000e0b0e7224 */ /* 0x000fe400078e021b */
[----:B0-----:R-:W-:Y:S02]  /*1ba00*/  IMAD.MOV R21, RZ, RZ, -R71 ;  /* 0x000000ffff157224 */ /* 0x001fe400078e0a47 */
[----:B------:R-:W-:Y:S01]  /*1ba10*/  IMAD.MOV.U32 R70, RZ, RZ, RZ ;  /* 0x000000ffff467224 */ /* 0x000fe200078e00ff */
[----:B------:R-:W-:Y:S01]  /*1ba20*/  ISETP.GE.U32.AND P3, PT, R14, R11, PT ;  /* 0x0000000b0e00720c */ /* 0x000fe20003f66070 */
[----:B------:R-:W-:Y:S01]  /*1ba30*/  IMAD R20, R20, R13, R13 ;  /* 0x0000000d14147224 */ /* 0x000fe200078e020d */
[----:B------:R-:W-:-:S03]  /*1ba40*/  MOV R22, R21 ;  /* 0x0000001500167202 */ /* 0x000fc60000000f00 */
[----:B------:R-:W-:Y:S02]  /*1ba50*/  IMAD.SHL.U32 R86, R20, 0x4, RZ ;  /* 0x0000000414567824 */ /* 0x000fe400078e00ff */
[----:B------:R-:W-:-:S04]  /*1ba60*/  IMAD R15, R22, R25, RZ ;  /* 0x00000019160f7224 */ /* 0x000fc800078e02ff */
[----:B------:R-:W-:Y:S01]  /*1ba70*/  IMAD.HI.U32 R70, R71, R15, R70 ;  /* 0x0000000f47467227 */ /* 0x000fe200078e0046 */
[----:B------:R-:W-:-:S03]  /*1ba80*/  LOP3.LUT R71, RZ, R11, RZ, 0x33, !PT ;  /* 0x0000000bff477212 */ /* 0x000fc600078e33ff */
        /* <DEDUP_REMOVED lines=28> */
[--C-:B------:R-:W-:Y:S01]  /*1bc50*/  IMAD.IADD R0, R1, 0x1, R24.reuse ;  /* 0x0000000101007824 */ /* 0x100fe200078e0218 */
[----:B------:R-:W-:Y:S01]  /*1bc60*/  ISETP.NE.AND P5, PT, R24, 0xc7, PT ;  /* 0x000000c71800780c */ /* 0x000fe20003fa5270 */
[----:B------:R-:W-:Y:S01]  /*1bc70*/  IMAD.MOV R82, RZ, RZ, -R24 ;  /* 0x000000ffff527224 */ /* 0x000fe200078e0a18 */
        /* <DEDUP_REMOVED lines=9> */
[----:B------:R1:W-:Y:S01]  /*1bd10*/  STL [R85+0x320], R90 ;  /* 0x0003205a55007387 */ /* 0x0003e20000100800 */
[----:B------:R-:W-:-:S03]  /*1bd20*/  MOV R20, 0xc8 ;  /* 0x000000c800147802 */ /* 0x000fc60000000f00 */
[----:B------:R1:W-:Y:S01]  /*1bd30*/  STL [R85], R92 ;  /* 0x0000005c55007387 */ /* 0x0003e20000100800 */
[----:B------:R-:W-:-:S03]  /*1bd40*/  VIADDMNMX.U32 R82, R82, R21, 0x7, PT ;  /* 0x0000000752527446 */ /* 0x000fc60003800015 */
        /* <DEDUP_REMOVED lines=158> */
[----:B------:R-:W-:-:S04]  /*1c730*/  @P3 IADD3 R70, P4, P5, R79, R14, R11 ;  /* 0x0000000e4f463210 */ /* 0x000fc80007d9e00b */
[----:B------:R-:W-:Y:S02]  /*1c740*/  @P3 IADD3.X R71, PT, PT, RZ, R15, R0, P4, P5 ;  /* 0x0000000fff473210 */ /* 0x000fe400027ea400 */
[----:B------:R0:W4:Y:S04]  /*1c750*/  LDG.E.U8 R0, desc[UR8][R12.64] ;  /* 0x000000080c007981 */ /* 0x000128000c1e1100 */
[----:B------:R-:W5:Y:S04]  /*1c760*/  @P3 LDG.E.U8 R80, desc[UR8][R70.64+0x2] ;  /* 0x0000020846503981 */ /* 0x000f68000c1e1100 */
[----:B------:R-:W4:Y:S04]  /*1c770*/  @P3 LDG.E.U8 R82, desc[UR8][R70.64+0x1] ;  /* 0x0000010846523981 */ /* 0x000f28000c1e1100 */
[----:B------:R-:W4:Y:S01]  /*1c780*/  @P3 LDG.E.U8 R86, desc[UR8][R70.64] ;  /* 0x0000000846563981 */ /* 0x000f22000c1e1100 */
        /* <DEDUP_REMOVED lines=24> */
.L_x_480:
[----:B------:R-:W-:Y:S05]  /*1c910*/  BSYNC.RECONVERGENT B2 ;  /* 0x0000000000027941 */ /* 0x000fea0003800200 */
.L_x_479:
[----:B------:R-:W-:Y:S01]  /*1c920*/  ISETP.GT.U32.AND P3, PT, R20, 0xc7, PT ;  /* 0x000000c71400780c */ /* 0x000fe20003f64070 */
[----:B-1-3--:R-:W-:Y:S01]  /*1c930*/  IMAD.MOV.U32 R0, RZ, RZ, R20 ;  /* 0x000000ffff007224 */ /* 0x00afe200078e0014 */
[----:B------:R-:W-:-:S04]  /*1c940*/  IADD3 R11, PT, PT, -R2, 0x5, RZ ;  /* 0x00000005020b7810 */ /* 0x000fc80007ffe1ff */
[----:B------:R-:W-:-:S13]  /*1c950*/  ISETP.GE.U32.OR P3, PT, R11, R2, P3 ;  /* 0x000000020b00720c */ /* 0x000fda0001f66470 */
[----:B------:R-:W-:Y:S05]  /*1c960*/  @P3 BRA `(.L_x_470) ;  /* 0x0000001000683947 */ /* 0x000fea0003800000 */
[----:B------:R-:W0:Y:S01]  /*1c970*/  LDC R11, c[0x0][0x360] ;  /* 0x0000d800ff0b7b82 */ /* 0x000e220000000800 */
[----:B------:R-:W-:Y:S01]  /*1c980*/  MOV R0, R20 ;  /* 0x0000001400007202 */ /* 0x000fe20000000f00 */
[----:B0-----:R-:W-:-:S05]  /*1c990*/  IMAD R11, R28, R11, R3 ;  /* 0x0000000b1c0b7224 */ /* 0x001fca00078e0203 */
[----:B------:R-:W-:-:S04]  /*1c9a0*/  IADD3 R14, PT, PT, R11, 0x6, -R2 ;  /* 0x000000060b0e7810 */ /* 0x000fc80007ffe802 */
[----:B------:R-:W-:-:S04]  /*1c9b0*/  ISETP.GE.AND P3, PT, R14, R29, PT ;  /* 0x0000001d0e00720c */ /* 0x000fc80003f66270 */
[----:B------:R-:W-:-:S04]  /*1c9c0*/  ISETP.LT.OR P3, PT, R14, RZ, P3 ;  /* 0x000000ff0e00720c */ /* 0x000fc80001f61670 */
[----:B------:R-:W-:-:S13]  /*1c9d0*/  PLOP3.LUT P3, PT, P3, P0, PT, 0xf8, 0x8f ;  /* 0x00000000008f781c */ /* 0x000fda0001f61f70 */
[----:B------:R-:W-:Y:S05]  /*1c9e0*/  @P3 BRA `(.L_x_470) ;  /* 0x0000001000483947 */ /* 0x000fea0003800000 */
[----:B------:R-:W0:Y:S08]  /*1c9f0*/  LDC.64 R10, c[0x0][0x390] ;  /* 0x0000e400ff0a7b82 */ /* 0x000e300000000a00 */
[----:B------:R-:W1:Y:S08]  /*1ca00*/  LDC R70, c[0x0][0x398] ;  /* 0x0000e600ff467b82 */ /* 0x000e700000000800 */
[----:B------:R-:W3:Y:S01]  /*1ca10*/  LDC R21, c[0x0][0x364] ;  /* 0x0000d900ff157b82 */ /* 0x000ee20000000800 */
[----:B0-----:R-:W0:Y:S07]  /*1ca20*/  I2F.U32.RP R0, R11 ;  /* 0x0000000b00007306 */ /* 0x001e2e0000209000 */
[----:B------:R-:W4:Y:S01]  /*1ca30*/  LDC.64 R12, c[0x0][0x388] ;  /* 0x0000e200ff0c7b82 */ /* 0x000f220000000a00 */
[----:B-1----:R-:W1:Y:S01]  /*1ca40*/  I2F.U32.RP R24, R70 ;  /* 0x0000004600187306 */ /* 0x002e620000209000 */
[----:B------:R-:W-:-:S07]  /*1ca50*/  LOP3.LUT R78, RZ, R70, RZ, 0x33, !PT ;  /* 0x00000046ff4e7212 */ /* 0x000fce00078e33ff */
[----:B0-----:R-:W2:Y:S01]  /*1ca60*/  MUFU.RCP R0, R0 ;  /* 0x0000000000007308 */ /* 0x001ea20000001000 */
[----:B---3--:R-:W-:-:S07]  /*1ca70*/  IMAD R21, R6, R21, R5 ;  /* 0x0000001506157224 */ /* 0x008fce00078e0205 */
[----:B-1----:R-:W0:Y:S01]  /*1ca80*/  MUFU.RCP R24, R24 ;  /* 0x0000001800187308 */ /* 0x002e220000001000 */
[----:B----4-:R-:W-:Y:S02]  /*1ca90*/  IMAD R14, R14, R12, RZ ;  /* 0x0000000c0e0e7224 */ /* 0x010fe400078e02ff */
[----:B------:R-:W-:Y:S02]  /*1caa0*/  VIADD R79, R13, 0xffffffff ;  /* 0xffffffff0d4f7836 */ /* 0x000fe40000000000 */
[----:B--2---:R-:W-:Y:S02]  /*1cab0*/  VIADD R22, R0, 0xffffffe ;  /* 0x0ffffffe00167836 */ /* 0x004fe40000000000 */
[----:B------:R-:W-:Y:S02]  /*1cac0*/  IMAD.SHL.U32 R0, R14, 0x2, RZ ;  /* 0x000000020e007824 */ /* 0x000fe400078e00ff */
[----:B------:R1:W2:Y:S01]  /*1cad0*/  F2I.FTZ.U32.TRUNC.NTZ R23, R22 ;  /* 0x0000001600177305 */ /* 0x0002a2000021f000 */
[----:B------:R-:W-:-:S02]  /*1cae0*/  IMAD.MOV.U32 R14, RZ, RZ, RZ ;  /* 0x000000ffff0e7224 */ /* 0x000fc400078e00ff */
[----:B0-----:R-:W-:Y:S02]  /*1caf0*/  VIADD R15, R24, 0xffffffe ;  /* 0x0ffffffe180f7836 */ /* 0x001fe40000000000 */
[----:B------:R-:W-:Y:S02]  /*1cb00*/  IMAD.IADD R24, R21, 0x1, -R2 ;  /* 0x0000000115187824 */ /* 0x000fe400078e0a02 */
[----:B-1----:R-:W-:Y:S02]  /*1cb10*/  IMAD.MOV.U32 R22, RZ, RZ, RZ ;  /* 0x000000ffff167224 */ /* 0x002fe400078e00ff */
[----:B------:R-:W0:Y:S01]  /*1cb20*/  F2I.FTZ.U32.TRUNC.NTZ R15, R15 ;  /* 0x0000000f000f7305 */ /* 0x000e22000021f000 */
[----:B------:R-:W-:Y:S02]  /*1cb30*/  IMAD R24, R24, R13, R13 ;  /* 0x0000000d18187224 */ /* 0x000fe400078e020d */
[----:B--2---:R-:W-:-:S03]  /*1cb40*/  IMAD.MOV R26, RZ, RZ, -R23 ;  /* 0x000000ffff1a7224 */ /* 0x004fc600078e0a17 */
[----:B------:R-:W-:Y:S01]  /*1cb50*/  IADD3 R24, PT, PT, R24, R13, RZ ;  /* 0x0000000d18187210 */ /* 0x000fe20007ffe0ff */
[----:B------:R-:W-:-:S04]  /*1cb60*/  IMAD R85, R26, R11, RZ ;  /* 0x0000000b1a557224 */ /* 0x000fc800078e02ff */
[----:B------:R-:W-:Y:S02]  /*1cb70*/  IMAD.SHL.U32 R84, R24, 0x4, RZ ;  /* 0x0000000418547824 */ /* 0x000fe400078e00ff */
[----:B------:R-:W-:-:S04]  /*1cb80*/  IMAD.HI.U32 R25, R23, R85, R22 ;  /* 0x0000005517197227 */ /* 0x000fc800078e0016 */
[----:B0-----:R-:W-:Y:S02]  /*1cb90*/  IMAD.MOV R71, RZ, RZ, -R15 ;  /* 0x000000ffff477224 */ /* 0x001fe400078e0a0f */
[----:B------:R-:W-:-:S04]  /*1cba0*/  IMAD.HI.U32 R21, R25, R0, RZ ;  /* 0x0000000019157227 */ /* 0x000fc800078e00ff */
[----:B------:R-:W-:Y:S02]  /*1cbb0*/  IMAD R71, R71, R70, RZ ;  /* 0x0000004647477224 */ /* 0x000fe400078e02ff */
[----:B------:R-:W-:Y:S02]  /*1cbc0*/  IMAD.MOV R25, RZ, RZ, -R21 ;  /* 0x000000ffff197224 */ /* 0x000fe400078e0a15 */
[----:B------:R-:W-:-:S04]  /*1cbd0*/  IMAD.HI.U32 R71, R15, R71, R14 ;  /* 0x000000470f477227 */ /* 0x000fc800078e000e */
[----:B------:R-:W-:Y:S02]  /*1cbe0*/  IMAD R0, R11, R25, R0 ;  /* 0x000000190b007224 */ /* 0x000fe400078e0200 */
[----:B------:R-:W-:-:S03]  /*1cbf0*/  IMAD.HI.U32 R25, R71, R84, RZ ;  /* 0x0000005447197227 */ /* 0x000fc600078e00ff */
[----:B------:R-:W-:Y:S01]  /*1cc00*/  ISETP.GE.U32.AND P0, PT, R0, R11, PT ;  /* 0x0000000b0000720c */ /* 0x000fe20003f06070 */
[----:B------:R-:W-:-:S04]  /*1cc10*/  IMAD.MOV R15, RZ, RZ, -R25 ;  /* 0x000000ffff0f7224 */ /* 0x000fc800078e0a19 */
[----:B------:R-:W-:-:S08]  /*1cc20*/  IMAD R15, R70, R15, R84 ;  /* 0x0000000f460f7224 */ /* 0x000fd000078e0254 */
        /* <DEDUP_REMOVED lines=9> */
[----:B------:R-:W0:Y:S07]  /*1ccc0*/  LDC.64 R14, c[0x0][0x380] ;  /* 0x0000e000ff0e7b82 */ /* 0x000e2e0000000a00 */
[----:B------:R-:W-:-:S04]  /*1ccd0*/  @!P0 LOP3.LUT R21, RZ, R11, RZ, 0x33, !PT ;  /* 0x0000000bff158212 */ /* 0x000fc800078e33ff */
[----:B------:R-:W-:Y:S01]  /*1cce0*/  @P3 VIADD R25, R25, 0x1 ;  /* 0x0000000119193836 */ /* 0x000fe20000000000 */
[----:B------:R-:W-:Y:S02]  /*1ccf0*/  ISETP.NE.U32.AND P3, PT, R70, RZ, PT ;  /* 0x000000ff4600720c */ /* 0x000fe40003f65070 */
[----:B------:R-:W-:Y:S02]  /*1cd00*/  VIMNMX R21, PT, PT, RZ, R21, !PT ;  /* 0x00000015ff157248 */ /* 0x000fe40007fe0100 */
[----:B------:R-:W-:Y:S02]  /*1cd10*/  SEL R25, R78, R25, !P3 ;  /* 0x000000194e197207 */ /* 0x000fe40005800000 */
[----:B------:R-:W-:Y:S02]  /*1cd20*/  VIADDMNMX R21, R12, 0xffffffff, R21, PT ;  /* 0xffffffff0c157846 */ /* 0x000fe40003800115 */
[----:B------:R-:W-:-:S03]  /*1cd30*/  VIMNMX R0, PT, PT, RZ, R25, !PT ;  /* 0x00000019ff007248 */ /* 0x000fc60007fe0100 */
[----:B------:R-:W-:Y:S01]  /*1cd40*/  IMAD.SHL.U32 R81, R21, 0x4, RZ ;  /* 0x0000000415517824 */ /* 0x000fe200078e00ff */
[----:B------:R-:W-:-:S04]  /*1cd50*/  VIMNMX R83, PT, PT, R79, R0, PT ;  /* 0x000000004f537248 */ /* 0x000fc80003fe0100 */
[----:B------:R-:W-:Y:S01]  /*1cd60*/  SHF.R.S32.HI R80, RZ, 0x1f, R81 ;  /* 0x0000001fff507819 */ /* 0x000fe20000011451 */
[----:B------:R-:W-:-:S05]  /*1cd70*/  IMAD R83, R83, R10, RZ ;  /* 0x0000000a53537224 */ /* 0x000fca00078e02ff */
        /* <DEDUP_REMOVED lines=91> */
[----:B------:R-:W-:-:S05]  /*1d330*/  MOV R22, RZ ;  /* 0x000000ff00167202 */ /* 0x000fca0000000f00 */
[----:B------:R-:W-:-:S04]  /*1d340*/  IMAD.HI.U32 R23, R23, R85, R22 ;  /* 0x0000005517177227 */ /* 0x000fc800078e0016 */
[----:B0-----:R-:W-:-:S05]  /*1d350*/  IMAD R15, R28, R15, R3 ;  /* 0x0000000f1c0f7224 */ /* 0x001fca00078e0203 */
[----:B------:R-:W-:-:S05]  /*1d360*/  IADD3 R15, PT, PT, R15, 0x6, -R4 ;  /* 0x000000060f0f7810 */ /* 0x000fca0007ffe804 */
[----:B------:R-:W-:-:S04]  /*1d370*/  IMAD R15, R15, R12, RZ ;  /* 0x0000000c0f0f7224 */ /* 0x000fc800078e02ff */
[----:B------:R-:W-:Y:S02]  /*1d380*/  IMAD R0, R15, 0x2, R12 ;  /* 0x000000020f007824 */ /* 0x000fe400078e020c */
[----:B------:R-:W0:Y:S02]  /*1d390*/  LDC.64 R14, c[0x0][0x380] ;  /* 0x0000e000ff0e7b82 */ /* 0x000e240000000a00 */
        /* <DEDUP_REMOVED lines=95> */
[C---:B------:R-:W-:Y:S01]  /*1d990*/  VIADD R0, R20.reuse, 0x7 ;  /* 0x0000000714007836 */ /* 0x040fe20000000000 */
[----:B------:R-:W-:Y:S01]  /*1d9a0*/  @P0 IADD3 R0, PT, PT, R20, 0x8, RZ ;  /* 0x0000000814000810 */ /* 0x000fe20007ffe0ff */
[----:B--2---:R-:W-:Y:S08]  /*1d9b0*/  I2F.F64.U16 R24, R85 ;  /* 0x0000005500187312 */ /* 0x004ff00000101800 */
[----:B----4-:R-:W0:Y:S08]  /*1d9c0*/  I2F.F64.U16 R70, R27 ;  /* 0x0000001b00467312 */ /* 0x010e300000101800 */
[----:B-----5:R-:W1:Y:S08]  /*1d9d0*/  @P0 I2F.F64.U16 R14, R81 ;  /* 0x00000051000e0312 */ /* 0x020e700000101800 */
[----:B---3--:R-:W2:Y:S01]  /*1d9e0*/  @P0 I2F.F64.U16 R12, R83 ;  /* 0x00000053000c0312 */ /* 0x008ea20000101800 */
[----:B0-----:R-:W-:-:S02]  /*1d9f0*/  DMUL R70, R70, R62 ;  /* 0x0000003e46467228 */ /* 0x001fc40000000000 */
[----:B-1----:R-:W-:-:S05]  /*1da00*/  @P0 DMUL R14, R14, R62 ;  /* 0x0000003e0e0e0228 */ /* 0x002fca0000000000 */
[----:B------:R-:W0:Y:S01]  /*1da10*/  I2F.F64.U16 R22, R21 ;  /* 0x0000001500167312 */ /* 0x000e220000101800 */
[----:B------:R-:W-:-:S07]  /*1da20*/  DFMA R24, R24, R60, R70 ;  /* 0x0000003c1818722b */ /* 0x000fce0000000046 */
[----:B------:R-:W1:Y:S01]  /*1da30*/  @P0 I2F.F64.U16 R10, R87 ;  /* 0x00000057000a0312 */ /* 0x000e620000101800 */
[----:B--2---:R-:W-:Y:S02]  /*1da40*/  @P0 DFMA R12, R12, R60, R14 ;  /* 0x0000003c0c0c022b */ /* 0x004fe4000000000e */
[----:B0-----:R-:W-:-:S06]  /*1da50*/  DFMA R22, R22, R64, R24 ;  /* 0x000000401616722b */ /* 0x001fcc0000000018 */
        /* <DEDUP_REMOVED lines=11> */
.L_x_470:
[----:B------:R-:W-:Y:S05]  /*1db10*/  BSYNC.RECONVERGENT B1 ;  /* 0x0000000000017941 */ /* 0x000fea0003800200 */
.L_x_469:
[----:B------:R-:W-:Y:S01]  /*1db20*/  IMAD.MOV.U32 R4, RZ, RZ, 0x2 ;  /* 0x00000002ff047424 */ /* 0x000fe200078e00ff */
[C---:B------:R-:W-:Y:S02]  /*1db30*/  ISETP.GE.U32.AND P3, PT, R77.reuse, 0x32, PT ;  /* 0x000000324d00780c */ /* 0x040fe40003f66070 */
[----:B------:R-:W-:Y:S02]  /*1db40*/  ISETP.GT.U32.AND P0, PT, R77, 0x59, PT ;  /* 0x000000594d00780c */ /* 0x000fe40003f04070 */
[----:B------:R-:W-:-:S04]  /*1db50*/  SEL R4, R4, 0x3, P3 ;  /* 0x0000000304047807 */ /* 0x000fc80001800000 */
[----:B------:R-:W-:Y:S02]  /*1db60*/  SEL R4, R4, 0x1, !P0 ;  /* 0x0000000104047807 */ /* 0x000fe40004000000 */
[----:B------:R-:W-:Y:S02]  /*1db70*/  ISETP.GT.U32.AND P0, PT, R0, 0xc7, PT ;  /* 0x000000c70000780c */ /* 0x000fe40003f04070 */
[----:B-1234-:R-:W-:-:S04]  /*1db80*/  IADD3 R11, PT, PT, -R4, 0x2, RZ ;  /* 0x00000002040b7810 */ /* 0x01efc80007ffe1ff */
[----:B------:R-:W-:-:S13]  /*1db90*/  ISETP.GE.OR P0, PT, R11, R4, P0 ;  /* 0x000000040b00720c */ /* 0x000fda0000706670 */
[----:B------:R-:W-:Y:S05]  /*1dba0*/  @P0 BRA `(.L_x_466) ;  /* 0x000001ec00e00947 */ /* 0x000fea0003800000 */
[----:B------:R-:W0:Y:S01]  /*1dbb0*/  LDC R78, c[0x0][0x364] ;  /* 0x0000d900ff4e7b82 */ /* 0x000e220000000800 */
[----:B------:R-:W-:Y:S01]  /*1dbc0*/  LOP3.LUT R11, R4, 0x3, RZ, 0x3c, !PT ;  /* 0x00000003040b7812 */ /* 0x000fe200078e3cff */
[----:B------:R-:W-:Y:S01]  /*1dbd0*/  BSSY.RECONVERGENT B1, `(.L_x_481) ;  /* 0x000011d000017945 */ /* 0x000fe20003800200 */
[----:B------:R-:W-:Y:S01]  /*1dbe0*/  ISETP.NE.AND P6, PT, R76, RZ, PT ;  /* 0x000000ff4c00720c */ /* 0x000fe20003fc5270 */
[----:B------:R-:W-:Y:S02]  /*1dbf0*/  IMAD.MOV.U32 R20, RZ, RZ, R0 ;  /* 0x000000ffff147224 */ /* 0x000fe400078e0000 */
[----:B0-----:R-:W-:-:S04]  /*1dc00*/  IMAD R78, R6, R78, R5 ;  /* 0x0000004e064e7224 */ /* 0x001fc800078e0205 */
[----:B------:R-:W-:-:S05]  /*1dc10*/  IMAD.IADD R14, R11, 0x1, R78 ;  /* 0x000000010b0e7824 */ /* 0x000fca00078e024e */
[----:B------:R-:W-:-:S13]  /*1dc20*/  ISETP.GE.OR P0, PT, R14, R30, P6 ;  /* 0x0000001e0e00720c */ /* 0x000fda0003706670 */
[----:B------:R-:W-:Y:S05]  /*1dc30*/  @P0 BRA `(.L_x_482) ;  /* 0x0000001000580947 */ /* 0x000fea0003800000 */
[----:B------:R-:W0:Y:S08]  /*1dc40*/  LDC R70, c[0x0][0x398] ;  /* 0x0000e600ff467b82 */ /* 0x000e300000000800 */
[----:B------:R-:W1:Y:S08]  /*1dc50*/  LDC.64 R10, c[0x0][0x390] ;  /* 0x0000e400ff0a7b82 */ /* 0x000e700000000a00 */
[----:B------:R-:W2:Y:S01]  /*1dc60*/  LDC R21, c[0x0][0x360] ;  /* 0x0000d800ff157b82 */ /* 0x000ea20000000800 */
[----:B0-----:R-:W0:Y:S07]  /*1dc70*/  I2F.U32.RP R24, R70 ;  /* 0x0000004600187306 */ /* 0x001e2e0000209000 */
[----:B------:R-:W3:Y:S01]  /*1dc80*/  LDC.64 R12, c[0x0][0x388] ;  /* 0x0000e200ff0c7b82 */ /* 0x000ee20000000a00 */
[----:B-1----:R-:W1:Y:S08]  /*1dc90*/  I2F.U32.RP R20, R11 ;  /* 0x0000000b00147306 */ /* 0x002e700000209000 */
[----:B0-----:R-:W0:Y:S01]  /*1dca0*/  MUFU.RCP R24, R24 ;  /* 0x0000001800187308 */ /* 0x001e220000001000 */
[----:B--2---:R-:W-:-:S05]  /*1dcb0*/  IMAD R21, R28, R21, R3 ;  /* 0x000000151c157224 */ /* 0x004fca00078e0203 */
[----:B------:R-:W-:Y:S02]  /*1dcc0*/  IADD3 R21, PT, PT, -R4, R21, RZ ;  /* 0x0000001504157210 */ /* 0x000fe40007ffe1ff */
[----:B-1----:R-:W1:Y:S01]  /*1dcd0*/  MUFU.RCP R20, R20 ;  /* 0x0000001400147308 */ /* 0x002e620000001000 */
[----:B---3--:R-:W-:Y:S02]  /*1dce0*/  VIADD R26, R13, 0xffffffff ;  /* 0xffffffff0d1a7836 */ /* 0x008fe40000000000 */
[----:B------:R-:W-:Y:S02]  /*1dcf0*/  IMAD R21, R21, R12, RZ ;  /* 0x0000000c15157224 */ /* 0x000fe400078e02ff */
[----:B0-----:R-:W-:-:S06]  /*1dd00*/  VIADD R15, R24, 0xffffffe ;  /* 0x0ffffffe180f7836 */ /* 0x001fcc0000000000 */
[----:B------:R-:W0:Y:S01]  /*1dd10*/  F2I.FTZ.U32.TRUNC.NTZ R15, R15 ;  /* 0x0000000f000f7305 */ /* 0x000e22000021f000 */
[----:B-1----:R-:W-:Y:S02]  /*1dd20*/  VIADD R22, R20, 0xffffffe ;  /* 0x0ffffffe14167836 */ /* 0x002fe40000000000 */
[----:B------:R-:W-:Y:S02]  /*1dd30*/  IMAD R20, R14, R13, RZ ;  /* 0x0000000d0e147224 */ /* 0x000fe400078e02ff */
[----:B------:R-:W-:-:S03]  /*1dd40*/  IMAD.MOV.U32 R14, RZ, RZ, RZ ;  /* 0x000000ffff0e7224 */ /* 0x000fc600078e00ff */
[----:B------:R1:W2:Y:S01]  /*1dd50*/  F2I.FTZ.U32.TRUNC.NTZ R23, R22 ;  /* 0x0000001600177305 */ /* 0x0002a2000021f000 */
[----:B0-----:R-:W-:Y:S02]  /*1dd60*/  IMAD.MOV R27, RZ, RZ, -R15 ;  /* 0x000000ffff1b7224 */ /* 0x001fe400078e0a0f */
[----:B-1----:R-:W-:Y:S02]  /*1dd70*/  IMAD.MOV.U32 R22, RZ, RZ, RZ ;  /* 0x000000ffff167224 */ /* 0x002fe400078e00ff */
[----:B------:R-:W-:Y:S02]  /*1dd80*/  IMAD R27, R27, R70, RZ ;  /* 0x000000461b1b7224 */ /* 0x000fe400078e02ff */
[----:B--2---:R-:W-:Y:S02]  /*1dd90*/  IMAD.MOV R24, RZ, RZ, -R23 ;  /* 0x000000ffff187224 */ /* 0x004fe400078e0a17 */
[----:B------:R-:W-:-:S04]  /*1dda0*/  IMAD.HI.U32 R27, R15, R27, R14 ;  /* 0x0000001b0f1b7227 */ /* 0x000fc800078e000e */
[----:B------:R-:W-:Y:S02]  /*1ddb0*/  IMAD R79, R24, R11, RZ ;  /* 0x0000000b184f7224 */ /* 0x000fe400078e02ff */
[----:B------:R-:W-:Y:S02]  /*1ddc0*/  IMAD.SHL.U32 R15, R20, 0x4, RZ ;  /* 0x00000004140f7824 */ /* 0x000fe400078e00ff */
[----:B------:R-:W-:-:S04]  /*1ddd0*/  IMAD.HI.U32 R25, R23, R79, R22 ;  /* 0x0000004f17197227 */ /* 0x000fc800078e0016 */
[----:B------:R-:W-:Y:S02]  /*1dde0*/  IMAD.SHL.U32 R14, R21, 0x2, RZ ;  /* 0x00000002150e7824 */ /* 0x000fe400078e00ff */
        /* <DEDUP_REMOVED lines=13> */
[-C--:B------:R-:W-:Y:S02]  /*1dec0*/  ISETP.GE.U32.AND P3, PT, R15, R70.reuse, PT ;  /* 0x000000460f00720c */ /* 0x080fe40003f66070 */
[----:B------:R-:W-:Y:S02]  /*1ded0*/  ISETP.GE.U32.AND P4, PT, R14, R11, PT ;  /* 0x0000000b0e00720c */ /* 0x000fe40003f86070 */
[----:B------:R-:W-:Y:S01]  /*1dee0*/  ISETP.NE.U32.AND P5, PT, R11, RZ, PT ;  /* 0x000000ff0b00720c */ /* 0x000fe20003fa5070 */
[----:B------:R-:W0:Y:S08]  /*1def0*/  LDC.64 R14, c[0x0][0x380] ;  /* 0x0000e000ff0e7b82 */ /* 0x000e300000000a00 */
[----:B------:R-:W-:Y:S01]  /*1df00*/  @P3 VIADD R21, R21, 0x1 ;  /* 0x0000000115153836 */ /* 0x000fe20000000000 */
[----:B------:R-:W-:Y:S01]  /*1df10*/  @!P0 LOP3.LUT R21, RZ, R70, RZ, 0x33, !PT ;  /* 0x00000046ff158212 */ /* 0x000fe200078e33ff */
[----:B------:R-:W-:-:S02]  /*1df20*/  @P4 VIADD R20, R20, 0x1 ;  /* 0x0000000114144836 */ /* 0x000fc40000000000 */
[----:B------:R-:W-:Y:S02]  /*1df30*/  @!P5 LOP3.LUT R20, RZ, R11, RZ, 0x33, !PT ;  /* 0x0000000bff14d212 */ /* 0x000fe400078e33ff */
        /* <DEDUP_REMOVED lines=13> */
[----:B------:R-:W-:Y:S01]  /*1e010*/  IADD3 R84, PT, PT, R1, R0, RZ ;  /* 0x0000000001547210 */ /* 0x000fe20007ffe0ff */
[----:B------:R-:W-:Y:S01]  /*1e020*/  IMAD.MOV R83, RZ, RZ, -R0 ;  /* 0x000000ffff537224 */ /* 0x000fe200078e0a00 */
[----:B------:R-:W-:Y:S01]  /*1e030*/  ISETP.NE.AND P3, PT, R0, 0xc7, PT ;  /* 0x000000c70000780c */ /* 0x000fe20003f65270 */
        /* <DEDUP_REMOVED lines=10> */
[----:B------:R-:W-:Y:S01]  /*1e0e0*/  VIADDMNMX.U32 R83, R83, R20, 0x7, PT ;  /* 0x0000000753537446 */ /* 0x000fe20003800014 */
[----:B------:R-:W-:-:S03]  /*1e0f0*/  IMAD.MOV.U32 R20, RZ, RZ, 0xc8 ;  /* 0x000000c8ff147424 */ /* 0x000fc600078e00ff */
[----:B------:R-:W0:Y:S02]  /*1e100*/  F2I.U32.F64.TRUNC R15, R14 ;  /* 0x0000000e000f7311 */ /* 0x000e24000030d000 */
[----:B0-----:R1:W-:Y:S01]  /*1e110*/  STL.U8 [R84+0x960], R15 ;  /* 0x0009600f54007387 */ /* 0x0013e20000100000 */
[----:B------:R-:W-:Y:S05]  /*1e120*/  @!P3 BRA `(.L_x_482) ;  /* 0x0000000c001cb947 */ /* 0x000fea0003800000 */
[----:B-1----:R-:W-:Y:S01]  /*1e130*/  LOP3.LUT R15, R2, 0x3, RZ, 0x3c, !PT ;  /* 0x00000003020f7812 */ /* 0x002fe200078e3cff */
[----:B------:R-:W0:Y:S04]  /*1e140*/  LDC R82, c[0x0][0x390] ;  /* 0x0000e400ff527b82 */ /* 0x000e280000000800 */
[----:B------:R-:W-:-:S04]  /*1e150*/  IMAD.IADD R78, R15, 0x1, R78 ;  /* 0x000000010f4e7824 */ /* 0x000fc800078e024e */
[----:B------:R-:W-:-:S04]  /*1e160*/  IMAD R78, R78, R13, RZ ;  /* 0x0000000d4e4e7224 */ /* 0x000fc800078e02ff */
[----:B------:R-:W-:Y:S01]  /*1e170*/  IMAD R80, R78, 0x4, R13 ;  /* 0x000000044e507824 */ /* 0x000fe200078e020d */
[----:B------:R-:W-:-:S03]  /*1e180*/  LOP3.LUT R78, RZ, R70, RZ, 0x33, !PT ;  /* 0x00000046ff4e7212 */ /* 0x000fc600078e33ff */
        /* <DEDUP_REMOVED lines=61> */
[----:B0-----:R-:W-:Y:S01]  /*1e560*/  DFMA R14, R14, R64, R20 ;  /* 0x000000400e0e722b */ /* 0x001fe20000000014 */
[----:B------:R-:W-:-:S09]  /*1e570*/  VIADD R20, R0, 0x3 ;  /* 0x0000000300147836 */ /* 0x000fd20000000000 */
[----:B------:R-:W0:Y:S02]  /*1e580*/  F2I.U32.F64.TRUNC R15, R14 ;  /* 0x0000000e000f7311 */ /* 0x000e24000030d000 */
[----:B0-----:R1:W-:Y:S01]  /*1e590*/  STL.U8 [R82+0x962], R15 ;  /* 0x0009620f52007387 */ /* 0x0013e20000100000 */
[----:B------:R-:W-:Y:S05]  /*1e5a0*/  @!P3 BRA `(.L_x_482) ;  /* 0x0000000400fcb947 */ /* 0x000fea0003800000 */
[----:B-1----:R-:W0:Y:S01]  /*1e5b0*/  LDC R15, c[0x0][0x360] ;  /* 0x0000d800ff0f7b82 */ /* 0x002e220000000800 */
[----:B------:R-:W-:-:S04]  /*1e5c0*/  IMAD.MOV.U32 R22, RZ, RZ, RZ ;  /* 0x000000ffff167224 */ /* 0x000fc800078e00ff */
[----:B------:R-:W-:-:S04]  /*1e5d0*/  IMAD.HI.U32 R23, R23, R79, R22 ;  /* 0x0000004f17177227 */ /* 0x000fc800078e0016 */
        /* <DEDUP_REMOVED lines=85> */
[----:B------:R-:W-:Y:S02]  /*1eb30*/  SEL R27, R78, R27, !P0 ;  /* 0x0000001b4e1b7207 */ /* 0x000fe40004000000 */
[----:B------:R-:W-:Y:S02]  /*1eb40*/  ISETP.NE.AND P0, PT, R83, 0x7, PT ;  /* 0x000000075300780c */ /* 0x000fe40003f05270 */
        /* <DEDUP_REMOVED lines=37> */
.L_x_482:
[----:B------:R-:W-:Y:S05]  /*1eda0*/  BSYNC.RECONVERGENT B1 ;  /* 0x0000000000017941 */ /* 0x000fea0003800200 */
.L_x_481:
[----:B------:R-:W-:Y:S01]  /*1edb0*/  ISETP.GT.U32.AND P0, PT, R20, 0xc7, PT ;  /* 0x000000c71400780c */ /* 0x000fe20003f04070 */
[----:B------:R-:W-:Y:S01]  /*1edc0*/  BSSY.RECONVERGENT B1, `(.L_x_483) ;  /* 0x00006b7000017945 */ /* 0x000fe20003800200 */
[----:B------:R-:W-:-:S11]  /*1edd0*/  IMAD.MOV.U32 R0, RZ, RZ, R20 ;  /* 0x000000ffff007224 */ /* 0x000fd600078e0014 */
[----:B------:R-:W-:Y:S05]  /*1ede0*/  @P0 BRA `(.L_x_484) ;  /* 0x0000006800d00947 */ /* 0x000fea0003800000 */
[----:B------:R-:W0:Y:S01]  /*1edf0*/  LDC R0, c[0x0][0x364] ;  /* 0x0000d900ff007b82 */ /* 0x000e220000000800 */
[----:B---3--:R-:W-:Y:S01]  /*1ee00*/  LOP3.LUT R21, R2, 0x3, RZ, 0x3c, !PT ;  /* 0x0000000302157812 */ /* 0x008fe200078e3cff */
[----:B------:R-:W-:Y:S01]  /*1ee10*/  BSSY.RECONVERGENT B2, `(.L_x_485) ;  /* 0x000011b000027945 */ /* 0x000fe20003800200 */
[----:B0-----:R-:W-:-:S04]  /*1ee20*/  IMAD R0, R6, R0, R5 ;  /* 0x0000000006007224 */ /* 0x001fc800078e0205 */
[----:B------:R-:W-:Y:S02]  /*1ee30*/  IMAD.IADD R80, R21, 0x1, R0 ;  /* 0x0000000115507824 */ /* 0x000fe400078e0200 */
[----:B------:R-:W-:-:S03]  /*1ee40*/  IMAD.MOV.U32 R0, RZ, RZ, R20 ;  /* 0x000000ffff007224 */ /* 0x000fc600078e0014 */
[----:B------:R-:W-:-:S13]  /*1ee50*/  ISETP.GE.OR P0, PT, R80, R30, P1 ;  /* 0x0000001e5000720c */ /* 0x000fda0000f06670 */
[----:B------:R-:W-:Y:S05]  /*1ee60*/  @P0 BRA `(.L_x_486) ;  /* 0x0000001000540947 */ /* 0x000fea0003800000 */
[----:B------:R-:W0:Y:S08]  /*1ee70*/  LDC R71, c[0x0][0x398] ;  /* 0x0000e600ff477b82 */ /* 0x000e300000000800 */
[----:B------:R-:W3:Y:S08]  /*1ee80*/  LDC.64 R10, c[0x0][0x390] ;  /* 0x0000e400ff0a7b82 */ /* 0x000ef00000000a00 */
[----:B-1----:R-:W1:Y:S01]  /*1ee90*/  LDC R15, c[0x0][0x360] ;  /* 0x0000d800ff0f7b82 */ /* 0x002e620000000800 */
[----:B0-----:R-:W0:Y:S07]  /*1eea0*/  I2F.U32.RP R14, R71 ;  /* 0x00000047000e7306 */ /* 0x001e2e0000209000 */
[----:B------:R-:W4:Y:S01]  /*1eeb0*/  LDC.64 R12, c[0x0][0x388] ;  /* 0x0000e200ff0c7b82 */ /* 0x000f220000000a00 */
[----:B---3--:R-:W3:Y:S08]  /*1eec0*/  I2F.U32.RP R0, R11 ;  /* 0x0000000b00007306 */ /* 0x008ef00000209000 */
[----:B0-----:R-:W0:Y:S01]  /*1eed0*/  MUFU.RCP R14, R14 ;  /* 0x0000000e000e7308 */ /* 0x001e220000001000 */
[----:B-1----:R-:W-:-:S04]  /*1eee0*/  IMAD R15, R28, R15, R3 ;  /* 0x0000000f1c0f7224 */ /* 0x002fc800078e0203 */
[----:B------:R-:W-:-:S03]  /*1eef0*/  IMAD.IADD R15, R15, 0x1, -R2 ;  /* 0x000000010f0f7824 */ /* 0x000fc600078e0a02 */
[----:B---3--:R-:W1:Y:S01]  /*1ef00*/  MUFU.RCP R0, R0 ;  /* 0x0000000000007308 */ /* 0x008e620000001000 */
[----:B----4-:R-:W-:Y:S02]  /*1ef10*/  IMAD R15, R15, R12, R12 ;  /* 0x0000000c0f0f7224 */ /* 0x010fe400078e020c */
[----:B------:R-:W-:Y:S01]  /*1ef20*/  IMAD R80, R80, R13, RZ ;  /* 0x0000000d50507224 */ /* 0x000fe200078e02ff */
[----:B0-----:R-:W-:-:S04]  /*1ef30*/  IADD3 R24, PT, PT, R14, 0xffffffe, RZ ;  /* 0x0ffffffe0e187810 */ /* 0x001fc80007ffe0ff */
[----:B--2---:R0:W2:Y:S01]  /*1ef40*/  F2I.FTZ.U32.TRUNC.NTZ R25, R24 ;  /* 0x0000001800197305 */ /* 0x0040a2000021f000 */
        /* <DEDUP_REMOVED lines=9> */
[----:B------:R-:W-:Y:S01]  /*1efe0*/  IMAD R81, R0, R11, RZ ;  /* 0x0000000b00517224 */ /* 0x000fe200078e02ff */
[----:B------:R-:W-:Y:S01]  /*1eff0*/  SHF.L.U32 R0, R15, 0x1, RZ ;  /* 0x000000010f007819 */ /* 0x000fe200000006ff */
[----:B------:R-:W-:-:S04]  /*1f000*/  IMAD.HI.U32 R27, R27, R14, RZ ;  /* 0x0000000e1b1b7227 */ /* 0x000fc800078e00ff */
[----:B------:R-:W-:-:S04]  /*1f010*/  IMAD.HI.U32 R77, R23, R81, R22 ;  /* 0x00000051174d7227 */ /* 0x000fc800078e0016 */
[----:B------:R-:W-:Y:S02]  /*1f020*/  IMAD.MOV R70, RZ, RZ, -R27 ;  /* 0x000000ffff467224 */ /* 0x000fe400078e0a1b */
[----:B------:R-:W-:-:S04]  /*1f030*/  IMAD.HI.U32 R26, R77, R0, RZ ;  /* 0x000000004d1a7227 */ /* 0x000fc800078e00ff */
[----:B------:R-:W-:Y:S02]  /*1f040*/  IMAD.MOV R15, RZ, RZ, -R26 ;  /* 0x000000ffff0f7224 */ /* 0x000fe400078e0a1a */
[----:B------:R-:W-:Y:S02]  /*1f050*/  IMAD R14, R71, R70, R14 ;  /* 0x00000046470e7224 */ /* 0x000fe400078e020e */
[----:B------:R-:W-:Y:S02]  /*1f060*/  IMAD R0, R11, R15, R0 ;  /* 0x0000000f0b007224 */ /* 0x000fe400078e0200 */
[----:B------:R-:W-:Y:S01]  /*1f070*/  VIADD R70, R13, 0xffffffff ;  /* 0xffffffff0d467836 */ /* 0x000fe20000000000 */
[----:B------:R-:W-:Y:S02]  /*1f080*/  ISETP.GE.U32.AND P5, PT, R14, R71, PT ;  /* 0x000000470e00720c */ /* 0x000fe40003fa6070 */
[----:B------:R-:W-:-:S11]  /*1f090*/  ISETP.GE.U32.AND P0, PT, R0, R11, PT ;  /* 0x0000000b0000720c */ /* 0x000fd60003f06070 */
[----:B------:R-:W-:Y:S02]  /*1f0a0*/  @P5 IMAD.IADD R14, R14, 0x1, -R71 ;  /* 0x000000010e0e5824 */ /* 0x000fe400078e0a47 */
[----:B------:R-:W-:Y:S02]  /*1f0b0*/  @P0 IMAD.IADD R0, R0, 0x1, -R11 ;  /* 0x0000000100000824 */ /* 0x000fe400078e0a0b */
[----:B------:R-:W-:Y:S01]  /*1f0c0*/  @P0 VIADD R26, R26, 0x1 ;  /* 0x000000011a1a0836 */ /* 0x000fe20000000000 */
[----:B------:R-:W-:Y:S01]  /*1f0d0*/  ISETP.GE.U32.AND P3, PT, R14, R71, PT ;  /* 0x000000470e00720c */ /* 0x000fe20003f66070 */
[----:B------:R-:W-:Y:S01]  /*1f0e0*/  @P5 VIADD R27, R27, 0x1 ;  /* 0x000000011b1b5836 */ /* 0x000fe20000000000 */
[----:B------:R-:W-:Y:S01]  /*1f0f0*/  ISETP.GE.U32.AND P4, PT, R0, R11, PT ;  /* 0x0000000b0000720c */ /* 0x000fe20003f86070 */
[----:B------:R-:W0:Y:S01]  /*1f100*/  LDC.64 R14, c[0x0][0x380] ;  /* 0x0000e000ff0e7b82 */ /* 0x000e220000000a00 */
[----:B------:R-:W-:Y:S02]  /*1f110*/  ISETP.NE.U32.AND P0, PT, R71, RZ, PT ;  /* 0x000000ff4700720c */ /* 0x000fe40003f05070 */
[----:B------:R-:W-:-:S07]  /*1f120*/  ISETP.NE.U32.AND P5, PT, R11, RZ, PT ;  /* 0x000000ff0b00720c */ /* 0x000fce0003fa5070 */
[----:B------:R-:W-:Y:S02]  /*1f130*/  @P3 VIADD R27, R27, 0x1 ;  /* 0x000000011b1b3836 */ /* 0x000fe40000000000 */
[----:B------:R-:W-:Y:S02]  /*1f140*/  @P4 IADD3 R26, PT, PT, R26, 0x1, RZ ;  /* 0x000000011a1a4810 */ /* 0x000fe40007ffe0ff */
[----:B------:R-:W-:Y:S02]  /*1f150*/  @!P0 LOP3.LUT R27, RZ, R71, RZ, 0x33, !PT ;  /* 0x00000047ff1b8212 */ /* 0x000fe400078e33ff */
[----:B------:R-:W-:Y:S02]  /*1f160*/  @!P5 LOP3.LUT R26, RZ, R11, RZ, 0x33, !PT ;  /* 0x0000000bff1ad212 */ /* 0x000fe400078e33ff */
[----:B------:R-:W-:Y:S02]  /*1f170*/  VIMNMX R77, PT, PT, RZ, R27, !PT ;  /* 0x0000001bff4d7248 */ /* 0x000fe40007fe0100 */
[----:B------:R-:W-:-:S02]  /*1f180*/  VIMNMX R27, PT, PT, RZ, R26, !PT ;  /* 0x0000001aff1b7248 */ /* 0x000fc40007fe0100 */
        /* <DEDUP_REMOVED lines=10> */
[C---:B------:R-:W-:Y:S01]  /*1f230*/  IMAD R76, R20.reuse, 0x4, R1 ;  /* 0x00000004144c7824 */ /* 0x040fe200078e0201 */
[----:B------:R-:W-:Y:S01]  /*1f240*/  ISETP.NE.AND P3, PT, R20, 0xc7, PT ;  /* 0x000000c71400780c */ /* 0x000fe20003f65270 */
[----:B------:R-:W-:-:S02]  /*1f250*/  IMAD.IADD R86, R1, 0x1, R20 ;  /* 0x0000000101567824 */ /* 0x000fc400078e0214 */
[----:B------:R-:W-:Y:S02]  /*1f260*/  IMAD.MOV.U32 R0, RZ, RZ, 0xc7 ;  /* 0x000000c7ff007424 */ /* 0x000fe400078e00ff */
[----:B0-----:R-:W-:-:S05]  /*1f270*/  IMAD.MOV R85, RZ, RZ, -R20 ;  /* 0x000000ffff557224 */ /* 0x001fca00078e0a14 */
[----:B------:R-:W-:Y:S01]  /*1f280*/  VIADDMNMX.U32 R85, R85, R0, 0x7, PT ;  /* 0x0000000755557446 */ /* 0x000fe20003800000 */
        /* <DEDUP_REMOVED lines=13> */
[----:B------:R-:W-:Y:S01]  /*1f360*/  MOV R24, RZ ;  /* 0x000000ff00187202 */ /* 0x000fe20000000f00 */
[----:B------:R-:W-:Y:S01]  /*1f370*/  IMAD R82, R80, 0x4, R13 ;  /* 0x0000000450527824 */ /* 0x000fe200078e020d */
[----:B------:R-:W0:Y:S01]  /*1f380*/  LDC R84, c[0x0][0x390] ;  /* 0x0000e400ff547b82 */ /* 0x000e220000000800 */
[----:B------:R-:W-:Y:S02]  /*1f390*/  LOP3.LUT R80, RZ, R71, RZ, 0x33, !PT ;  /* 0x00000047ff507212 */ /* 0x000fe400078e33ff */
[----:B------:R-:W-:-:S05]  /*1f3a0*/  IMAD.HI.U32 R78, R25, R87, R24 ;  /* 0x00000057194e7227 */ /* 0x000fca00078e0018 */
[----:B-1----:R-:W1:Y:S01]  /*1f3b0*/  LDC.64 R14, c[0x0][0x380] ;  /* 0x0000e000ff0e7b82 */ /* 0x002e620000000a00 */
        /* <DEDUP_REMOVED lines=66> */
[----:B------:R-:W-:-:S05]  /*1f7e0*/  MOV R22, RZ ;  /* 0x000000ff00167202 */ /* 0x000fca0000000f00 */
[----:B------:R-:W-:-:S04]  /*1f7f0*/  IMAD.HI.U32 R23, R23, R81, R22 ;  /* 0x0000005117177227 */ /* 0x000fc800078e0016 */
[----:B0-----:R-:W-:-:S04]  /*1f800*/  IMAD R15, R28, R15, R3 ;  /* 0x0000000f1c0f7224 */ /* 0x001fc800078e0203 */
[----:B------:R-:W-:-:S04]  /*1f810*/  IMAD.IADD R15, R15, 0x1, -R2 ;  /* 0x000000010f0f7824 */ /* 0x000fc800078e0a02 */
[----:B------:R-:W-:-:S04]  /*1f820*/  IMAD R15, R15, R12, R12 ;  /* 0x0000000c0f0f7224 */ /* 0x000fc800078e020c */
[----:B------:R-:W-:-:S04]  /*1f830*/  IMAD R0, R15, 0x2, R12 ;  /* 0x000000020f007824 */ /* 0x000fc800078e020c */
        /* <DEDUP_REMOVED lines=120> */
.L_x_486:
[----:B------:R-:W-:Y:S05]  /*1ffc0*/  BSYNC.RECONVERGENT B2 ;  /* 0x0000000000027941 */ /* 0x000fea0003800200 */
.L_x_485:
[----:B------:R-:W-:-:S13]  /*1ffd0*/  ISETP.GT.U32.AND P0, PT, R0, 0xc7, PT ;  /* 0x000000c70000780c */ /* 0x000fda0003f04070 */
[----:B------:R-:W-:Y:S05]  /*1ffe0*/  @P0 BRA `(.L_x_484) ;  /* 0x0000005800500947 */ /* 0x000fea0003800000 */
[----:B------:R-:W0:Y:S01]  /*1fff0*/  LDC R10, c[0x0][0x364] ;  /* 0x0000d900ff0a7b82 */ /* 0x000e220000000800 */
[----:B------:R-:W-:Y:S01]  /*20000*/  BSSY.RECONVERGENT B2, `(.L_x_487) ;  /* 0x0000115000027945 */ /* 0x000fe20003800200 */
[----:B------:R-:W-:Y:S02]  /*20010*/  IMAD.MOV.U32 R22, RZ, RZ, R0 ;  /* 0x000000ffff167224 */ /* 0x000fe400078e0000 */
[----:B0-----:R-:W-:-:S04]  /*20020*/  IMAD R10, R6, R10, R5 ;  /* 0x0000000a060a7224 */ /* 0x001fc800078e0205 */
[----:B-1----:R-:W-:-:S05]  /*20030*/  IMAD.IADD R86, R21, 0x1, R10 ;  /* 0x0000000115567824 */ /* 0x002fca00078e020a */
[----:B------:R-:W-:-:S13]  /*20040*/  ISETP.GE.OR P0, PT, R86, R30, P2 ;  /* 0x0000001e5600720c */ /* 0x000fda0001706670 */
[----:B------:R-:W-:Y:S05]  /*20050*/  @P0 BRA `(.L_x_488) ;  /* 0x00000010003c0947 */ /* 0x000fea0003800000 */
[----:B------:R-:W0:Y:S08]  /*20060*/  LDC.64 R12, c[0x0][0x390] ;  /* 0x0000e400ff0c7b82 */ /* 0x000e300000000a00 */
[----:B------:R-:W1:Y:S08]  /*20070*/  LDC R71, c[0x0][0x398] ;  /* 0x0000e600ff477b82 */ /* 0x000e700000000800 */
[----:B---3--:R-:W3:Y:S01]  /*20080*/  LDC R23, c[0x0][0x360] ;  /* 0x0000d800ff177b82 */ /* 0x008ee20000000800 */
[----:B0-----:R-:W0:Y:S07]  /*20090*/  I2F.U32.RP R20, R13 ;  /* 0x0000000d00147306 */ /* 0x001e2e0000209000 */
[----:B------:R-:W4:Y:S01]  /*200a0*/  LDC.64 R10, c[0x0][0x388] ;  /* 0x0000e200ff0a7b82 */ /* 0x000f220000000a00 */
[----:B------:R-:W-:Y:S01]  /*200b0*/  LOP3.LUT R26, RZ, R13, RZ, 0x33, !PT ;  /* 0x0000000dff1a7212 */ /* 0x000fe200078e33ff */
[----:B-1----:R-:W1:Y:S08]  /*200c0*/  I2F.U32.RP R22, R71 ;  /* 0x0000004700167306 */ /* 0x002e700000209000 */
[----:B0-----:R-:W0:Y:S01]  /*200d0*/  MUFU.RCP R20, R20 ;  /* 0x0000001400147308 */ /* 0x001e220000001000 */
[----:B---3--:R-:W-:-:S04]  /*200e0*/  IMAD R23, R28, R23, R3 ;  /* 0x000000171c177224 */ /* 0x008fc800078e0203 */
[----:B------:R-:W-:-:S03]  /*200f0*/  IMAD.IADD R23, R23, 0x1, -R2 ;  /* 0x0000000117177824 */ /* 0x000fc600078e0a02 */
[----:B-1----:R-:W1:Y:S01]  /*20100*/  MUFU.RCP R22, R22 ;  /* 0x0000001600167308 */ /* 0x002e620000001000 */
[--C-:B----4-:R-:W-:Y:S02]  /*20110*/  IMAD R23, R23, R10, R10.reuse ;  /* 0x0000000a17177224 */ /* 0x110fe400078e020a */
[----:B------:R-:W-:Y:S02]  /*20120*/  IMAD R86, R86, R11, RZ ;  /* 0x0000000b56567224 */ /* 0x000fe400078e02ff */
[----:B------:R-:W-:Y:S02]  /*20130*/  IMAD.IADD R23, R23, 0x1, R10 ;  /* 0x0000000117177824 */ /* 0x000fe400078e020a */
[----:B0-----:R-:W-:-:S04]  /*20140*/  VIADD R14, R20, 0xffffffe ;  /* 0x0ffffffe140e7836 */ /* 0x001fc80000000000 */
[----:B------:R0:W3:Y:S01]  /*20150*/  F2I.FTZ.U32.TRUNC.NTZ R15, R14 ;  /* 0x0000000e000f7305 */ /* 0x0000e2000021f000 */
[----:B-1----:R-:W-:-:S07]  /*20160*/  VIADD R24, R22, 0xffffffe ;  /* 0x0ffffffe16187836 */ /* 0x002fce0000000000 */
[----:B--2---:R1:W2:Y:S01]  /*20170*/  F2I.FTZ.U32.TRUNC.NTZ R25, R24 ;  /* 0x0000001800197305 */ /* 0x0042a2000021f000 */
[----:B0-----:R-:W-:Y:S02]  /*20180*/  IMAD.MOV.U32 R14, RZ, RZ, RZ ;  /* 0x000000ffff0e7224 */ /* 0x001fe400078e00ff */
[----:B---3--:R-:W-:Y:S01]  /*20190*/  IMAD.MOV R20, RZ, RZ, -R15 ;  /* 0x000000ffff147224 */ /* 0x008fe200078e0a0f */
[----:B-1----:R-:W-:-:S03]  /*201a0*/  MOV R24, RZ ;  /* 0x000000ff00187202 */ /* 0x002fc60000000f00 */
[----:B------:R-:W-:Y:S02]  /*201b0*/  IMAD R27, R20, R13, RZ ;  /* 0x0000000d141b7224 */ /* 0x000fe400078e02ff */
[----:B------:R-:W-:Y:S02]  /*201c0*/  IMAD.SHL.U32 R20, R86, 0x4, RZ ;  /* 0x0000000456147824 */ /* 0x000fe400078e00ff */
[----:B--2---:R-:W-:Y:S02]  /*201d0*/  IMAD.MOV R22, RZ, RZ, -R25 ;  /* 0x000000ffff167224 */ /* 0x004fe400078e0a19 */
        /* <DEDUP_REMOVED lines=18> */
[----:B------:R-:W-:Y:S01]  /*20300*/  ISETP.NE.U32.AND P0, PT, R71, RZ, PT ;  /* 0x000000ff4700720c */ /* 0x000fe20003f05070 */
[----:B------:R-:W0:Y:S01]  /*20310*/  LDC.64 R14, c[0x0][0x380] ;  /* 0x0000e000ff0e7b82 */ /* 0x000e220000000a00 */
[----:B------:R-:W-:Y:S01]  /*20320*/  ISETP.GE.U32.AND P5, PT, R20, R71, PT ;  /* 0x000000471400720c */ /* 0x000fe20003fa6070 */
[----:B------:R-:W-:-:S08]  /*20330*/  VIADD R20, R11, 0xffffffff ;  /* 0xffffffff0b147836 */ /* 0x000fd00000000000 */
[----:B------:R-:W-:-:S04]  /*20340*/  @P3 VIADD R23, R23, 0x1 ;  /* 0x0000000117173836 */ /* 0x000fc80000000000 */
[----:B------:R-:W-:Y:S01]  /*20350*/  @P5 VIADD R22, R22, 0x1 ;  /* 0x0000000116165836 */ /* 0x000fe20000000000 */
        /* <DEDUP_REMOVED lines=14> */
[----:B------:R-:W-:Y:S02]  /*20440*/  IADD3 R76, PT, PT, R1, R0, RZ ;  /* 0x00000000014c7210 */ /* 0x000fe40007ffe0ff */
[----:B------:R-:W-:Y:S01]  /*20450*/  ISETP.NE.AND P3, PT, R0, 0xc7, PT ;  /* 0x000000c70000780c */ /* 0x000fe20003f65270 */
[----:B0-----:R-:W-:Y:S01]  /*20460*/  IMAD.MOV R84, RZ, RZ, -R0 ;  /* 0x000000ffff547224 */ /* 0x001fe200078e0a00 */
        /* <DEDUP_REMOVED lines=10> */
[----:B------:R-:W-:-:S03]  /*20510*/  IMAD.MOV.U32 R22, RZ, RZ, 0xc8 ;  /* 0x000000c8ff167424 */ /* 0x000fc600078e00ff */
[----:B------:R1:W-:Y:S01]  /*20520*/  STL [R81], R82 ;  /* 0x0000005251007387 */ /* 0x0003e20000100800 */
[----:B------:R-:W-:-:S03]  /*20530*/  VIADDMNMX.U32 R84, R84, R23, 0x7, PT ;  /* 0x0000000754547446 */ /* 0x000fc60003800017 */
[----:B------:R-:W0:Y:S02]  /*20540*/  F2I.U32.F64.TRUNC R15, R14 ;  /* 0x0000000e000f7311 */ /* 0x000e24000030d000 */
[----:B0-----:R1:W-:Y:S01]  /*20550*/  STL.U8 [R76+0x960], R15 ;  /* 0x0009600f4c007387 */ /* 0x0013e20000100000 */
[----:B------:R-:W-:Y:S05]  /*20560*/  @!P3 BRA `(.L_x_488) ;  /* 0x0000000800f8b947 */ /* 0x000fea0003800000 */
[----:B------:R-:W-:Y:S01]  /*20570*/  IMAD.MOV.U32 R24, RZ, RZ, RZ ;  /* 0x000000ffff187224 */ /* 0x000fe200078e00ff */
[----:B------:R-:W0:Y:S01]  /*20580*/  LDC R80, c[0x0][0x390] ;  /* 0x0000e400ff507b82 */ /* 0x000e220000000800 */
[----:B------:R-:W-:Y:S01]  /*20590*/  IMAD R86, R86, 0x4, R11 ;  /* 0x0000000456567824 */ /* 0x000fe200078e020b */
[----:B-1----:R-:W-:Y:S01]  /*205a0*/  LOP3.LUT R82, RZ, R71, RZ, 0x33, !PT ;  /* 0x00000047ff527212 */ /* 0x002fe200078e33ff */
[----:B------:R-:W-:-:S06]  /*205b0*/  IMAD.HI.U32 R78, R25, R83, R24 ;  /* 0x00000053194e7227 */ /* 0x000fcc00078e0018 */
        /* <DEDUP_REMOVED lines=79> */
[--C-:B-1----:R-:W-:Y:S02]  /*20ab0*/  IADD3 R88, P3, P4, R77, R14, R13.reuse ;  /* 0x0000000e4d587210 */ /* 0x102fe40007c7e00d */
[----:B------:R-:W-:-:S04]  /*20ac0*/  SHF.R.S32.HI R10, RZ, 0x1f, R13 ;  /* 0x0000001fff0a7819 */ /* 0x000fc8000001140d */
        /* <DEDUP_REMOVED lines=70> */
[----:B------:R-:W-:-:S04]  /*20f30*/  IADD3 R26, P3, P4, R23, R14, R79 ;  /* 0x0000000e171a7210 */ /* 0x000fc80007c7e04f */
[----:B------:R-:W-:Y:S02]  /*20f40*/  IADD3.X R27, PT, PT, RZ, R15, R12, P3, P4 ;  /* 0x0000000fff1b7210 */ /* 0x000fe40001fe840c */
[----:B-1----:R-:W-:-:S03]  /*20f50*/  @P0 IADD3 R70, P3, P4, R23, R14, R13 ;  /* 0x0000000e17460210 */ /* 0x002fc60007c7e00d */
[----:B------:R-:W2:Y:S01]  /*20f60*/  LDG.E.U8 R76, desc[UR8][R26.64+0x2] ;  /* 0x000002081a4c7981 */ /* 0x000ea2000c1e1100 */
[----:B------:R-:W-:-:S03]  /*20f70*/  @P0 IADD3.X R71, PT, PT, RZ, R15, R10, P3, P4 ;  /* 0x0000000fff470210 */ /* 0x000fc60001fe840a */
[----:B------:R-:W3:Y:S04]  /*20f80*/  LDG.E.U8 R82, desc[UR8][R26.64+0x1] ;  /* 0x000001081a527981 */ /* 0x000ee8000c1e1100 */
[----:B------:R-:W4:Y:S04]  /*20f90*/  @P0 LDG.E.U8 R78, desc[UR8][R70.64+0x2] ;  /* 0x00000208464e0981 */ /* 0x000f28000c1e1100 */
[----:B------:R-:W5:Y:S04]  /*20fa0*/  @P0 LDG.E.U8 R80, desc[UR8][R70.64+0x1] ;  /* 0x0000010846500981 */ /* 0x000f68000c1e1100 */
[----:B------:R-:W5:Y:S04]  /*20fb0*/  @P0 LDG.E.U8 R84, desc[UR8][R70.64] ;  /* 0x0000000846540981 */ /* 0x000f68000c1e1100 */
[----:B------:R-:W5:Y:S01]  /*20fc0*/  LDG.E.U8 R20, desc[UR8][R26.64] ;  /* 0x000000081a147981 */ /* 0x000f62000c1e1100 */
[----:B--2---:R-:W0:Y:S08]  /*20fd0*/  I2F.F64.U16 R10, R76 ;  /* 0x0000004c000a7312 */ /* 0x004e300000101800 */
[----:B---3--:R-:W1:Y:S08]  /*20fe0*/  I2F.F64.U16 R24, R82 ;  /* 0x0000005200187312 */ /* 0x008e700000101800 */
[----:B----4-:R-:W2:Y:S01]  /*20ff0*/  @P0 I2F.F64.U16 R14, R78 ;  /* 0x0000004e000e0312 */ /* 0x010ea20000101800 */
[----:B0-----:R-:W-:-:S07]  /*21000*/  DMUL R10, R10, R62 ;  /* 0x0000003e0a0a7228 */ /* 0x001fce0000000000 */
[----:B-----5:R-:W0:Y:S01]  /*21010*/  @P0 I2F.F64.U16 R12, R80 ;  /* 0x00000050000c0312 */ /* 0x020e220000101800 */
[----:B-1----:R-:W-:Y:S02]  /*21020*/  DFMA R24, R24, R60, R10 ;  /* 0x0000003c1818722b */ /* 0x002fe4000000000a */
[----:B--2---:R-:W-:-:S05]  /*21030*/  @P0 DMUL R14, R14, R62 ;  /* 0x0000003e0e0e0228 */ /* 0x004fca0000000000 */
[----:B------:R-:W1:Y:S08]  /*21040*/  @P0 I2F.F64.U16 R10, R84 ;  /* 0x00000054000a0312 */ /* 0x000e700000101800 */
[----:B------:R-:W2:Y:S01]  /*21050*/  I2F.F64.U16 R22, R20 ;  /* 0x0000001400167312 */ /* 0x000ea20000101800 */
[----:B0-----:R-:W-:-:S08]  /*21060*/  @P0 DFMA R12, R12, R60, R14 ;  /* 0x0000003c0c0c022b */ /* 0x001fd0000000000e */
[-C--:B-1----:R-:W-:Y:S02]  /*21070*/  @P0 DFMA R10, R10, R64.reuse, R12 ;  /* 0x000000400a0a022b */ /* 0x082fe4000000000c */
[----:B--2---:R-:W-:-:S08]  /*21080*/  DFMA R22, R22, R64, R24 ;  /* 0x000000401616722b */ /* 0x004fd00000000018 */
[----:B------:R-:W-:Y:S08]  /*21090*/  @P0 F2I.U32.F64.TRUNC R10, R10 ;  /* 0x0000000a000a0311 */ /* 0x000ff0000030d000 */
[----:B------:R-:W0:Y:S01]  /*210a0*/  F2I.U32.F64.TRUNC R14, R22 ;  /* 0x00000016000e7311 */ /* 0x000e22000030d000 */
[----:B------:R4:W-:Y:S04]  /*210b0*/  STL [R81+0x658], R20 ;  /* 0x0006581451007387 */ /* 0x0009e80000100800 */
[----:B------:R4:W-:Y:S04]  /*210c0*/  STL [R81+0x338], R82 ;  /* 0x0003385251007387 */ /* 0x0009e80000100800 */
[----:B------:R4:W-:Y:S04]  /*210d0*/  STL [R81+0x18], R76 ;  /* 0x0000184c51007387 */ /* 0x0009e80000100800 */
[----:B0-----:R4:W-:Y:S04]  /*210e0*/  STL.U8 [R87+0x966], R14 ;  /* 0x0009660e57007387 */ /* 0x0019e80000100000 */
[----:B------:R4:W-:Y:S04]  /*210f0*/  @P0 STL [R81+0x65c], R84 ;  /* 0x00065c5451000387 */ /* 0x0009e80000100800 */
[----:B------:R4:W-:Y:S04]  /*21100*/  @P0 STL [R81+0x33c], R80 ;  /* 0x00033c5051000387 */ /* 0x0009e80000100800 */
[----:B------:R4:W-:Y:S04]  /*21110*/  @P0 STL [R81+0x1c], R78 ;  /* 0x00001c4e51000387 */ /* 0x0009e80000100800 */
[----:B------:R4:W-:Y:S01]  /*21120*/  @P0 STL.U8 [R87+0x967], R10 ;  /* 0x0009670a57000387 */ /* 0x0009e20000100000 */
[----:B------:R-:W-:-:S02]  /*21130*/  VIADD R22, R0, 0x7 ;  /* 0x0000000700167836 */ /* 0x000fc40000000000 */
[----:B------:R-:W-:-:S07]  /*21140*/  @P0 VIADD R22, R0, 0x8 ;  /* 0x0000000800160836 */ /* 0x000fce0000000000 */
.L_x_488:
[----:B------:R-:W-:Y:S05]  /*21150*/  BSYNC.RECONVERGENT B2 ;  /* 0x0000000000027941 */ /* 0x000fea0003800200 */
.L_x_487:
[----:B------:R-:W-:Y:S01]  /*21160*/  ISETP.GT.U32.AND P0, PT, R22, 0xc7, PT ;  /* 0x000000c71600780c */ /* 0x000fe20003f04070 */
[----:B------:R-:W-:-:S12]  /*21170*/  IMAD.MOV.U32 R0, RZ, RZ, R22 ;  /* 0x000000ffff007224 */ /* 0x000fd800078e0016 */
[----:B------:R-:W-:Y:S05]  /*21180*/  @P0 BRA `(.L_x_484) ;  /* 0x0000004400e80947 */ /* 0x000fea0003800000 */
[----:B------:R-:W0:Y:S01]  /*21190*/  LDC R0, c[0x0][0x364] ;  /* 0x0000d900ff007b82 */ /* 0x000e220000000800 */
[----:B------:R-:W-:Y:S07]  /*211a0*/  BSSY.RECONVERGENT B2, `(.L_x_489) ;  /* 0x000011e000027945 */ /* 0x000fee0003800200 */
[----:B----4-:R-:W4:Y:S01]  /*211b0*/  LDC R10, c[0x0][0x360] ;  /* 0x0000d800ff0a7b82 */ /* 0x010f220000000800 */
[----:B0-----:R-:W-:-:S04]  /*211c0*/  IMAD R0, R6, R0, R5 ;  /* 0x0000000006007224 */ /* 0x001fc800078e0205 */
[----:B--23--:R-:W-:Y:S02]  /*211d0*/  IMAD.IADD R84, R21, 0x1, R0 ;  /* 0x0000000115547824 */ /* 0x00cfe400078e0200 */
[----:B----4-:R-:W-:-:S03]  /*211e0*/  IMAD R0, R28, R10, R3 ;  /* 0x0000000a1c007224 */ /* 0x010fc600078e0203 */
[----:B------:R-:W-:Y:S01]  /*211f0*/  ISETP.GE.AND P0, PT, R84, R30, PT ;  /* 0x0000001e5400720c */ /* 0x000fe20003f06270 */
[----:B------:R-:W-:Y:S02]  /*21200*/  IMAD.IADD R14, R21, 0x1, R0 ;  /* 0x00000001150e7824 */ /* 0x000fe400078e0200 */
[----:B------:R-:W-:-:S03]  /*21210*/  IMAD.MOV.U32 R0, RZ, RZ, R22 ;  /* 0x000000ffff007224 */ /* 0x000fc600078e0016 */
[----:B------:R-:W-:-:S04]  /*21220*/  ISETP.GE.OR P0, PT, R14, R29, P0 ;  /* 0x0000001d0e00720c */ /* 0x000fc80000706670 */
[----:B------:R-:W-:-:S13]  /*21230*/  ISETP.LT.OR P0, PT, R14, RZ, P0 ;  /* 0x000000ff0e00720c */ /* 0x000fda0000701670 */
[----:B------:R-:W-:Y:S05]  /*21240*/  @P0 BRA `(.L_x_490) ;  /* 0x00000010004c0947 */ /* 0x000fea0003800000 */
[----:B------:R-:W0:Y:S08]  /*21250*/  LDC.64 R10, c[0x0][0x390] ;  /* 0x0000e400ff0a7b82 */ /* 0x000e300000000a00 */
[----:B-1----:R-:W1:Y:S08]  /*21260*/  LDC R76, c[0x0][0x398] ;  /* 0x0000e600ff4c7b82 */ /* 0x002e700000000800 */
[----:B------:R-:W2:Y:S01]  /*21270*/  LDC.64 R12, c[0x0][0x388] ;  /* 0x0000e200ff0c7b82 */ /* 0x000ea20000000a00 */
[----:B0-----:R-:W0:Y:S08]  /*21280*/  I2F.U32.RP R0, R11 ;  /* 0x0000000b00007306 */ /* 0x001e300000209000 */
[----:B-1----:R-:W1:Y:S08]  /*21290*/  I2F.U32.RP R20, R76 ;  /* 0x0000004c00147306 */ /* 0x002e700000209000 */
[----:B0-----:R-:W0:Y:S01]  /*212a0*/  MUFU.RCP R0, R0 ;  /* 0x0000000000007308 */ /* 0x001e220000001000 */
[----:B--2---:R-:W-:-:S02]  /*212b0*/  IMAD R14, R14, R12, RZ ;  /* 0x0000000c0e0e7224 */ /* 0x004fc400078e02ff */
[----:B------:R-:W-:Y:S02]  /*212c0*/  IMAD R84, R84, R13, RZ ;  /* 0x0000000d54547224 */ /* 0x000fe400078e02ff */
[----:B------:R-:W-:-:S03]  /*212d0*/  IMAD.SHL.U32 R14, R14, 0x2, RZ ;  /* 0x000000020e0e7824 */ /* 0x000fc600078e00ff */
[----:B-1----:R-:W1:Y:S01]  /*212e0*/  MUFU.RCP R20, R20 ;  /* 0x0000001400147308 */ /* 0x002e620000001000 */
[----:B0-----:R-:W-:-:S07]  /*212f0*/  VIADD R24, R0, 0xffffffe ;  /* 0x0ffffffe00187836 */ /* 0x001fce0000000000 */
[----:B------:R0:W2:Y:S01]  /*21300*/  F2I.FTZ.U32.TRUNC.NTZ R25, R24 ;  /* 0x0000001800197305 */ /* 0x0000a2000021f000 */
[----:B-1----:R-:W-:-:S07]  /*21310*/  IADD3 R26, PT, PT, R20, 0xffffffe, RZ ;  /* 0x0ffffffe141a7810 */ /* 0x002fce0007ffe0ff */
[----:B------:R1:W3:Y:S01]  /*21320*/  F2I.FTZ.U32.TRUNC.NTZ R27, R26 ;  /* 0x0000001a001b7305 */ /* 0x0002e2000021f000 */
[----:B0-----:R-:W-:Y:S02]  /*21330*/  IMAD.MOV.U32 R24, RZ, RZ, RZ ;  /* 0x000000ffff187224 */ /* 0x001fe400078e00ff */
[----:B--2---:R-:W-:Y:S02]  /*21340*/  IMAD R78, R25, R11, RZ ;  /* 0x0000000b194e7224 */ /* 0x004fe400078e02ff */
[----:B-1----:R-:W-:Y:S02]  /*21350*/  IMAD.MOV.U32 R26, RZ, RZ, RZ ;  /* 0x000000ffff1a7224 */ /* 0x002fe400078e00ff */
[----:B------:R-:W-:-:S04]  /*21360*/  IMAD.MOV R15, RZ, RZ, -R78 ;  /* 0x000000ffff0f7224 */ /* 0x000fc800078e0a4e */
[----:B------:R-:W-:-:S04]  /*21370*/  IMAD.HI.U32 R15, R25, R15, R24 ;  /* 0x0000000f190f7227 */ /* 0x000fc800078e0018 */
[----:B---3--:R-:W-:Y:S02]  /*21380*/  IMAD.MOV R79, RZ, RZ, -R27 ;  /* 0x000000ffff4f7224 */ /* 0x008fe400078e0a1b */
[----:B------:R-:W-:-:S04]  /*21390*/  IMAD.HI.U32 R0, R15, R14, RZ ;  /* 0x0000000e0f007227 */ /* 0x000fc800078e00ff */
[----:B------:R-:W-:Y:S02]  /*213a0*/  IMAD R79, R79, R76, RZ ;  /* 0x0000004c4f4f7224 */ /* 0x000fe400078e02ff */
[----:B------:R-:W-:Y:S02]  /*213b0*/  IMAD.MOV R20, RZ, RZ, -R0 ;  /* 0x000000ffff147224 */ /* 0x000fe400078e0a00 */
[----:B------:R-:W-:-:S04]  /*213c0*/  IMAD.HI.U32 R70, R27, R79, R26 ;  /* 0x0000004f1b467227 */ /* 0x000fc800078e001a */
[----:B------:R-:W-:Y:S02]  /*213d0*/  IMAD.SHL.U32 R15, R84, 0x4, RZ ;  /* 0x00000004540f7824 */ /* 0x000fe400078e00ff */
[----:B------:R-:W-:Y:S02]  /*213e0*/  IMAD R14, R11, R20, R14 ;  /* 0x000000140b0e7224 */ /* 0x000fe400078e020e */
[----:B------:R-:W-:-:S03]  /*213f0*/  IMAD.HI.U32 R23, R70, R15, RZ ;  /* 0x0000000f46177227 */ /* 0x000fc600078e00ff */
[----:B------:R-:W-:Y:S02]  /*21400*/  ISETP.GE.U32.AND P0, PT, R14, R11, PT ;  /* 0x0000000b0e00720c */ /* 0x000fe40003f06070 */
[----:B------:R-:W-:-:S05]  /*21410*/  IADD3 R20, PT, PT, -R23, RZ, RZ ;  /* 0x000000ff17147210 */ /* 0x000fca0007ffe1ff */
[----:B------:R-:W-:Y:S02]  /*21420*/  IMAD R15, R76, R20, R15 ;  /* 0x000000144c0f7224 */ /* 0x000fe400078e020f */
[----:B------:R-:W-:-:S03]  /*21430*/  VIADD R20, R13, 0xffffffff ;  /* 0xffffffff0d147836 */ /* 0x000fc60000000000 */
[----:B------:R-:W-:Y:S01]  /*21440*/  ISETP.GE.U32.AND P3, PT, R15, R76, PT ;  /* 0x0000004c0f00720c */ /* 0x000fe20003f66070 */
[----:B------:R-:W-:Y:S02]  /*21450*/  @P0 IMAD.IADD R14, R14, 0x1, -R11 ;  /* 0x000000010e0e0824 */ /* 0x000fe400078e0a0b */
[----:B------:R-:W-:Y:S01]  /*21460*/  @P0 VIADD R0, R0, 0x1 ;  /* 0x0000000100000836 */ /* 0x000fe20000000000 */
[----:B------:R-:W-:Y:S02]  /*21470*/  ISETP.NE.U32.AND P0, PT, R11, RZ, PT ;  /* 0x000000ff0b00720c */ /* 0x000fe40003f05070 */
[----:B------:R-:W-:-:S07]  /*21480*/  ISETP.GE.U32.AND P5, PT, R14, R11, PT ;  /* 0x0000000b0e00720c */ /* 0x000fce0003fa6070 */
[----:B------:R-:W-:Y:S02]  /*21490*/  @P3 IMAD.IADD R15, R15, 0x1, -R76 ;  /* 0x000000010f0f3824 */ /* 0x000fe400078e0a4c */
[----:B------:R-:W-:-:S03]  /*214a0*/  @P3 VIADD R23, R23, 0x1 ;  /* 0x0000000117173836 */ /* 0x000fc60000000000 */
[----:B------:R-:W-:Y:S01]  /*214b0*/  ISETP.GE.U32.AND P4, PT, R15, R76, PT ;  /* 0x0000004c0f00720c */ /* 0x000fe20003f86070 */
[----:B------:R-:W-:Y:S01]  /*214c0*/  @P5 VIADD R0, R0, 0x1 ;  /* 0x0000000100005836 */ /* 0x000fe20000000000 */
[----:B------:R-:W-:Y:S01]  /*214d0*/  ISETP.NE.U32.AND P5, PT, R76, RZ, PT ;  /* 0x000000ff4c00720c */ /* 0x000fe20003fa5070 */
[----:B------:R-:W0:Y:S01]  /*214e0*/  LDC.64 R14, c[0x0][0x380] ;  /* 0x0000e000ff0e7b82 */ /* 0x000e220000000a00 */
[----:B------:R-:W-:-:S04]  /*214f0*/  @!P0 LOP3.LUT R0, RZ, R11, RZ, 0x33, !PT ;  /* 0x0000000bff008212 */ /* 0x000fc800078e33ff */
[----:B------:R-:W-:-:S05]  /*21500*/  VIMNMX R71, PT, PT, RZ, R0, !PT ;  /* 0x00000000ff477248 */ /* 0x000fca0007fe0100 */
[----:B------:R-:W-:Y:S02]  /*21510*/  @P4 VIADD R23, R23, 0x1 ;  /* 0x0000000117174836 */ /* 0x000fe40000000000 */
[----:B------:R-:W-:-:S04]  /*21520*/  @!P5 LOP3.LUT R23, RZ, R76, RZ, 0x33, !PT ;  /* 0x0000004cff17d212 */ /* 0x000fc800078e33ff */
[----:B------:R-:W-:Y:S02]  /*21530*/  VIMNMX R77, PT, PT, RZ, R23, !PT ;  /* 0x00000017ff4d7248 */ /* 0x000fe40007fe0100 */
[----:B------:R-:W-:Y:S02]  /*21540*/  VIADDMNMX R23, R12, 0xffffffff, R71, PT ;  /* 0xffffffff0c177846 */ /* 0x000fe40003800147 */
[----:B------:R-:W-:Y:S02]  /*21550*/  VIMNMX R77, PT, PT, R20, R77, PT ;  /* 0x0000004d144d7248 */ /* 0x000fe40003fe0100 */
        /* <DEDUP_REMOVED lines=8> */
[--C-:B------:R-:W-:Y:S01]  /*215e0*/  IMAD.IADD R86, R1, 0x1, R22.reuse ;  /* 0x0000000101567824 */ /* 0x100fe200078e0216 */
[----:B------:R-:W-:Y:S01]  /*215f0*/  ISETP.NE.AND P3, PT, R22, 0xc7, PT ;  /* 0x000000c71600780c */ /* 0x000fe20003f65270 */
[----:B------:R-:W-:-:S02]  /*21600*/  IMAD.MOV R85, RZ, RZ, -R22 ;  /* 0x000000ffff557224 */ /* 0x000fc400078e0a16 */
[----:B------:R-:W-:-:S05]  /*21610*/  IMAD.MOV.U32 R0, RZ, RZ, 0xc7 ;  /* 0x000000c7ff007424 */ /* 0x000fca00078e00ff */
[----:B------:R-:W-:Y:S01]  /*21620*/  VIADDMNMX.U32 R85, R85, R0, 0x7, PT ;  /* 0x0000000755557446 */ /* 0x000fe20003800000 */
        /* <DEDUP_REMOVED lines=8> */
[----:B0-----:R-:W-:Y:S02]  /*216b0*/  DFMA R14, R14, R64, R70 ;  /* 0x000000400e0e722b */ /* 0x001fe40000000046 */
[----:B------:R2:W-:Y:S04]  /*216c0*/  STL [R80+0x320], R87 ;  /* 0x0003205750007387 */ /* 0x0005e80000100800 */
[----:B------:R2:W-:Y:S04]  /*216d0*/  STL [R80], R89 ;  /* 0x0000005950007387 */ /* 0x0005e80000100800 */
[----:B------:R-:W0:Y:S02]  /*216e0*/  F2I.U32.F64.TRUNC R15, R14 ;  /* 0x0000000e000f7311 */ /* 0x000e24000030d000 */
[----:B0-----:R2:W-:Y:S01]  /*216f0*/  STL.U8 [R86+0x960], R15 ;  /* 0x0009600f56007387 */ /* 0x0015e20000100000 */
[----:B------:R-:W-:Y:S05]  /*21700*/  @!P3 BRA `(.L_x_490) ;  /* 0x0000000c001cb947 */ /* 0x000fea0003800000 */
[----:B------:R-:W-:Y:S01]  /*21710*/  IMAD.MOV.U32 R26, RZ, RZ, RZ ;  /* 0x000000ffff1a7224 */ /* 0x000fe200078e00ff */
[----:B------:R-:W0:Y:S01]  /*21720*/  LDC R83, c[0x0][0x390] ;  /* 0x0000e400ff537b82 */ /* 0x000e220000000800 */
[----:B------:R-:W-:Y:S01]  /*21730*/  IMAD R84, R84, 0x4, R13 ;  /* 0x0000000454547824 */ /* 0x000fe200078e020d */
[----:B------:R-:W-:Y:S01]  /*21740*/  LOP3.LUT R82, RZ, R76, RZ, 0x33, !PT ;  /* 0x0000004cff527212 */ /* 0x000fe200078e33ff */
[----:B------:R-:W-:-:S06]  /*21750*/  IMAD.HI.U32 R81, R27, R79, R26 ;  /* 0x0000004f1b517227 */ /* 0x000fcc00078e001a */
[----:B------:R-:W-:-:S05]  /*21760*/  IMAD.HI.U32 R27, R81, R84, RZ ;  /* 0x00000054511b7227 */ /* 0x000fca00078e00ff */
[----:B--2---:R-:W-:-:S05]  /*21770*/  IADD3 R15, PT, PT, -R27, RZ, RZ ;  /* 0x000000ff1b0f7210 */ /* 0x004fca0007ffe1ff */
        /* <DEDUP_REMOVED lines=168> */
[----:B------:R-:W-:-:S02]  /*22200*/  VIADD R0, R22, 0x7 ;  /* 0x0000000716007836 */ /* 0x000fc40000000000 */
        /* <DEDUP_REMOVED lines=23> */
.L_x_490:
[----:B------:R-:W-:Y:S05]  /*22380*/  BSYNC.RECONVERGENT B2 ;  /* 0x0000000000027941 */ /* 0x000fea0003800200 */
.L_x_489:
[----:B------:R-:W-:-:S04]  /*22390*/  ISETP.GT.U32.AND P0, PT, R0, 0xc7, PT ;  /* 0x000000c70000780c */ /* 0x000fc80003f04070 */
[----:B------:R-:W-:-:S13]  /*223a0*/  ISETP.GE.U32.OR P0, PT, R21, R2, P0 ;  /* 0x000000021500720c */ /* 0x000fda0000706470 */
[----:B------:R-:W-:Y:S05]  /*223b0*/  @P0 BRA `(.L_x_484) ;  /* 0x00000034005c0947 */ /* 0x000fea0003800000 */
[----:B------:R-:W0:Y:S01]  /*223c0*/  LDC R10, c[0x0][0x364] ;  /* 0x0000d900ff0a7b82 */ /* 0x000e220000000800 */
[----:B------:R-:W-:Y:S01]  /*223d0*/  BSSY.RECONVERGENT B2, `(.L_x_491) ;  /* 0x0000116000027945 */ /* 0x000fe20003800200 */
[----:B------:R-:W-:-:S06]  /*223e0*/  IMAD.MOV.U32 R20, RZ, RZ, R0 ;  /* 0x000000ffff147224 */ /* 0x000fcc00078e0000 */
[----:B---3--:R-:W3:Y:S01]  /*223f0*/  LDC R11, c[0x0][0x360] ;  /* 0x0000d800ff0b7b82 */ /* 0x008ee20000000800 */
[----:B0-----:R-:W-:-:S05]  /*22400*/  IMAD R10, R6, R10, R5 ;  /* 0x0000000a060a7224 */ /* 0x001fca00078e0205 */
[----:B-1----:R-:W-:Y:S01]  /*22410*/  IADD3 R82, PT, PT, R21, R10, RZ ;  /* 0x0000000a15527210 */ /* 0x002fe20007ffe0ff */
[----:B---3--:R-:W-:-:S03]  /*22420*/  IMAD R11, R28, R11, R3 ;  /* 0x0000000b1c0b7224 */ /* 0x008fc600078e0203 */
[----:B------:R-:W-:Y:S02]  /*22430*/  ISETP.GE.AND P0, PT, R82, R30, PT ;  /* 0x0000001e5200720c */ /* 0x000fe40003f06270 */
[----:B------:R-:W-:-:S04]  /*22440*/  IADD3 R14, PT, PT, R11, 0x4, -R2 ;  /* 0x000000040b0e7810 */ /* 0x000fc80007ffe802 */
[----:B------:R-:W-:-:S04]  /*22450*/  ISETP.GE.OR P0, PT, R14, R29, P0 ;  /* 0x0000001d0e00720c */ /* 0x000fc80000706670 */
[----:B------:R-:W-:-:S13]  /*22460*/  ISETP.LT.OR P0, PT, R14, RZ, P0 ;  /* 0x000000ff0e00720c */ /* 0x000fda0000701670 */
[----:B------:R-:W-:Y:S05]  /*22470*/  @P0 BRA `(.L_x_492) ;  /* 0x00000010002c0947 */ /* 0x000fea0003800000 */
[----:B------:R-:W0:Y:S08]  /*22480*/  LDC.64 R12, c[0x0][0x390] ;  /* 0x0000e400ff0c7b82 */ /* 0x000e300000000a00 */
[----:B------:R-:W1:Y:S08]  /*22490*/  LDC R76, c[0x0][0x398] ;  /* 0x0000e600ff4c7b82 */ /* 0x000e700000000800 */
[----:B------:R-:W3:Y:S01]  /*224a0*/  LDC.64 R10, c[0x0][0x388] ;  /* 0x0000e200ff0a7b82 */ /* 0x000ee20000000a00 */
[----:B0-----:R-:W0:Y:S01]  /*224b0*/  I2F.U32.RP R20, R13 ;  /* 0x0000000d00147306 */ /* 0x001e220000209000 */
[----:B------:R-:W-:-:S07]  /*224c0*/  LOP3.LUT R27, RZ, R13, RZ, 0x33, !PT ;  /* 0x0000000dff1b7212 */ /* 0x000fce00078e33ff */
[----:B-1----:R-:W1:Y:S08]  /*224d0*/  I2F.U32.RP R22, R76 ;  /* 0x0000004c00167306 */ /* 0x002e700000209000 */
[----:B0-----:R-:W2:Y:S01]  /*224e0*/  MUFU.RCP R20, R20 ;  /* 0x0000001400147308 */ /* 0x001ea20000001000 */
[----:B---3--:R-:W-:Y:S01]  /*224f0*/  IMAD R70, R14, R10, RZ ;  /* 0x0000000a0e467224 */ /* 0x008fe200078e02ff */
[----:B------:R-:W-:Y:S01]  /*22500*/  MOV R14, RZ ;  /* 0x000000ff000e7202 */ /* 0x000fe20000000f00 */
[----:B------:R-:W-:-:S02]  /*22510*/  IMAD R82, R82, R11, RZ ;  /* 0x0000000b52527224 */ /* 0x000fc400078e02ff */
[----:B------:R-:W-:Y:S02]  /*22520*/  IMAD.SHL.U32 R70, R70, 0x2, RZ ;  /* 0x0000000246467824 */ /* 0x000fe400078e00ff */
[----:B------:R-:W-:Y:S01]  /*22530*/  IMAD.SHL.U32 R23, R82, 0x4, RZ ;  /* 0x0000000452177824 */ /* 0x000fe200078e00ff */
[----:B-1----:R-:W0:Y:S01]  /*22540*/  MUFU.RCP R22, R22 ;  /* 0x0000001600167308 */ /* 0x002e220000001000 */
[----:B------:R-:W-:Y:S02]  /*22550*/  VIADD R26, R11, 0xffffffff ;  /* 0xffffffff0b1a7836 */ /* 0x000fe40000000000 */
[----:B--2---:R-:W-:-:S06]  /*22560*/  VIADD R15, R20, 0xffffffe ;  /* 0x0ffffffe140f7836 */ /* 0x004fcc0000000000 */
[----:B------:R-:W1:Y:S01]  /*22570*/  F2I.FTZ.U32.TRUNC.NTZ R15, R15 ;  /* 0x0000000f000f7305 */ /* 0x000e62000021f000 */
[----:B0-----:R-:W-:-:S07]  /*22580*/  VIADD R80, R22, 0xffffffe ;  /* 0x0ffffffe16507836 */ /* 0x001fce0000000000 */
[----:B------:R0:W2:Y:S01]  /*22590*/  F2I.FTZ.U32.TRUNC.NTZ R81, R80 ;  /* 0x0000005000517305 */ /* 0x0000a2000021f000 */
[----:B-1----:R-:W-:Y:S02]  /*225a0*/  IMAD.MOV R24, RZ, RZ, -R15 ;  /* 0x000000ffff187224 */ /* 0x002fe400078e0a0f */
[----:B0-----:R-:W-:Y:S02]  /*225b0*/  IMAD.MOV.U32 R80, RZ, RZ, RZ ;  /* 0x000000ffff507224 */ /* 0x001fe400078e00ff */
[----:B------:R-:W-:Y:S02]  /*225c0*/  IMAD R71, R24, R13, RZ ;  /* 0x0000000d18477224 */ /* 0x000fe400078e02ff */
[----:B--2---:R-:W-:Y:S02]  /*225d0*/  IMAD.MOV R83, RZ, RZ, -R81 ;  /* 0x000000ffff537224 */ /* 0x004fe400078e0a51 */
        /* <DEDUP_REMOVED lines=23> */
[----:B------:R-:W-:Y:S02]  /*22750*/  SEL R20, R27, R20, !P4 ;  /* 0x000000141b147207 */ /* 0x000fe40006000000 */
        /* <DEDUP_REMOVED lines=14> */
[--C-:B------:R-:W-:Y:S01]  /*22840*/  IMAD.IADD R86, R1, 0x1, R0.reuse ;  /* 0x0000000101567824 */ /* 0x100fe200078e0200 */
[----:B------:R-:W-:Y:S01]  /*22850*/  MOV R20, 0xc8 ;  /* 0x000000c800147802 */ /* 0x000fe20000000f00 */
        /* <DEDUP_REMOVED lines=15> */
[----:B------:R-:W-:Y:S02]  /*22950*/  IMAD.MOV.U32 R80, RZ, RZ, RZ ;  /* 0x000000ffff507224 */ /* 0x000fe400078e00ff */
[----:B------:R-:W-:Y:S01]  /*22960*/  IMAD R85, R82, 0x4, R11 ;  /* 0x0000000452557824 */ /* 0x000fe200078e020b */
[----:B------:R-:W-:Y:S01]  /*22970*/  LOP3.LUT R82, RZ, R76, RZ, 0x33, !PT ;  /* 0x0000004cff527212 */ /* 0x000fe200078e33ff */
[----:B------:R-:W-:Y:S02]  /*22980*/  IMAD.HI.U32 R80, R81, R83, R80 ;  /* 0x0000005351507227 */ /* 0x000fe400078e0050 */
[----:B------:R-:W0:Y:S04]  /*22990*/  LDC R81, c[0x0][0x390] ;  /* 0x0000e400ff517b82 */ /* 0x000e280000000800 */
        /* <DEDUP_REMOVED lines=185> */
.L_x_492:
[----:B------:R-:W-:Y:S05]  /*23530*/  BSYNC.RECONVERGENT B2 ;  /* 0x0000000000027941 */ /* 0x000fea0003800200 */
.L_x_491:
[----:B------:R-:W-:Y:S02]  /*23540*/  ISETP.GT.U32.AND P0, PT, R20, 0xc7, PT ;  /* 0x000000c71400780c */ /* 0x000fe40003f04070 */
[----:B---3--:R-:W-:Y:S02]  /*23550*/  IADD3 R11, PT, PT, -R2, 0x4, RZ ;  /* 0x00000004020b7810 */ /* 0x008fe40007ffe1ff */
[----:B------:R-:W-:Y:S02]  /*23560*/  MOV R0, R20 ;  /* 0x0000001400007202 */ /* 0x000fe40000000f00 */
[----:B------:R-:W-:-:S13]  /*23570*/  ISETP.GE.U32.OR P0, PT, R11, R2, P0 ;  /* 0x000000020b00720c */ /* 0x000fda0000706470 */
[----:B------:R-:W-:Y:S05]  /*23580*/  @P0 BRA `(.L_x_484) ;  /* 0x0000002000e80947 */ /* 0x000fea0003800000 */
[----:B------:R-:W0:Y:S01]  /*23590*/  LDC R0, c[0x0][0x364] ;  /* 0x0000d900ff007b82 */ /* 0x000e220000000800 */
[----:B------:R-:W-:Y:S01]  /*235a0*/  BSSY.RECONVERGENT B2, `(.L_x_493) ;  /* 0x0000116000027945 */ /* 0x000fe20003800200 */
[----:B------:R-:W-:-:S06]  /*235b0*/  IMAD.MOV.U32 R22, RZ, RZ, R20 ;  /* 0x000000ffff167224 */ /* 0x000fcc00078e0014 */
[----:B------:R-:W3:Y:S01]  /*235c0*/  LDC R11, c[0x0][0x360] ;  /* 0x0000d800ff0b7b82 */ /* 0x000ee20000000800 */
[----:B0-----:R-:W-:-:S04]  /*235d0*/  IMAD R0, R6, R0, R5 ;  /* 0x0000000006007224 */ /* 0x001fc800078e0205 */
[----:B------:R-:W-:Y:S02]  /*235e0*/  IMAD.IADD R0, R21, 0x1, R0 ;  /* 0x0000000115007824 */ /* 0x000fe400078e0200 */
[----:B---3--:R-:W-:-:S03]  /*235f0*/  IMAD R11, R28, R11, R3 ;  /* 0x0000000b1c0b7224 */ /* 0x008fc600078e0203 */
[----:B------:R-:W-:Y:S02]  /*23600*/  ISETP.GE.AND P0, PT, R0, R30, PT ;  /* 0x0000001e0000720c */ /* 0x000fe40003f06270 */
[----:B------:R-:W-:-:S04]  /*23610*/  IADD3 R14, PT, PT, R11, 0x5, -R2 ;  /* 0x000000050b0e7810 */ /* 0x000fc80007ffe802 */
[----:B------:R-:W-:-:S04]  /*23620*/  ISETP.GE.OR P0, PT, R14, R29, P0 ;  /* 0x0000001d0e00720c */ /* 0x000fc80000706670 */
[----:B------:R-:W-:-:S13]  /*23630*/  ISETP.LT.OR P0, PT, R14, RZ, P0 ;  /* 0x000000ff0e00720c */ /* 0x000fda0000701670 */
[----:B------:R-:W-:Y:S05]  /*23640*/  @P0 BRA `(.L_x_494) ;  /* 0x00000010002c0947 */ /* 0x000fea0003800000 */
[----:B------:R-:W0:Y:S08]  /*23650*/  LDC.64 R12, c[0x0][0x390] ;  /* 0x0000e400ff0c7b82 */ /* 0x000e300000000a00 */
[----:B-1----:R-:W1:Y:S08]  /*23660*/  LDC R71, c[0x0][0x398] ;  /* 0x0000e600ff477b82 */ /* 0x002e700000000800 */
[----:B------:R-:W3:Y:S01]  /*23670*/  LDC.64 R10, c[0x0][0x388] ;  /* 0x0000e200ff0a7b82 */ /* 0x000ee20000000a00 */
[----:B0-----:R-:W0:Y:S08]  /*23680*/  I2F.U32.RP R22, R13 ;  /* 0x0000000d00167306 */ /* 0x001e300000209000 */
[----:B-1----:R-:W1:Y:S08]  /*23690*/  I2F.U32.RP R23, R71 ;  /* 0x0000004700177306 */ /* 0x002e700000209000 */
[----:B0-----:R-:W2:Y:S01]  /*236a0*/  MUFU.RCP R22, R22 ;  /* 0x0000001600167308 */ /* 0x001ea20000001000 */
[----:B---3--:R-:W-:-:S02]  /*236b0*/  IMAD R84, R0, R11, RZ ;  /* 0x0000000b00547224 */ /* 0x008fc400078e02ff */
[----:B------:R-:W-:Y:S02]  /*236c0*/  IMAD R27, R14, R10, RZ ;  /* 0x0000000a0e1b7224 */ /* 0x000fe400078e02ff */
[----:B------:R-:W-:Y:S01]  /*236d0*/  IMAD.MOV.U32 R14, RZ, RZ, RZ ;  /* 0x000000ffff0e7224 */ /* 0x000fe200078e00ff */
[----:B------:R-:W-:Y:S01]  /*236e0*/  SHF.L.U32 R0, R84, 0x2, RZ ;  /* 0x0000000254007819 */ /* 0x000fe200000006ff */
[----:B------:R-:W-:Y:S01]  /*236f0*/  IMAD.SHL.U32 R27, R27, 0x2, RZ ;  /* 0x000000021b1b7824 */ /* 0x000fe200078e00ff */
[----:B-1----:R-:W0:Y:S01]  /*23700*/  MUFU.RCP R23, R23 ;  /* 0x0000001700177308 */ /* 0x002e220000001000 */
[----:B--2---:R-:W-:-:S07]  /*23710*/  VIADD R15, R22, 0xffffffe ;  /* 0x0ffffffe160f7836 */ /* 0x004fce0000000000 */
[----:B------:R-:W1:Y:S01]  /*23720*/  F2I.FTZ.U32.TRUNC.NTZ R15, R15 ;  /* 0x0000000f000f7305 */ /* 0x000e62000021f000 */
[----:B0-----:R-:W-:-:S07]  /*23730*/  VIADD R24, R23, 0xffffffe ;  /* 0x0ffffffe17187836 */ /* 0x001fce0000000000 */
[----:B------:R0:W2:Y:S01]  /*23740*/  F2I.FTZ.U32.TRUNC.NTZ R25, R24 ;  /* 0x0000001800197305 */ /* 0x0000a2000021f000 */
[----:B-1----:R-:W-:Y:S02]  /*23750*/  IMAD.MOV R26, RZ, RZ, -R15 ;  /* 0x000000ffff1a7224 */ /* 0x002fe400078e0a0f */
[----:B0-----:R-:W-:Y:S02]  /*23760*/  IMAD.MOV.U32 R24, RZ, RZ, RZ ;  /* 0x000000ffff187224 */ /* 0x001fe400078e00ff */
[----:B------:R-:W-:Y:S02]  /*23770*/  IMAD R23, R26, R13, RZ ;  /* 0x0000000d1a177224 */ /* 0x000fe400078e02ff */
[----:B--2---:R-:W-:-:S04]  /*23780*/  IMAD.MOV R70, RZ, RZ, -R25 ;  /* 0x000000ffff467224 */ /* 0x004fc800078e0a19 */
[----:B------:R-:W-:Y:S02]  /*23790*/  IMAD R83, R70, R71, RZ ;  /* 0x0000004746537224 */ /* 0x000fe400078e02ff */
[----:B------:R-:W-:-:S04]  /*237a0*/  IMAD.HI.U32 R70, R15, R23, R14 ;  /* 0x000000170f467227 */ /* 0x000fc800078e000e */
[----:B------:R-:W-:-:S04]  /*237b0*/  IMAD.HI.U32 R77, R25, R83, R24 ;  /* 0x00000053194d7227 */ /* 0x000fc800078e0018 */
[----:B------:R-:W-:-:S04]  /*237c0*/  IMAD.HI.U32 R23, R70, R27, RZ ;  /* 0x0000001b46177227 */ /* 0x000fc800078e00ff */
[----:B------:R-:W-:-:S04]  /*237d0*/  IMAD.HI.U32 R22, R77, R0, RZ ;  /* 0x000000004d167227 */ /* 0x000fc800078e00ff */
[----:B------:R-:W-:Y:S02]  /*237e0*/  IMAD.MOV R14, RZ, RZ, -R22 ;  /* 0x000000ffff0e7224 */ /* 0x000fe400078e0a16 */
        /* <DEDUP_REMOVED lines=13> */
[----:B------:R-:W-:Y:S01]  /*238c0*/  ISETP.NE.U32.AND P0, PT, R71, RZ, PT ;  /* 0x000000ff4700720c */ /* 0x000fe20003f05070 */
[----:B------:R-:W-:Y:S01]  /*238d0*/  VIADD R0, R11, 0xffffffff ;  /* 0xffffffff0b007836 */ /* 0x000fe20000000000 */
[----:B------:R-:W-:-:S07]  /*238e0*/  ISETP.NE.U32.AND P4, PT, R13, RZ, PT ;  /* 0x000000ff0d00720c */ /* 0x000fce0003f85070 */
[----:B------:R-:W-:Y:S02]  /*238f0*/  @P5 VIADD R22, R22, 0x1 ;  /* 0x0000000116165836 */ /* 0x000fe40000000000 */
[----:B------:R-:W-:Y:S02]  /*23900*/  @P3 VIADD R23, R23, 0x1 ;  /* 0x0000000117173836 */ /* 0x000fe40000000000 */
[----:B------:R-:W-:-:S03]  /*23910*/  @!P0 LOP3.LUT R22, RZ, R71, RZ, 0x33, !PT ;  /* 0x00000047ff168212 */ /* 0x000fc600078e33ff */
        /* <DEDUP_REMOVED lines=26> */
[----:B------:R-:W-:Y:S01]  /*23ac0*/  MOV R23, 0xc7 ;  /* 0x000000c700177802 */ /* 0x000fe20000000f00 */
[----:B------:R-:W-:-:S03]  /*23ad0*/  IMAD.MOV.U32 R22, RZ, RZ, 0xc8 ;  /* 0x000000c8ff167424 */ /* 0x000fc600078e00ff */
[----:B------:R-:W-:-:S05]  /*23ae0*/  VIADDMNMX.U32 R82, R82, R23, 0x7, PT ;  /* 0x0000000752527446 */ /* 0x000fca0003800017 */
        /* <DEDUP_REMOVED lines=193> */
.L_x_494:
[----:B------:R-:W-:Y:S05]  /*24700*/  BSYNC.RECONVERGENT B2 ;  /* 0x0000000000027941 */ /* 0x000fea0003800200 */
.L_x_493:
[----:B------:R-:W-:Y:S01]  /*24710*/  ISETP.GT.U32.AND P0, PT, R22, 0xc7, PT ;  /* 0x000000c71600780c */ /* 0x000fe20003f04070 */
[----:B------:R-:W-:Y:S01]  /*24720*/  IMAD.MOV.U32 R0, RZ, RZ, R22 ;  /* 0x000000ffff007224 */ /* 0x000fe200078e0016 */
[----:B---3--:R-:W-:-:S04]  /*24730*/  IADD3 R11, PT, PT, -R2, 0x5, RZ ;  /* 0x00000005020b7810 */ /* 0x008fc80007ffe1ff */
[----:B------:R-:W-:-:S13]  /*24740*/  ISETP.GE.U32.OR P0, PT, R11, R2, P0 ;  /* 0x000000020b00720c */ /* 0x000fda0000706470 */
[----:B------:R-:W-:Y:S05]  /*24750*/  @P0 BRA `(.L_x_484) ;  /* 0x0000001000740947 */ /* 0x000fea0003800000 */
[----:B------:R-:W0:Y:S08]  /*24760*/  LDC R0, c[0x0][0x364] ;  /* 0x0000d900ff007b82 */ /* 0x000e300000000800 */
[----:B------:R-:W3:Y:S01]  /*24770*/  LDC R11, c[0x0][0x360] ;  /* 0x0000d800ff0b7b82 */ /* 0x000ee20000000800 */
[----:B0-----:R-:W-:-:S04]  /*24780*/  IMAD R0, R6, R0, R5 ;  /* 0x0000000006007224 */ /* 0x001fc800078e0205 */
[----:B------:R-:W-:Y:S02]  /*24790*/  IMAD.IADD R82, R21, 0x1, R0 ;  /* 0x0000000115527824 */ /* 0x000fe400078e0200 */
[----:B------:R-:W-:Y:S02]  /*247a0*/  IMAD.MOV.U32 R0, RZ, RZ, R22 ;  /* 0x000000ffff007224 */ /* 0x000fe400078e0016 */
[----:B---3--:R-:W-:Y:S01]  /*247b0*/  IMAD R11, R28, R11, R3 ;  /* 0x0000000b1c0b7224 */ /* 0x008fe200078e0203 */
[----:B------:R-:W-:-:S04]  /*247c0*/  ISETP.GE.AND P0, PT, R82, R30, PT ;  /* 0x0000001e5200720c */ /* 0x000fc80003f06270 */
[----:B-1----:R-:W-:-:S04]  /*247d0*/  IADD3 R14, PT, PT, R11, 0x6, -R2 ;  /* 0x000000060b0e7810 */ /* 0x002fc80007ffe802 */
[----:B------:R-:W-:-:S04]  /*247e0*/  ISETP.GE.OR P0, PT, R14, R29, P0 ;  /* 0x0000001d0e00720c */ /* 0x000fc80000706670 */
[----:B------:R-:W-:-:S13]  /*247f0*/  ISETP.LT.OR P0, PT, R14, RZ, P0 ;  /* 0x000000ff0e00720c */ /* 0x000fda0000701670 */
[----:B------:R-:W-:Y:S05]  /*24800*/  @P0 BRA `(.L_x_484) ;  /* 0x0000001000480947 */ /* 0x000fea0003800000 */
[----:B------:R-:W2:Y:S08]  /*24810*/  LDC R70, c[0x0][0x398] ;  /* 0x0000e600ff467b82 */ /* 0x000eb00000000800 */
[----:B------:R-:W0:Y:S08]  /*24820*/  LDC.64 R10, c[0x0][0x390] ;  /* 0x0000e400ff0a7b82 */ /* 0x000e300000000a00 */
[----:B------:R-:W1:Y:S01]  /*24830*/  LDC.64 R12, c[0x0][0x388] ;  /* 0x0000e200ff0c7b82 */ /* 0x000e620000000a00 */
[----:B--2---:R-:W2:Y:S08]  /*24840*/  I2F.U32.RP R15, R70 ;  /* 0x00000046000f7306 */ /* 0x004eb00000209000 */
[----:B0-----:R-:W0:Y:S08]  /*24850*/  I2F.U32.RP R0, R11 ;  /* 0x0000000b00007306 */ /* 0x001e300000209000 */
[----:B--2---:R-:W2:Y:S01]  /*24860*/  MUFU.RCP R15, R15 ;  /* 0x0000000f000f7308 */ /* 0x004ea20000001000 */
[----:B-1----:R-:W-:-:S02]  /*24870*/  IMAD R82, R82, R13, RZ ;  /* 0x0000000d52527224 */ /* 0x002fc400078e02ff */
[----:B------:R-:W-:-:S04]  /*24880*/  IMAD R14, R14, R12, RZ ;  /* 0x0000000c0e0e7224 */ /* 0x000fc800078e02ff */
[----:B------:R-:W-:Y:S01]  /*24890*/  IMAD.SHL.U32 R14, R14, 0x2, RZ ;  /* 0x000000020e0e7824 */ /* 0x000fe200078e00ff */
[----:B0-----:R-:W0:Y:S01]  /*248a0*/  MUFU.RCP R0, R0 ;  /* 0x0000000000007308 */ /* 0x001e220000001000 */
[----:B--2---:R-:W-:Y:S02]  /*248b0*/  VIADD R24, R15, 0xffffffe ;  /* 0x0ffffffe0f187836 */ /* 0x004fe40000000000 */
[----:B------:R-:W-:-:S05]  /*248c0*/  IMAD.SHL.U32 R15, R82, 0x4, RZ ;  /* 0x00000004520f7824 */ /* 0x000fca00078e00ff */
[----:B------:R1:W2:Y:S01]  /*248d0*/  F2I.FTZ.U32.TRUNC.NTZ R25, R24 ;  /* 0x0000001800197305 */ /* 0x0002a2000021f000 */
[----:B0-----:R-:W-:-:S07]  /*248e0*/  VIADD R20, R0, 0xffffffe ;  /* 0x0ffffffe00147836 */ /* 0x001fce0000000000 */
[----:B------:R0:W3:Y:S01]  /*248f0*/  F2I.FTZ.U32.TRUNC.NTZ R21, R20 ;  /* 0x0000001400157305 */ /* 0x0000e2000021f000 */
[----:B-1----:R-:W-:Y:S01]  /*24900*/  MOV R24, RZ ;  /* 0x000000ff00187202 */ /* 0x002fe20000000f00 */
[----:B--2---:R-:W-:Y:S02]  /*24910*/  IMAD.MOV R83, RZ, RZ, -R25 ;  /* 0x000000ffff537224 */ /* 0x004fe400078e0a19 */
[----:B0-----:R-:W-:Y:S02]  /*24920*/  IMAD.MOV.U32 R20, RZ, RZ, RZ ;  /* 0x000000ffff147224 */ /* 0x001fe400078e00ff */
[----:B------:R-:W-:Y:S02]  /*24930*/  IMAD R83, R83, R70, RZ ;  /* 0x0000004653537224 */ /* 0x000fe400078e02ff */
[----:B---3--:R-:W-:-:S04]  /*24940*/  IMAD.MOV R26, RZ, RZ, -R21 ;  /* 0x000000ffff1a7224 */ /* 0x008fc800078e0a15 */
        /* <DEDUP_REMOVED lines=18> */
[----:B------:R-:W-:Y:S01]  /*24a70*/  ISETP.NE.U32.AND P0, PT, R70, RZ, PT ;  /* 0x000000ff4600720c */ /* 0x000fe20003f05070 */
[----:B------:R-:W0:Y:S01]  /*24a80*/  LDC.64 R14, c[0x0][0x380] ;  /* 0x0000e000ff0e7b82 */ /* 0x000e220000000a00 */
[----:B------:R-:W-:-:S07]  /*24a90*/  ISETP.NE.U32.AND P5, PT, R11, RZ, PT ;  /* 0x000000ff0b00720c */ /* 0x000fce0003fa5070 */
[----:B------:R-:W-:Y:S02]  /*24aa0*/  @P3 VIADD R26, R26, 0x1 ;  /* 0x000000011a1a3836 */ /* 0x000fe40000000000 */
[----:B------:R-:W-:Y:S02]  /*24ab0*/  @P4 VIADD R0, R0, 0x1 ;  /* 0x0000000100004836 */ /* 0x000fe40000000000 */
        /* <DEDUP_REMOVED lines=15> */
[C---:B------:R-:W-:Y:S01]  /*24bb0*/  ISETP.NE.AND P3, PT, R22.reuse, 0xc7, PT ;  /* 0x000000c71600780c */ /* 0x040fe20003f65270 */
[----:B------:R-:W-:Y:S01]  /*24bc0*/  IMAD.IADD R85, R1, 0x1, R22 ;  /* 0x0000000101557824 */ /* 0x000fe200078e0216 */
[----:B------:R-:W-:Y:S01]  /*24bd0*/  IADD3 R84, PT, PT, -R22, RZ, RZ ;  /* 0x000000ff16547210 */ /* 0x000fe20007ffe1ff */
        /* <DEDUP_REMOVED lines=15> */
[----:B------:R-:W-:Y:S01]  /*24cd0*/  IMAD.MOV.U32 R24, RZ, RZ, RZ ;  /* 0x000000ffff187224 */ /* 0x000fe200078e00ff */
[----:B------:R-:W-:-:S03]  /*24ce0*/  LOP3.LUT R80, RZ, R70, RZ, 0x33, !PT ;  /* 0x00000046ff507212 */ /* 0x000fc600078e33ff */
[----:B------:R-:W-:-:S04]  /*24cf0*/  IMAD.HI.U32 R78, R25, R83, R24 ;  /* 0x00000053194e7227 */ /* 0x000fc800078e0018 */
[----:B------:R-:W-:Y:S02]  /*24d00*/  IMAD R83, R82, 0x4, R13 ;  /* 0x0000000452537824 */ /* 0x000fe400078e020d */
[----:B------:R-:W0:Y:S02]  /*24d10*/  LDC R82, c[0x0][0x390] ;  /* 0x0000e400ff527b82 */ /* 0x000e240000000800 */
        /* <DEDUP_REMOVED lines=71> */
[----:B------:R-:W-:-:S04]  /*25190*/  IMAD R15, R15, R12, RZ ;  /* 0x0000000c0f0f7224 */ /* 0x000fc800078e02ff */
        /* <DEDUP_REMOVED lines=81> */
[----:B------:R-:W-:-:S04]  /*256b0*/  @P4 IADD3 R21, PT, PT, R21, 0x1, RZ ;  /* 0x0000000115154810 */ /* 0x000fc80007ffe0ff */
        /* <DEDUP_REMOVED lines=39> */
.L_x_484:
[----:B------:R-:W-:Y:S05]  /*25930*/  BSYNC.RECONVERGENT B1 ;  /* 0x0000000000017941 */ /* 0x000fea0003800200 */
.L_x_483:
[----:B------:R-:W-:Y:S02]  /*25940*/  ISETP.GT.U32.AND P0, PT, R0, 0xc7, PT ;  /* 0x000000c70000780c */ /* 0x000fe40003f04070 */
[----:B-123--:R-:W-:-:S04]  /*25950*/  LOP3.LUT R21, R2, 0x3, RZ, 0x3c, !PT ;  /* 0x0000000302157812 */ /* 0x00efc800078e3cff */
[----:B------:R-:W-:-:S13]  /*25960*/  ISETP.GE.U32.OR P0, PT, R21, R2, P0 ;  /* 0x000000021500720c */ /* 0x000fda0000706470 */
[----:B------:R-:W-:Y:S05]  /*25970*/  @P0 BRA `(.L_x_466) ;  /* 0x00000170006c0947 */ /* 0x000fea0003800000 */
[----:B------:R-:W0:Y:S01]  /*25980*/  LDC R11, c[0x0][0x364] ;  /* 0x0000d900ff0b7b82 */ /* 0x000e220000000800 */
[----:B------:R-:W-:Y:S01]  /*25990*/  BSSY.RECONVERGENT B1, `(.L_x_495) ;  /* 0x0000117000017945 */ /* 0x000fe20003800200 */
[----:B----4-:R-:W-:Y:S02]  /*259a0*/  IMAD.MOV.U32 R20, RZ, RZ, R0 ;  /* 0x000000ffff147224 */ /* 0x010fe400078e0000 */
[----:B0-----:R-:W-:-:S05]  /*259b0*/  IMAD R11, R6, R11, R5 ;  /* 0x0000000b060b7224 */ /* 0x001fca00078e0205 */
[----:B------:R-:W-:-:S04]  /*259c0*/  IADD3 R14, PT, PT, R11, 0x4, -R2 ;  /* 0x000000040b0e7810 */ /* 0x000fc80007ffe802 */
[----:B------:R-:W-:-:S13]  /*259d0*/  ISETP.GE.OR P0, PT, R14, R30, P6 ;  /* 0x0000001e0e00720c */ /* 0x000fda0003706670 */
[----:B------:R-:W-:Y:S05]  /*259e0*/  @P0 BRA `(.L_x_496) ;  /* 0x0000001000440947 */ /* 0x000fea0003800000 */
[----:B------:R-:W0:Y:S08]  /*259f0*/  LDC.64 R10, c[0x0][0x390] ;  /* 0x0000e400ff0a7b82 */ /* 0x000e300000000a00 */
[----:B------:R-:W1:Y:S08]  /*25a00*/  LDC R70, c[0x0][0x398] ;  /* 0x0000e600ff467b82 */ /* 0x000e700000000800 */
[----:B------:R-:W2:Y:S01]  /*25a10*/  LDC R15, c[0x0][0x360] ;  /* 0x0000d800ff0f7b82 */ /* 0x000ea20000000800 */
[----:B0-----:R-:W0:Y:S07]  /*25a20*/  I2F.U32.RP R20, R11 ;  /* 0x0000000b00147306 */ /* 0x001e2e0000209000 */
[----:B------:R-:W3:Y:S01]  /*25a30*/  LDC.64 R12, c[0x0][0x388] ;  /* 0x0000e200ff0c7b82 */ /* 0x000ee20000000a00 */
[----:B-1----:R-:W1:Y:S08]  /*25a40*/  I2F.U32.RP R24, R70 ;  /* 0x0000004600187306 */ /* 0x002e700000209000 */
[----:B0-----:R-:W0:Y:S01]  /*25a50*/  MUFU.RCP R20, R20 ;  /* 0x0000001400147308 */ /* 0x001e220000001000 */
[----:B--2---:R-:W-:-:S04]  /*25a60*/  IMAD R15, R28, R15, R3 ;  /* 0x0000000f1c0f7224 */ /* 0x004fc800078e0203 */
[----:B------:R-:W-:-:S03]  /*25a70*/  IMAD.IADD R15, R15, 0x1, -R2 ;  /* 0x000000010f0f7824 */ /* 0x000fc600078e0a02 */
[----:B-1----:R-:W1:Y:S01]  /*25a80*/  MUFU.RCP R24, R24 ;  /* 0x0000001800187308 */ /* 0x002e620000001000 */
[----:B---3--:R-:W-:Y:S02]  /*25a90*/  IMAD R15, R15, R12, RZ ;  /* 0x0000000c0f0f7224 */ /* 0x008fe400078e02ff */
[----:B------:R-:W-:Y:S02]  /*25aa0*/  IMAD R71, R14, R13, RZ ;  /* 0x0000000d0e477224 */ /* 0x000fe400078e02ff */
[----:B------:R-:W-:Y:S02]  /*25ab0*/  IMAD.SHL.U32 R14, R15, 0x2, RZ ;  /* 0x000000020f0e7824 */ /* 0x000fe400078e00ff */
[----:B------:R-:W-:Y:S02]  /*25ac0*/  IMAD.SHL.U32 R71, R71, 0x4, RZ ;  /* 0x0000000447477824 */ /* 0x000fe400078e00ff */
[----:B0-----:R-:W-:Y:S02]  /*25ad0*/  VIADD R22, R20, 0xffffffe ;  /* 0x0ffffffe14167836 */ /* 0x001fe40000000000 */
[----:B------:R-:W-:-:S02]  /*25ae0*/  VIADD R78, R13, 0xffffffff ;  /* 0xffffffff0d4e7836 */ /* 0x000fc40000000000 */
[----:B------:R0:W2:Y:S01]  /*25af0*/  F2I.FTZ.U32.TRUNC.NTZ R23, R22 ;  /* 0x0000001600177305 */ /* 0x0000a2000021f000 */
[----:B-1----:R-:W-:-:S07]  /*25b00*/  VIADD R76, R24, 0xffffffe ;  /* 0x0ffffffe184c7836 */ /* 0x002fce0000000000 */
[----:B------:R1:W3:Y:S01]  /*25b10*/  F2I.FTZ.U32.TRUNC.NTZ R77, R76 ;  /* 0x0000004c004d7305 */ /* 0x0002e2000021f000 */
[----:B0-----:R-:W-:Y:S02]  /*25b20*/  IMAD.MOV.U32 R22, RZ, RZ, RZ ;  /* 0x000000ffff167224 */ /* 0x001fe400078e00ff */
[----:B--2---:R-:W-:Y:S02]  /*25b30*/  IMAD.MOV R20, RZ, RZ, -R23 ;  /* 0x000000ffff147224 */ /* 0x004fe400078e0a17 */
[----:B-1----:R-:W-:Y:S02]  /*25b40*/  IMAD.MOV.U32 R76, RZ, RZ, RZ ;  /* 0x000000ffff4c7224 */ /* 0x002fe400078e00ff */
[----:B------:R-:W-:Y:S01]  /*25b50*/  IMAD R83, R20, R11, RZ ;  /* 0x0000000b14537224 */ /* 0x000fe200078e02ff */
[----:B---3--:R-:W-:-:S03]  /*25b60*/  IADD3 R27, PT, PT, RZ, -R77, RZ ;  /* 0x8000004dff1b7210 */ /* 0x008fc60007ffe0ff */
[----:B------:R-:W-:-:S04]  /*25b70*/  IMAD.HI.U32 R25, R23, R83, R22 ;  /* 0x0000005317197227 */ /* 0x000fc800078e0016 */
[----:B------:R-:W-:Y:S02]  /*25b80*/  IMAD R27, R27, R70, RZ ;  /* 0x000000461b1b7224 */ /* 0x000fe400078e02ff */
[----:B------:R-:W-:-:S04]  /*25b90*/  IMAD.HI.U32 R20, R25, R14, RZ ;  /* 0x0000000e19147227 */ /* 0x000fc800078e00ff */
[----:B------:R-:W-:Y:S01]  /*25ba0*/  IMAD.HI.U32 R76, R77, R27, R76 ;  /* 0x0000001b4d4c7227 */ /* 0x000fe200078e004c */
[----:B------:R-:W-:-:S03]  /*25bb0*/  LOP3.LUT R77, RZ, R70, RZ, 0x33, !PT ;  /* 0x00000046ff4d7212 */ /* 0x000fc600078e33ff */
        /* <DEDUP_REMOVED lines=16> */
[----:B------:R-:W-:Y:S02]  /*25cc0*/  @P3 VIADD R24, R24, 0x1 ;  /* 0x0000000118183836 */ /* 0x000fe40000000000 */
[----:B------:R-:W-:Y:S01]  /*25cd0*/  @P5 VIADD R20, R20, 0x1 ;  /* 0x0000000114145836 */ /* 0x000fe20000000000 */
[----:B------:R-:W-:Y:S02]  /*25ce0*/  @!P0 LOP3.LUT R20, RZ, R11, RZ, 0x33, !PT ;  /* 0x0000000bff148212 */ /* 0x000fe400078e33ff */
[----:B------:R-:W-:Y:S02]  /*25cf0*/  SEL R24, R77, R24, !P4 ;  /* 0x000000184d187207 */ /* 0x000fe40006000000 */
[----:B------:R-:W-:Y:S02]  /*25d00*/  VIMNMX R25, PT, PT, RZ, R20, !PT ;  /* 0x00000014ff197248 */ /* 0x000fe40007fe0100 */
[----:B------:R-:W-:Y:S02]  /*25d10*/  VIMNMX R27, PT, PT, RZ, R24, !PT ;  /* 0x00000018ff1b7248 */ /* 0x000fe40007fe0100 */
[----:B------:R-:W-:-:S02]  /*25d20*/  VIADDMNMX R25, R12, 0xffffffff, R25, PT ;  /* 0xffffffff0c197846 */ /* 0x000fc40003800119 */
        /* <DEDUP_REMOVED lines=11> */
[----:B------:R-:W-:Y:S01]  /*25de0*/  IMAD.MOV.U32 R20, RZ, RZ, 0xc8 ;  /* 0x000000c8ff147424 */ /* 0x000fe200078e00ff */
        /* <DEDUP_REMOVED lines=77> */
[----:B------:R-:W-:-:S07]  /*262c0*/  IADD3 R26, PT, PT, R1, R0, RZ ;  /* 0x00000000011a7210 */ /* 0x000fce0007ffe0ff */
[----:B0-----:R-:W-:-:S10]  /*262d0*/  DFMA R14, R14, R64, R24 ;  /* 0x000000400e0e722b */ /* 0x001fd40000000018 */
        /* <DEDUP_REMOVED lines=18> */
[----:B------:R-:W-:Y:S02]  /*26400*/  @P5 IADD3 R20, PT, PT, R20, 0x1, RZ ;  /* 0x0000000114145810 */ /* 0x000fe40007ffe0ff */
        /* <DEDUP_REMOVED lines=74> */
[----:B-1----:R-:W-:-:S04]  /*268b0*/  VIMNMX R11, PT, PT, RZ, R76, !PT ;  /* 0x0000004cff0b7248 */ /* 0x002fc80007fe0100 */
        /* <DEDUP_REMOVED lines=36> */
.L_x_496:
[----:B------:R-:W-:Y:S05]  /*26b00*/  BSYNC.RECONVERGENT B1 ;  /* 0x0000000000017941 */ /* 0x000fea0003800200 */
.L_x_495:
[----:B------:R-:W-:Y:S01]  /*26b10*/  ISETP.GT.U32.AND P0, PT, R20, 0xc7, PT ;  /* 0x000000c71400780c */ /* 0x000fe20003f04070 */
[----:B------:R-:W-:Y:S01]  /*26b20*/  BSSY.RECONVERGENT B1, `(.L_x_497) ;  /* 0x00006a1000017945 */ /* 0x000fe20003800200 */
[----:B------:R-:W-:-:S11]  /*26b30*/  IMAD.MOV.U32 R0, RZ, RZ, R20 ;  /* 0x000000ffff007224 */ /* 0x000fd600078e0014 */
[----:B------:R-:W-:Y:S05]  /*26b40*/  @P0 BRA `(.L_x_498) ;  /* 0x0000006800780947 */ /* 0x000fea0003800000 */
[----:B-1----:R-:W0:Y:S01]  /*26b50*/  LDC R15, c[0x0][0x364] ;  /* 0x0000d900ff0f7b82 */ /* 0x002e220000000800 */
[----:B------:R-:W-:Y:S01]  /*26b60*/  BSSY.RECONVERGENT B2, `(.L_x_499) ;  /* 0x0000119000027945 */ /* 0x000fe20003800200 */
[----:B------:R-:W-:Y:S02]  /*26b70*/  IMAD.MOV.U32 R0, RZ, RZ, R20 ;  /* 0x000000ffff007224 */ /* 0x000fe400078e0014 */
[----:B0-----:R-:W-:-:S05]  /*26b80*/  IMAD R15, R6, R15, R5 ;  /* 0x0000000f060f7224 */ /* 0x001fca00078e0205 */
[----:B---3--:R-:W-:-:S04]  /*26b90*/  IADD3 R11, PT, PT, R15, 0x4, -R4 ;  /* 0x000000040f0b7810 */ /* 0x008fc80007ffe804 */
[----:B------:R-:W-:-:S13]  /*26ba0*/  ISETP.GE.OR P0, PT, R11, R30, P1 ;  /* 0x0000001e0b00720c */ /* 0x000fda0000f06670 */
[----:B------:R-:W-:Y:S05]  /*26bb0*/  @P0 BRA `(.L_x_500) ;  /* 0x00000010004c0947 */ /* 0x000fea0003800000 */
[----:B------:R-:W0:Y:S01]  /*26bc0*/  LDC R70, c[0x0][0x398] ;  /* 0x0000e600ff467b82 */ /* 0x000e220000000800 */
[----:B------:R-:W-:-:S07]  /*26bd0*/  IADD3 R14, PT, PT, -R4, 0x1, RZ ;  /* 0x00000001040e7810 */ /* 0x000fce0007ffe1ff */
[----:B------:R-:W1:Y:S08]  /*26be0*/  LDC.64 R10, c[0x0][0x390] ;  /* 0x0000e400ff0a7b82 */ /* 0x000e700000000a00 */
[----:B------:R-:W3:Y:S01]  /*26bf0*/  LDC R0, c[0x0][0x360] ;  /* 0x0000d800ff007b82 */ /* 0x000ee20000000800 */
[----:B0-----:R-:W0:Y:S07]  /*26c00*/  I2F.U32.RP R26, R70 ;  /* 0x00000046001a7306 */ /* 0x001e2e0000209000 */
[----:B------:R-:W4:Y:S01]  /*26c10*/  LDC.64 R12, c[0x0][0x388] ;  /* 0x0000e200ff0c7b82 */ /* 0x000f220000000a00 */
[----:B-1----:R-:W1:Y:S08]  /*26c20*/  I2F.U32.RP R24, R11 ;  /* 0x0000000b00187306 */ /* 0x002e700000209000 */
[----:B0-----:R-:W0:Y:S01]  /*26c30*/  MUFU.RCP R26, R26 ;  /* 0x0000001a001a7308 */ /* 0x001e220000001000 */
[----:B---3--:R-:W-:-:S04]  /*26c40*/  IMAD R0, R28, R0, R3 ;  /* 0x000000001c007224 */ /* 0x008fc800078e0203 */
[C---:B--2---:R-:W-:Y:S01]  /*26c50*/  IMAD.IADD R25, R14.reuse, 0x1, R0 ;  /* 0x000000010e197824 */ /* 0x044fe200078e0200 */
[----:B------:R-:W-:Y:S02]  /*26c60*/  IADD3 R0, PT, PT, R14, 0x3, R15 ;  /* 0x000000030e007810 */ /* 0x000fe40007ffe00f */
[----:B-1----:R-:W1:Y:S01]  /*26c70*/  MUFU.RCP R24, R24 ;  /* 0x0000001800187308 */ /* 0x002e620000001000 */
[----:B----4-:R-:W-:Y:S02]  /*26c80*/  IMAD R25, R25, R12, RZ ;  /* 0x0000000c19197224 */ /* 0x010fe400078e02ff */
[----:B------:R-:W-:Y:S02]  /*26c90*/  IMAD R71, R0, R13, RZ ;  /* 0x0000000d00477224 */ /* 0x000fe400078e02ff */
[----:B------:R-:W-:Y:S02]  /*26ca0*/  IMAD.SHL.U32 R0, R25, 0x2, RZ ;  /* 0x0000000219007824 */ /* 0x000fe400078e00ff */
[----:B------:R-:W-:-:S02]  /*26cb0*/  IMAD.SHL.U32 R71, R71, 0x4, RZ ;  /* 0x0000000447477824 */ /* 0x000fc400078e00ff */
[----:B0-----:R-:W-:Y:S02]  /*26cc0*/  VIADD R76, R26, 0xffffffe ;  /* 0x0ffffffe1a4c7836 */ /* 0x001fe40000000000 */
[----:B------:R-:W-:Y:S02]  /*26cd0*/  VIADD R78, R13, 0xffffffff ;  /* 0xffffffff0d4e7836 */ /* 0x000fe40000000000 */
        /* <DEDUP_REMOVED lines=8> */
[----:B------:R-:W-:Y:S01]  /*26d60*/  IMAD.HI.U32 R76, R77, R27, R76 ;  /* 0x0000001b4d4c7227 */ /* 0x000fe200078e004c */
[----:B------:R-:W-:-:S03]  /*26d70*/  LOP3.LUT R77, RZ, R70, RZ, 0x33, !PT ;  /* 0x00000046ff4d7212 */ /* 0x000fc600078e33ff */
[----:B------:R-:W-:Y:S02]  /*26d80*/  IMAD R83, R24, R11, RZ ;  /* 0x0000000b18537224 */ /* 0x000fe400078e02ff */
[----:B------:R-:W-:-:S04]  /*26d90*/  IMAD.HI.U32 R26, R76, R71, RZ ;  /* 0x000000474c1a7227 */ /* 0x000fc800078e00ff */
[----:B------:R-:W-:-:S06]  /*26da0*/  IMAD.HI.U32 R15, R23, R83, R22 ;  /* 0x00000053170f7227 */ /* 0x000fcc00078e0016 */
[----:B------:R-:W-:Y:S01]  /*26db0*/  IMAD.HI.U32 R24, R15, R0, RZ ;  /* 0x000000000f187227 */ /* 0x000fe200078e00ff */
[----:B------:R-:W-:-:S03]  /*26dc0*/  IADD3 R15, PT, PT, -R26, RZ, RZ ;  /* 0x000000ff1a0f7210 */ /* 0x000fc60007ffe1ff */
        /* <DEDUP_REMOVED lines=15> */
[----:B------:R-:W-:Y:S02]  /*26ec0*/  @P5 VIADD R24, R24, 0x1 ;  /* 0x0000000118185836 */ /* 0x000fe40000000000 */
[----:B------:R-:W-:Y:S02]  /*26ed0*/  @!P0 LOP3.LUT R24, RZ, R11, RZ, 0x33, !PT ;  /* 0x0000000bff188212 */ /* 0x000fe400078e33ff */
[----:B------:R-:W-:Y:S02]  /*26ee0*/  SEL R26, R77, R26, !P4 ;  /* 0x0000001a4d1a7207 */ /* 0x000fe40006000000 */
[----:B------:R-:W-:Y:S02]  /*26ef0*/  VIMNMX R25, PT, PT, RZ, R24, !PT ;  /* 0x00000018ff197248 */ /* 0x000fe40007fe0100 */
[----:B------:R-:W-:-:S02]  /*26f00*/  VIMNMX R27, PT, PT, RZ, R26, !PT ;  /* 0x0000001aff1b7248 */ /* 0x000fc40007fe0100 */
        /* <DEDUP_REMOVED lines=222> */
.L_x_500:
[----:B------:R-:W-:Y:S05]  /*27cf0*/  BSYNC.RECONVERGENT B2 ;  /* 0x0000000000027941 */ /* 0x000fea0003800200 */
.L_x_499:
[----:B------:R-:W-:-:S13]  /*27d00*/  ISETP.GT.U32.AND P0, PT, R0, 0xc7, PT ;  /* 0x000000c70000780c */ /* 0x000fda0003f04070 */
[----:B------:R-:W-:Y:S05]  /*27d10*/  @P0 BRA `(.L_x_498) ;  /* 0x0000005800040947 */ /* 0x000fea0003800000 */
[----:B-12---:R-:W0:Y:S01]  /*27d20*/  LDC R25, c[0x0][0x364] ;  /* 0x0000d900ff197b82 */ /* 0x006e220000000800 */
[----:B------:R-:W-:Y:S01]  /*27d30*/  BSSY.RECONVERGENT B2, `(.L_x_501) ;  /* 0x0000112000027945 */ /* 0x000fe20003800200 */
[----:B------:R-:W-:Y:S01]  /*27d40*/  MOV R22, R0 ;  /* 0x0000000000167202 */ /* 0x000fe20000000f00 */
[----:B0-----:R-:W-:-:S05]  /*27d50*/  IMAD R25, R6, R25, R5 ;  /* 0x0000001906197224 */ /* 0x001fca00078e0205 */
[----:B---3--:R-:W-:-:S04]  /*27d60*/  IADD3 R11, PT, PT, R25, 0x4, -R2 ;  /* 0x00000004190b7810 */ /* 0x008fc80007ffe802 */
[----:B------:R-:W-:-:S13]  /*27d70*/  ISETP.GE.OR P0, PT, R11, R30, P2 ;  /* 0x0000001e0b00720c */ /* 0x000fda0001706670 */
[----:B------:R-:W-:Y:S05]  /*27d80*/  @P0 BRA `(.L_x_502) ;  /* 0x0000001000300947 */ /* 0x000fea0003800000 */
[----:B------:R-:W0:Y:S01]  /*27d90*/  LDC R26, c[0x0][0x398] ;  /* 0x0000e600ff1a7b82 */ /* 0x000e220000000800 */
[----:B------:R-:W-:-:S07]  /*27da0*/  IADD3 R20, PT, PT, -R2, 0x1, RZ ;  /* 0x0000000102147810 */ /* 0x000fce0007ffe1ff */
[----:B------:R-:W1:Y:S08]  /*27db0*/  LDC.64 R10, c[0x0][0x390] ;  /* 0x0000e400ff0a7b82 */ /* 0x000e700000000a00 */
[----:B------:R-:W2:Y:S01]  /*27dc0*/  LDC R14, c[0x0][0x360] ;  /* 0x0000d800ff0e7b82 */ /* 0x000ea20000000800 */
[----:B0-----:R-:W0:Y:S07]  /*27dd0*/  I2F.U32.RP R70, R26 ;  /* 0x0000001a00467306 */ /* 0x001e2e0000209000 */
[----:B------:R-:W3:Y:S01]  /*27de0*/  LDC.64 R12, c[0x0][0x388] ;  /* 0x0000e200ff0c7b82 */ /* 0x000ee20000000a00 */
[----:B------:R-:W-:Y:S01]  /*27df0*/  LOP3.LUT R77, RZ, R26, RZ, 0x33, !PT ;  /* 0x0000001aff4d7212 */ /* 0x000fe200078e33ff */
[----:B-1----:R-:W1:Y:S01]  /*27e00*/  I2F.U32.RP R24, R11 ;  /* 0x0000000b00187306 */ /* 0x002e620000209000 */
[----:B------:R-:W-:-:S07]  /*27e10*/  LOP3.LUT R76, RZ, R11, RZ, 0x33, !PT ;  /* 0x0000000bff4c7212 */ /* 0x000fce00078e33ff */
[----:B0-----:R-:W0:Y:S01]  /*27e20*/  MUFU.RCP R70, R70 ;  /* 0x0000004600467308 */ /* 0x001e220000001000 */
[----:B--2---:R-:W-:-:S04]  /*27e30*/  IMAD R14, R28, R14, R3 ;  /* 0x0000000e1c0e7224 */ /* 0x004fc800078e0203 */
[C---:B------:R-:W-:Y:S01]  /*27e40*/  IMAD.IADD R27, R20.reuse, 0x1, R14 ;  /* 0x00000001141b7824 */ /* 0x040fe200078e020e */
[----:B------:R-:W-:Y:S02]  /*27e50*/  IADD3 R14, PT, PT, R20, 0x3, R25 ;  /* 0x00000003140e7810 */ /* 0x000fe40007ffe019 */
[----:B-1----:R-:W1:Y:S01]  /*27e60*/  MUFU.RCP R24, R24 ;  /* 0x0000001800187308 */ /* 0x002e620000001000 */
[----:B---3--:R-:W-:Y:S02]  /*27e70*/  VIADD R78, R13, 0xffffffff ;  /* 0xffffffff0d4e7836 */ /* 0x008fe40000000000 */
[----:B------:R-:W-:Y:S02]  /*27e80*/  IMAD R84, R14, R13, RZ ;  /* 0x0000000d0e547224 */ /* 0x000fe400078e02ff */
[----:B------:R-:W-:Y:S02]  /*27e90*/  IMAD.MOV.U32 R14, RZ, RZ, RZ ;  /* 0x000000ffff0e7224 */ /* 0x000fe400078e00ff */
[----:B------:R-:W-:-:S02]  /*27ea0*/  IMAD.SHL.U32 R84, R84, 0x4, RZ ;  /* 0x0000000454547824 */ /* 0x000fc400078e00ff */
[----:B0-----:R-:W-:Y:S02]  /*27eb0*/  VIADD R15, R70, 0xffffffe ;  /* 0x0ffffffe460f7836 */ /* 0x001fe40000000000 */
[----:B------:R-:W-:-:S04]  /*27ec0*/  IMAD R70, R27, R12, R12 ;  /* 0x0000000c1b467224 */ /* 0x000fc800078e020c */
[----:B------:R-:W0:Y:S01]  /*27ed0*/  F2I.FTZ.U32.TRUNC.NTZ R15, R15 ;  /* 0x0000000f000f7305 */ /* 0x000e22000021f000 */
[----:B------:R-:W-:Y:S01]  /*27ee0*/  SHF.L.U32 R70, R70, 0x1, RZ ;  /* 0x0000000146467819 */ /* 0x000fe200000006ff */
[----:B-1----:R-:W-:-:S06]  /*27ef0*/  VIADD R22, R24, 0xffffffe ;  /* 0x0ffffffe18167836 */ /* 0x002fcc0000000000 */
[----:B------:R1:W2:Y:S01]  /*27f00*/  F2I.FTZ.U32.TRUNC.NTZ R23, R22 ;  /* 0x0000001600177305 */ /* 0x0002a2000021f000 */
[----:B0-----:R-:W-:Y:S02]  /*27f10*/  IMAD.MOV R71, RZ, RZ, -R15 ;  /* 0x000000ffff477224 */ /* 0x001fe400078e0a0f */
[----:B-1----:R-:W-:Y:S02]  /*27f20*/  IMAD.MOV.U32 R22, RZ, RZ, RZ ;  /* 0x000000ffff167224 */ /* 0x002fe400078e00ff */
        /* <DEDUP_REMOVED lines=20> */
[----:B------:R-:W-:-:S02]  /*28070*/  ISETP.NE.U32.AND P0, PT, R11, RZ, PT ;  /* 0x000000ff0b00720c */ /* 0x000fc40003f05070 */
[----:B------:R-:W-:-:S06]  /*28080*/  ISETP.NE.U32.AND P4, PT, R26, RZ, PT ;  /* 0x000000ff1a00720c */ /* 0x000fcc0003f85070 */
[----:B------:R-:W-:Y:S02]  /*28090*/  @P3 VIADD R20, R20, 0x1 ;  /* 0x0000000114143836 */ /* 0x000fe40000000000 */
[----:B------:R-:W-:-:S03]  /*280a0*/  @P5 VIADD R23, R23, 0x1 ;  /* 0x0000000117175836 */ /* 0x000fc60000000000 */
[----:B------:R-:W-:Y:S02]  /*280b0*/  SEL R20, R77, R20, !P4 ;  /* 0x000000144d147207 */ /* 0x000fe40006000000 */
        /* <DEDUP_REMOVED lines=13> */
[----:B------:R-:W-:Y:S02]  /*28190*/  IADD3 R20, PT, PT, R1, R0, RZ ;  /* 0x0000000001147210 */ /* 0x000fe40007ffe0ff */
[----:B------:R-:W-:Y:S01]  /*281a0*/  ISETP.NE.AND P3, PT, R0, 0xc7, PT ;  /* 0x000000c70000780c */ /* 0x000fe20003f65270 */
[----:B--2---:R-:W0:Y:S08]  /*281b0*/  I2F.F64.U16 R82, R90 ;  /* 0x0000005a00527312 */ /* 0x004e300000101800 */
[----:B---3--:R-:W1:Y:S01]  /*281c0*/  I2F.F64.U16 R24, R86 ;  /* 0x0000005600187312 */ /* 0x008e620000101800 */
[----:B0-----:R-:W-:-:S07]  /*281d0*/  DMUL R82, R82, R62 ;  /* 0x0000003e52527228 */ /* 0x001fce0000000000 */
[----:B----4-:R-:W0:Y:S01]  /*281e0*/  I2F.F64.U16 R22, R88 ;  /* 0x0000005800167312 */ /* 0x010e220000101800 */
[----:B-1----:R-:W-:Y:S01]  /*281f0*/  DFMA R24, R24, R60, R82 ;  /* 0x0000003c1818722b */ /* 0x002fe20000000052 */
[----:B------:R-:W-:Y:S02]  /*28200*/  IMAD R83, R0, 0x4, R1 ;  /* 0x0000000400537824 */ /* 0x000fe400078e0201 */
[----:B------:R-:W-:-:S03]  /*28210*/  IMAD.MOV R82, RZ, RZ, -R0 ;  /* 0x000000ffff527224 */ /* 0x000fc600078e0a00 */
[----:B------:R1:W-:Y:S02]  /*28220*/  STL [R83+0x640], R88 ;  /* 0x0006405853007387 */ /* 0x0003e40000100800 */
[----:B0-----:R-:W-:Y:S01]  /*28230*/  DFMA R22, R22, R64, R24 ;  /* 0x000000401616722b */ /* 0x001fe20000000018 */
[----:B------:R-:W-:Y:S01]  /*28240*/  IMAD.MOV.U32 R25, RZ, RZ, 0xc7 ;  /* 0x000000c7ff197424 */ /* 0x000fe200078e00ff */
[----:B------:R1:W-:Y:S04]  /*28250*/  STL [R83+0x320], R86 ;  /* 0x0003205653007387 */ /* 0x0003e80000100800 */
[----:B------:R1:W-:Y:S01]  /*28260*/  STL [R83], R90 ;  /* 0x0000005a53007387 */ /* 0x0003e20000100800 */
[----:B------:R-:W-:-:S03]  /*28270*/  VIADDMNMX.U32 R82, R82, R25, 0x7, PT ;  /* 0x0000000752527446 */ /* 0x000fc60003800019 */
[----:B------:R0:W2:Y:S02]  /*28280*/  F2I.U32.F64.TRUNC R23, R22 ;  /* 0x0000001600177311 */ /* 0x0000a4000030d000 */
[----:B0-----:R-:W-:Y:S01]  /*28290*/  IMAD.MOV.U32 R22, RZ, RZ, 0xc8 ;  /* 0x000000c8ff167424 */ /* 0x001fe200078e00ff */
[----:B--2---:R1:W-:Y:S01]  /*282a0*/  STL.U8 [R20+0x960], R23 ;  /* 0x0009601714007387 */ /* 0x0043e20000100000 */
        /* <DEDUP_REMOVED lines=35> */
[----:B--2---:R-:W-:-:S04]  /*284e0*/  IMAD.HI.U32 R20, R71, R84, RZ ;  /* 0x0000005447147227 */ /* 0x004fc800078e00ff */
        /* <DEDUP_REMOVED lines=150> */
.L_x_502:
[----:B------:R-:W-:Y:S05]  /*28e50*/  BSYNC.RECONVERGENT B2 ;  /* 0x0000000000027941 */ /* 0x000fea0003800200 */
.L_x_501:
[----:B------:R-:W-:Y:S01]  /*28e60*/  ISETP.GT.U32.AND P0, PT, R22, 0xc7, PT ;  /* 0x000000c71600780c */ /* 0x000fe20003f04070 */
[----:B------:R-:W-:-:S12]  /*28e70*/  IMAD.MOV.U32 R0, RZ, RZ, R22 ;  /* 0x000000ffff007224 */ /* 0x000fd800078e0016 */
[----:B------:R-:W-:Y:S05]  /*28e80*/  @P0 BRA `(.L_x_498) ;  /* 0x0000004400a80947 */ /* 0x000fea0003800000 */
[----:B------:R-:W0:Y:S01]  /*28e90*/  LDC R11, c[0x0][0x364] ;  /* 0x0000d900ff0b7b82 */ /* 0x000e220000000800 */
[----:B------:R-:W-:Y:S07]  /*28ea0*/  BSSY.RECONVERGENT B2, `(.L_x_503) ;  /* 0x000011a000027945 */ /* 0x000fee0003800200 */
[----:B------:R-:W4:Y:S01]  /*28eb0*/  LDC R0, c[0x0][0x360] ;  /* 0x0000d800ff007b82 */ /* 0x000f220000000800 */
[----:B0-----:R-:W-:-:S05]  /*28ec0*/  IMAD R11, R6, R11, R5 ;  /* 0x0000000b060b7224 */ /* 0x001fca00078e0205 */
[----:B---3--:R-:W-:Y:S01]  /*28ed0*/  IADD3 R14, PT, PT, R11, 0x4, -R2 ;  /* 0x000000040b0e7810 */ /* 0x008fe20007ffe802 */
[----:B----4-:R-:W-:-:S03]  /*28ee0*/  IMAD R0, R28, R0, R3 ;  /* 0x000000001c007224 */ /* 0x010fc600078e0203 */
[----:B------:R-:W-:Y:S02]  /*28ef0*/  ISETP.GE.AND P0, PT, R14, R30, PT ;  /* 0x0000001e0e00720c */ /* 0x000fe40003f06270 */
[----:B------:R-:W-:Y:S01]  /*28f00*/  IADD3 R15, PT, PT, R21, R0, RZ ;  /* 0x00000000150f7210 */ /* 0x000fe20007ffe0ff */
[----:B------:R-:W-:-:S03]  /*28f10*/  IMAD.MOV.U32 R0, RZ, RZ, R22 ;  /* 0x000000ffff007224 */ /* 0x000fc600078e0016 */
[----:B------:R-:W-:-:S04]  /*28f20*/  ISETP.GE.OR P0, PT, R15, R29, P0 ;  /* 0x0000001d0f00720c */ /* 0x000fc80000706670 */
[----:B------:R-:W-:-:S13]  /*28f30*/  ISETP.LT.OR P0, PT, R15, RZ, P0 ;  /* 0x000000ff0f00720c */ /* 0x000fda0000701670 */
[----:B------:R-:W-:Y:S05]  /*28f40*/  @P0 BRA `(.L_x_504) ;  /* 0x00000010003c0947 */ /* 0x000fea0003800000 */
[----:B-12---:R-:W0:Y:S08]  /*28f50*/  LDC R20, c[0x0][0x398] ;  /* 0x0000e600ff147b82 */ /* 0x006e300000000800 */
[----:B------:R-:W1:Y:S08]  /*28f60*/  LDC.64 R10, c[0x0][0x390] ;  /* 0x0000e400ff0a7b82 */ /* 0x000e700000000a00 */
[----:B------:R-:W2:Y:S01]  /*28f70*/  LDC.64 R12, c[0x0][0x388] ;  /* 0x0000e200ff0c7b82 */ /* 0x000ea20000000a00 */
[----:B0-----:R-:W0:Y:S08]  /*28f80*/  I2F.U32.RP R23, R20 ;  /* 0x0000001400177306 */ /* 0x001e300000209000 */
[----:B-1----:R-:W1:Y:S08]  /*28f90*/  I2F.U32.RP R0, R11 ;  /* 0x0000000b00007306 */ /* 0x002e700000209000 */
[----:B0-----:R-:W0:Y:S01]  /*28fa0*/  MUFU.RCP R23, R23 ;  /* 0x0000001700177308 */ /* 0x001e220000001000 */
[----:B--2---:R-:W-:-:S02]  /*28fb0*/  IMAD R15, R15, R12, RZ ;  /* 0x0000000c0f0f7224 */ /* 0x004fc400078e02ff */
[----:B------:R-:W-:-:S05]  /*28fc0*/  VIADD R78, R13, 0xffffffff ;  /* 0xffffffff0d4e7836 */ /* 0x000fca0000000000 */
[----:B-1----:R-:W1:Y:S01]  /*28fd0*/  MUFU.RCP R0, R0 ;  /* 0x0000000000007308 */ /* 0x002e620000001000 */
[----:B0-----:R-:W-:Y:S02]  /*28fe0*/  VIADD R76, R23, 0xffffffe ;  /* 0x0ffffffe174c7836 */ /* 0x001fe40000000000 */
[----:B------:R-:W-:-:S05]  /*28ff0*/  IMAD R23, R14, R13, RZ ;  /* 0x0000000d0e177224 */ /* 0x000fca00078e02ff */
[----:B------:R0:W2:Y:S01]  /*29000*/  F2I.FTZ.U32.TRUNC.NTZ R77, R76 ;  /* 0x0000004c004d7305 */ /* 0x0000a2000021f000 */
[----:B------:R-:W-:Y:S02]  /*29010*/  IMAD.SHL.U32 R23, R23, 0x4, RZ ;  /* 0x0000000417177824 */ /* 0x000fe400078e00ff */
[----:B-1----:R-:W-:Y:S01]  /*29020*/  VIADD R24, R0, 0xffffffe ;  /* 0x0ffffffe00187836 */ /* 0x002fe20000000000 */
[----:B------:R-:W-:-:S04]  /*29030*/  SHF.L.U32 R0, R15, 0x1, RZ ;  /* 0x000000010f007819 */ /* 0x000fc800000006ff */
[----:B------:R1:W3:Y:S01]  /*29040*/  F2I.FTZ.U32.TRUNC.NTZ R25, R24 ;  /* 0x0000001800197305 */ /* 0x0002e2000021f000 */
[----:B0-----:R-:W-:Y:S02]  /*29050*/  IMAD.MOV.U32 R76, RZ, RZ, RZ ;  /* 0x000000ffff4c7224 */ /* 0x001fe400078e00ff */
[--C-:B--2---:R-:W-:Y:S02]  /*29060*/  IMAD.MOV R71, RZ, RZ, -R77.reuse ;  /* 0x000000ffff477224 */ /* 0x104fe400078e0a4d */
[----:B-1----:R-:W-:Y:S02]  /*29070*/  IMAD.MOV.U32 R24, RZ, RZ, RZ ;  /* 0x000000ffff187224 */ /* 0x002fe400078e00ff */
[-C--:B------:R-:W-:Y:S02]  /*29080*/  IMAD R71, R71, R20.reuse, RZ ;  /* 0x0000001447477224 */ /* 0x080fe400078e02ff */
[----:B---3--:R-:W-:Y:S02]  /*29090*/  IMAD R83, R25, R11, RZ ;  /* 0x0000000b19537224 */ /* 0x008fe400078e02ff */
[----:B------:R-:W-:Y:S01]  /*290a0*/  IMAD.HI.U32 R76, R77, R71, R76 ;  /* 0x000000474d4c7227 */ /* 0x000fe200078e004c */
[----:B------:R-:W-:-:S03]  /*290b0*/  LOP3.LUT R77, RZ, R20, RZ, 0x33, !PT ;  /* 0x00000014ff4d7212 */ /* 0x000fc600078e33ff */
[----:B------:R-:W-:Y:S02]  /*290c0*/  IMAD.MOV R27, RZ, RZ, -R83 ;  /* 0x000000ffff1b7224 */ /* 0x000fe400078e0a53 */
        /* <DEDUP_REMOVED lines=68> */
[----:B-1----:R-:W2:Y:S04]  /*29510*/  LDG.E.U8 R89, desc[UR8][R92.64+0x2] ;  /* 0x000002085c597981 */ /* 0x002ea8000c1e1100 */
        /* <DEDUP_REMOVED lines=178> */
.L_x_504:
[----:B------:R-:W-:Y:S05]  /*2a040*/  BSYNC.RECONVERGENT B2 ;  /* 0x0000000000027941 */ /* 0x000fea0003800200 */
.L_x_503:
[----:B------:R-:W-:-:S13]  /*2a050*/  ISETP.GT.U32.AND P0, PT, R0, 0xc7, PT ;  /* 0x000000c70000780c */ /* 0x000fda0003f04070 */
[----:B------:R-:W-:Y:S05]  /*2a060*/  @P0 BRA `(.L_x_498) ;  /* 0x0000003400300947 */ /* 0x000fea0003800000 */
[----:B-1-3--:R-:W0:Y:S01]  /*2a070*/  LDC R11, c[0x0][0x364] ;  /* 0x0000d900ff0b7b82 */ /* 0x00ae220000000800 */
[----:B------:R-:W-:Y:S01]  /*2a080*/  IADD3 R26, PT, PT, -R2, 0x1, RZ ;  /* 0x00000001021a7810 */ /* 0x000fe20007ffe1ff */
[----:B------:R-:W-:Y:S01]  /*2a090*/  BSSY.RECONVERGENT B2, `(.L_x_505) ;  /* 0x0000112000027945 */ /* 0x000fe20003800200 */
[----:B--2---:R-:W-:-:S05]  /*2a0a0*/  IMAD.MOV.U32 R20, RZ, RZ, R0 ;  /* 0x000000ffff147224 */ /* 0x004fca00078e0000 */
[----:B------:R-:W1:Y:S01]  /*2a0b0*/  LDC R10, c[0x0][0x360] ;  /* 0x0000d800ff0a7b82 */ /* 0x000e620000000800 */
[----:B0-----:R-:W-:-:S05]  /*2a0c0*/  IMAD R11, R6, R11, R5 ;  /* 0x0000000b060b7224 */ /* 0x001fca00078e0205 */
[----:B------:R-:W-:Y:S01]  /*2a0d0*/  IADD3 R14, PT, PT, R26, 0x3, R11 ;  /* 0x000000031a0e7810 */ /* 0x000fe20007ffe00b */
[----:B-1----:R-:W-:-:S03]  /*2a0e0*/  IMAD R11, R28, R10, R3 ;  /* 0x0000000a1c0b7224 */ /* 0x002fc600078e0203 */
[----:B------:R-:W-:Y:S02]  /*2a0f0*/  ISETP.GE.AND P0, PT, R14, R30, PT ;  /* 0x0000001e0e00720c */ /* 0x000fe40003f06270 */
[----:B------:R-:W-:-:S04]  /*2a100*/  IADD3 R15, PT, PT, R26, 0x3, R11 ;  /* 0x000000031a0f7810 */ /* 0x000fc80007ffe00b */
[----:B------:R-:W-:-:S04]  /*2a110*/  ISETP.GE.OR P0, PT, R15, R29, P0 ;  /* 0x0000001d0f00720c */ /* 0x000fc80000706670 */
[----:B------:R-:W-:-:S13]  /*2a120*/  ISETP.LT.OR P0, PT, R15, RZ, P0 ;  /* 0x000000ff0f00720c */ /* 0x000fda0000701670 */
[----:B------:R-:W-:Y:S05]  /*2a130*/  @P0 BRA `(.L_x_506) ;  /* 0x00000010001c0947 */ /* 0x000fea0003800000 */
[----:B------:R-:W0:Y:S08]  /*2a140*/  LDC.64 R10, c[0x0][0x390] ;  /* 0x0000e400ff0a7b82 */ /* 0x000e300000000a00 */
[----:B------:R-:W1:Y:S08]  /*2a150*/  LDC R27, c[0x0][0x398] ;  /* 0x0000e600ff1b7b82 */ /* 0x000e700000000800 */
[----:B------:R-:W2:Y:S01]  /*2a160*/  LDC.64 R12, c[0x0][0x388] ;  /* 0x0000e200ff0c7b82 */ /* 0x000ea20000000a00 */
[----:B0-----:R-:W0:Y:S08]  /*2a170*/  I2F.U32.RP R20, R11 ;  /* 0x0000000b00147306 */ /* 0x001e300000209000 */
[----:B-1----:R-:W1:Y:S08]  /*2a180*/  I2F.U32.RP R22, R27 ;  /* 0x0000001b00167306 */ /* 0x002e700000209000 */
[----:B0-----:R-:W0:Y:S01]  /*2a190*/  MUFU.RCP R20, R20 ;  /* 0x0000001400147308 */ /* 0x001e220000001000 */
[----:B--2---:R-:W-:-:S02]  /*2a1a0*/  IMAD R15, R15, R12, RZ ;  /* 0x0000000c0f0f7224 */ /* 0x004fc400078e02ff */
[----:B------:R-:W-:Y:S02]  /*2a1b0*/  IMAD R86, R14, R13, RZ ;  /* 0x0000000d0e567224 */ /* 0x000fe400078e02ff */
[----:B------:R-:W-:Y:S02]  /*2a1c0*/  VIADD R79, R13, 0xffffffff ;  /* 0xffffffff0d4f7836 */ /* 0x000fe40000000000 */
[----:B------:R-:W-:Y:S01]  /*2a1d0*/  IMAD.SHL.U32 R86, R86, 0x4, RZ ;  /* 0x0000000456567824 */ /* 0x000fe200078e00ff */
[----:B-1----:R-:W1:Y:S01]  /*2a1e0*/  MUFU.RCP R22, R22 ;  /* 0x0000001600167308 */ /* 0x002e620000001000 */
[----:B0-----:R-:W-:-:S07]  /*2a1f0*/  VIADD R70, R20, 0xffffffe ;  /* 0x0ffffffe14467836 */ /* 0x001fce0000000000 */
[----:B------:R0:W2:Y:S01]  /*2a200*/  F2I.FTZ.U32.TRUNC.NTZ R71, R70 ;  /* 0x0000004600477305 */ /* 0x0000a2000021f000 */
[----:B-1----:R-:W-:-:S07]  /*2a210*/  VIADD R76, R22, 0xffffffe ;  /* 0x0ffffffe164c7836 */ /* 0x002fce0000000000 */
[----:B------:R1:W3:Y:S01]  /*2a220*/  F2I.FTZ.U32.TRUNC.NTZ R77, R76 ;  /* 0x0000004c004d7305 */ /* 0x0002e2000021f000 */
[----:B0-----:R-:W-:Y:S01]  /*2a230*/  MOV R70, RZ ;  /* 0x000000ff00467202 */ /* 0x001fe20000000f00 */
[----:B--2---:R-:W-:Y:S02]  /*2a240*/  IMAD.MOV R24, RZ, RZ, -R71 ;  /* 0x000000ffff187224 */ /* 0x004fe400078e0a47 */
[----:B-1----:R-:W-:Y:S02]  /*2a250*/  IMAD.MOV.U32 R76, RZ, RZ, RZ ;  /* 0x000000ffff4c7224 */ /* 0x002fe400078e00ff */
[----:B------:R-:W-:Y:S02]  /*2a260*/  IMAD R23, R24, R11, RZ ;  /* 0x0000000b18177224 */ /* 0x000fe400078e02ff */
[----:B---3--:R-:W-:Y:S02]  /*2a270*/  IMAD.MOV R78, RZ, RZ, -R77 ;  /* 0x000000ffff4e7224 */ /* 0x008fe400078e0a4d */
[----:B------:R-:W-:-:S04]  /*2a280*/  IMAD.HI.U32 R70, R71, R23, R70 ;  /* 0x0000001747467227 */ /* 0x000fc800078e0046 */
[-C--:B------:R-:W-:Y:S01]  /*2a290*/  IMAD R25, R78, R27.reuse, RZ ;  /* 0x0000001b4e197224 */ /* 0x080fe200078e02ff */
[----:B------:R-:W-:Y:S01]  /*2a2a0*/  LOP3.LUT R78, RZ, R27, RZ, 0x33, !PT ;  /* 0x0000001bff4e7212 */ /* 0x000fe200078e33ff */
[----:B------:R-:W-:Y:S02]  /*2a2b0*/  IMAD.SHL.U32 R71, R15, 0x2, RZ ;  /* 0x000000020f477824 */ /* 0x000fe400078e00ff */
[----:B------:R-:W-:Y:S01]  /*2a2c0*/  IMAD.HI.U32 R76, R77, R25, R76 ;  /* 0x000000194d4c7227 */ /* 0x000fe200078e004c */
[----:B------:R-:W-:-:S03]  /*2a2d0*/  LOP3.LUT R77, RZ, R11, RZ, 0x33, !PT ;  /* 0x0000000bff4d7212 */ /* 0x000fc600078e33ff */
        /* <DEDUP_REMOVED lines=34> */
[--C-:B------:R-:W-:Y:S01]  /*2a500*/  IMAD.IADD R87, R1, 0x1, R0.reuse ;  /* 0x0000000101577824 */ /* 0x100fe200078e0200 */
[----:B------:R-:W-:Y:S01]  /*2a510*/  ISETP.NE.AND P3, PT, R0, 0xc7, PT ;  /* 0x000000c70000780c */ /* 0x000fe20003f65270 */
[----:B------:R-:W-:-:S02]  /*2a520*/  IMAD.MOV R84, RZ, RZ, -R0 ;  /* 0x000000ffff547224 */ /* 0x000fc400078e0a00 */
[----:B------:R-:W-:Y:S01]  /*2a530*/  IMAD.MOV.U32 R20, RZ, RZ, 0xc8 ;  /* 0x000000c8ff147424 */ /* 0x000fe200078e00ff */
[----:B--2---:R-:W0:Y:S01]  /*2a540*/  I2F.F64.U16 R22, R91 ;  /* 0x0000005b00167312 */ /* 0x004e220000101800 */
[----:B------:R1:W-:Y:S04]  /*2a550*/  STL [R82], R91 ;  /* 0x0000005b52007387 */ /* 0x0003e80000100800 */
[----:B---3--:R1:W-:Y:S03]  /*2a560*/  STL [R82+0x320], R85 ;  /* 0x0003205552007387 */ /* 0x0083e60000100800 */
[----:B------:R-:W2:Y:S01]  /*2a570*/  I2F.F64.U16 R24, R85 ;  /* 0x0000005500187312 */ /* 0x000ea20000101800 */
[----:B----4-:R1:W-:Y:S01]  /*2a580*/  STL [R82+0x640], R89 ;  /* 0x0006405952007387 */ /* 0x0103e20000100800 */
[----:B0-----:R-:W-:-:S08]  /*2a590*/  DMUL R22, R22, R62 ;  /* 0x0000003e16167228 */ /* 0x001fd00000000000 */
[----:B--2---:R-:W-:Y:S02]  /*2a5a0*/  DFMA R24, R24, R60, R22 ;  /* 0x0000003c1818722b */ /* 0x004fe40000000016 */
[----:B------:R-:W0:Y:S06]  /*2a5b0*/  I2F.F64.U16 R22, R89 ;  /* 0x0000005900167312 */ /* 0x000e2c0000101800 */
        /* <DEDUP_REMOVED lines=191> */
.L_x_506:
[----:B------:R-:W-:Y:S05]  /*2b1b0*/  BSYNC.RECONVERGENT B2 ;  /* 0x0000000000027941 */ /* 0x000fea0003800200 */
.L_x_505:
[----:B------:R-:W-:Y:S02]  /*2b1c0*/  ISETP.GT.U32.AND P0, PT, R20, 0xc7, PT ;  /* 0x000000c71400780c */ /* 0x000fe40003f04070 */
[----:B---3--:R-:W-:Y:S02]  /*2b1d0*/  IADD3 R11, PT, PT, -R2, 0x4, RZ ;  /* 0x00000004020b7810 */ /* 0x008fe40007ffe1ff */
[----:B------:R-:W-:Y:S02]  /*2b1e0*/  MOV R0, R20 ;  /* 0x0000001400007202 */ /* 0x000fe40000000f00 */
[----:B------:R-:W-:-:S13]  /*2b1f0*/  ISETP.GE.U32.OR P0, PT, R11, R2, P0 ;  /* 0x000000020b00720c */ /* 0x000fda0000706470 */
[----:B------:R-:W-:Y:S05]  /*2b200*/  @P0 BRA `(.L_x_498) ;  /* 0x0000002000c80947 */ /* 0x000fea0003800000 */
[----:B------:R-:W0:Y:S01]  /*2b210*/  LDC R11, c[0x0][0x364] ;  /* 0x0000d900ff0b7b82 */ /* 0x000e220000000800 */
[----:B------:R-:W-:Y:S01]  /*2b220*/  BSSY.RECONVERGENT B2, `(.L_x_507) ;  /* 0x0000112000027945 */ /* 0x000fe20003800200 */
[----:B-12---:R-:W-:-:S06]  /*2b230*/  IMAD.MOV.U32 R22, RZ, RZ, R20 ;  /* 0x000000ffff167224 */ /* 0x006fcc00078e0014 */
        /* <DEDUP_REMOVED lines=9> */
[----:B------:R-:W0:Y:S08]  /*2b2d0*/  LDC R26, c[0x0][0x398] ;  /* 0x0000e600ff1a7b82 */ /* 0x000e300000000800 */
[----:B------:R-:W1:Y:S08]  /*2b2e0*/  LDC.64 R10, c[0x0][0x390] ;  /* 0x0000e400ff0a7b82 */ /* 0x000e700000000a00 */
[----:B------:R-:W2:Y:S01]  /*2b2f0*/  LDC.64 R12, c[0x0][0x388] ;  /* 0x0000e200ff0c7b82 */ /* 0x000ea20000000a00 */
[----:B0-----:R-:W0:Y:S01]  /*2b300*/  I2F.U32.RP R25, R26 ;  /* 0x0000001a00197306 */ /* 0x001e220000209000 */
[----:B------:R-:W-:-:S07]  /*2b310*/  LOP3.LUT R77, RZ, R26, RZ, 0x33, !PT ;  /* 0x0000001aff4d7212 */ /* 0x000fce00078e33ff */
[----:B-1----:R-:W1:Y:S08]  /*2b320*/  I2F.U32.RP R24, R11 ;  /* 0x0000000b00187306 */ /* 0x002e700000209000 */
[----:B0-----:R-:W0:Y:S01]  /*2b330*/  MUFU.RCP R25, R25 ;  /* 0x0000001900197308 */ /* 0x001e220000001000 */
[----:B--2---:R-:W-:Y:S02]  /*2b340*/  IMAD R70, R14, R12, RZ ;  /* 0x0000000c0e467224 */ /* 0x004fe400078e02ff */
[----:B------:R-:W-:-:S02]  /*2b350*/  IMAD.MOV.U32 R14, RZ, RZ, RZ ;  /* 0x000000ffff0e7224 */ /* 0x000fc400078e00ff */
[----:B------:R-:W-:Y:S01]  /*2b360*/  IMAD R84, R0, R13, RZ ;  /* 0x0000000d00547224 */ /* 0x000fe200078e02ff */
[----:B------:R-:W-:Y:S01]  /*2b370*/  SHF.L.U32 R70, R70, 0x1, RZ ;  /* 0x0000000146467819 */ /* 0x000fe200000006ff */
[----:B------:R-:W-:Y:S01]  /*2b380*/  VIADD R78, R13, 0xffffffff ;  /* 0xffffffff0d4e7836 */ /* 0x000fe20000000000 */
[----:B-1----:R-:W1:Y:S01]  /*2b390*/  MUFU.RCP R24, R24 ;  /* 0x0000001800187308 */ /* 0x002e620000001000 */
[----:B------:R-:W-:Y:S02]  /*2b3a0*/  IMAD.SHL.U32 R84, R84, 0x4, RZ ;  /* 0x0000000454547824 */ /* 0x000fe400078e00ff */
[----:B0-----:R-:W-:-:S06]  /*2b3b0*/  VIADD R15, R25, 0xffffffe ;  /* 0x0ffffffe190f7836 */ /* 0x001fcc0000000000 */
[----:B------:R-:W0:Y:S01]  /*2b3c0*/  F2I.FTZ.U32.TRUNC.NTZ R15, R15 ;  /* 0x0000000f000f7305 */ /* 0x000e22000021f000 */
[----:B-1----:R-:W-:-:S07]  /*2b3d0*/  VIADD R22, R24, 0xffffffe ;  /* 0x0ffffffe18167836 */ /* 0x002fce0000000000 */
[----:B------:R1:W2:Y:S01]  /*2b3e0*/  F2I.FTZ.U32.TRUNC.NTZ R23, R22 ;  /* 0x0000001600177305 */ /* 0x0002a2000021f000 */
[----:B0-----:R-:W-:Y:S02]  /*2b3f0*/  IMAD.MOV R71, RZ, RZ, -R15 ;  /* 0x000000ffff477224 */ /* 0x001fe400078e0a0f */
[----:B-1----:R-:W-:Y:S02]  /*2b400*/  IMAD.MOV.U32 R22, RZ, RZ, RZ ;  /* 0x000000ffff167224 */ /* 0x002fe400078e00ff */
[----:B------:R-:W-:Y:S02]  /*2b410*/  IMAD R71, R71, R26, RZ ;  /* 0x0000001a47477224 */ /* 0x000fe400078e02ff */
[----:B--2---:R-:W-:Y:S02]  /*2b420*/  IMAD.MOV R76, RZ, RZ, -R23 ;  /* 0x000000ffff4c7224 */ /* 0x004fe400078e0a17 */
[----:B------:R-:W-:-:S04]  /*2b430*/  IMAD.HI.U32 R71, R15, R71, R14 ;  /* 0x000000470f477227 */ /* 0x000fc800078e000e */
[-C--:B------:R-:W-:Y:S01]  /*2b440*/  IMAD R27, R76, R11.reuse, RZ ;  /* 0x0000000b4c1b7224 */ /* 0x080fe200078e02ff */
[----:B------:R-:W-:-:S03]  /*2b450*/  LOP3.LUT R76, RZ, R11, RZ, 0x33, !PT ;  /* 0x0000000bff4c7212 */ /* 0x000fc600078e33ff */
        /* <DEDUP_REMOVED lines=238> */
.L_x_508:
[----:B------:R-:W-:Y:S05]  /*2c340*/  BSYNC.RECONVERGENT B2 ;  /* 0x0000000000027941 */ /* 0x000fea0003800200 */
.L_x_507:
[----:B------:R-:W-:Y:S01]  /*2c350*/  ISETP.GT.U32.AND P0, PT, R22, 0xc7, PT ;  /* 0x000000c71600780c */ /* 0x000fe20003f04070 */
[----:B-123--:R-:W-:Y:S01]  /*2c360*/  IMAD.MOV.U32 R0, RZ, RZ, R22 ;  /* 0x000000ffff007224 */ /* 0x00efe200078e0016 */
[----:B------:R-:W-:-:S04]  /*2c370*/  IADD3 R11, PT, PT, -R2, 0x5, RZ ;  /* 0x00000005020b7810 */ /* 0x000fc80007ffe1ff */
[----:B------:R-:W-:-:S13]  /*2c380*/  ISETP.GE.U32.OR P0, PT, R11, R2, P0 ;  /* 0x000000020b00720c */ /* 0x000fda0000706470 */
[----:B------:R-:W-:Y:S05]  /*2c390*/  @P0 BRA `(.L_x_498) ;  /* 0x0000001000640947 */ /* 0x000fea0003800000 */
[----:B------:R-:W0:Y:S08]  /*2c3a0*/  LDC R11, c[0x0][0x364] ;  /* 0x0000d900ff0b7b82 */ /* 0x000e300000000800 */
[----:B------:R-:W1:Y:S01]  /*2c3b0*/  LDC R0, c[0x0][0x360] ;  /* 0x0000d800ff007b82 */ /* 0x000e620000000800 */
[----:B0-----:R-:W-:-:S05]  /*2c3c0*/  IMAD R11, R6, R11, R5 ;  /* 0x0000000b060b7224 */ /* 0x001fca00078e0205 */
[----:B------:R-:W-:Y:S01]  /*2c3d0*/  IADD3 R14, PT, PT, R11, 0x4, -R2 ;  /* 0x000000040b0e7810 */ /* 0x000fe20007ffe802 */
[----:B-1----:R-:W-:-:S03]  /*2c3e0*/  IMAD R11, R28, R0, R3 ;  /* 0x000000001c0b7224 */ /* 0x002fc600078e0203 */
[----:B------:R-:W-:Y:S02]  /*2c3f0*/  ISETP.GE.AND P0, PT, R14, R30, PT ;  /* 0x0000001e0e00720c */ /* 0x000fe40003f06270 */
[----:B------:R-:W-:Y:S02]  /*2c400*/  MOV R0, R22 ;  /* 0x0000001600007202 */ /* 0x000fe40000000f00 */
[----:B------:R-:W-:-:S04]  /*2c410*/  IADD3 R15, PT, PT, R11, 0x6, -R2 ;  /* 0x000000060b0f7810 */ /* 0x000fc80007ffe802 */
[----:B------:R-:W-:-:S04]  /*2c420*/  ISETP.GE.OR P0, PT, R15, R29, P0 ;  /* 0x0000001d0f00720c */ /* 0x000fc80000706670 */
[----:B------:R-:W-:-:S13]  /*2c430*/  ISETP.LT.OR P0, PT, R15, RZ, P0 ;  /* 0x000000ff0f00720c */ /* 0x000fda0000701670 */
[----:B------:R-:W-:Y:S05]  /*2c440*/  @P0 BRA `(.L_x_498) ;  /* 0x0000001000380947 */ /* 0x000fea0003800000 */
[----:B------:R-:W0:Y:S08]  /*2c450*/  LDC R20, c[0x0][0x398] ;  /* 0x0000e600ff147b82 */ /* 0x000e300000000800 */
        /* <DEDUP_REMOVED lines=12> */
[----:B-1----:R-:W-:Y:S02]  /*2c520*/  VIADD R24, R0, 0xffffffe ;  /* 0x0ffffffe00187836 */ /* 0x002fe40000000000 */
[----:B------:R-:W-:-:S03]  /*2c530*/  IMAD.SHL.U32 R0, R15, 0x2, RZ ;  /* 0x000000020f007824 */ /* 0x000fc600078e00ff */
[----:B------:R1:W3:Y:S01]  /*2c540*/  F2I.FTZ.U32.TRUNC.NTZ R25, R24 ;  /* 0x0000001800197305 */ /* 0x0002e2000021f000 */
[----:B0-----:R-:W-:Y:S02]  /*2c550*/  HFMA2 R76, -RZ, RZ, 0, 0 ;  /* 0x00000000ff4c7431 */ /* 0x001fe400000001ff */
[----:B--2---:R-:W-:Y:S02]  /*2c560*/  IMAD.MOV R71, RZ, RZ, -R77 ;  /* 0x000000ffff477224 */ /* 0x004fe400078e0a4d */
[----:B-1----:R-:W-:Y:S02]  /*2c570*/  IMAD.MOV.U32 R24, RZ, RZ, RZ ;  /* 0x000000ffff187224 */ /* 0x002fe400078e00ff */
[-C--:B------:R-:W-:Y:S02]  /*2c580*/  IMAD R71, R71, R20.reuse, RZ ;  /* 0x0000001447477224 */ /* 0x080fe400078e02ff */
[----:B---3--:R-:W-:Y:S02]  /*2c590*/  IMAD.MOV R26, RZ, RZ, -R25 ;  /* 0x000000ffff1a7224 */ /* 0x008fe400078e0a19 */
[----:B------:R-:W-:Y:S01]  /*2c5a0*/  IMAD.HI.U32 R76, R77, R71, R76 ;  /* 0x000000474d4c7227 */ /* 0x000fe200078e004c */
[----:B------:R-:W-:-:S03]  /*2c5b0*/  LOP3.LUT R77, RZ, R20, RZ, 0x33, !PT ;  /* 0x00000014ff4d7212 */ /* 0x000fc600078e33ff */
        /* <DEDUP_REMOVED lines=47> */
[----:B------:R-:W-:-:S07]  /*2c8b0*/  IADD3 R84, PT, PT, -R22, RZ, RZ ;  /* 0x000000ff16547210 */ /* 0x000fce0007ffe1ff */
        /* <DEDUP_REMOVED lines=199> */
.L_x_498:
[----:B------:R-:W-:Y:S05]  /*2d530*/  BSYNC.RECONVERGENT B1 ;  /* 0x0000000000017941 */ /* 0x000fea0003800200 */
.L_x_497:
[----:B------:R-:W-:Y:S02]  /*2d540*/  ISETP.GT.U32.AND P0, PT, R0, 0xc7, PT ;  /* 0x000000c70000780c */ /* 0x000fe40003f04070 */
[----:B-1-34-:R-:W-:-:S04]  /*2d550*/  IADD3 R11, PT, PT, -R4, 0x4, RZ ;  /* 0x00000004040b7810 */ /* 0x01afc80007ffe1ff */
[----:B------:R-:W-:-:S13]  /*2d560*/  ISETP.GE.U32.OR P0, PT, R11, R4, P0 ;  /* 0x000000040b00720c */ /* 0x000fda0000706470 */
[----:B------:R-:W-:Y:S05]  /*2d570*/  @P0 BRA `(.L_x_466) ;  /* 0x000000f4006c0947 */ /* 0x000fea0003800000 */
[----:B------:R-:W0:Y:S01]  /*2d580*/  LDC R11, c[0x0][0x364] ;  /* 0x0000d900ff0b7b82 */ /* 0x000e220000000800 */
[----:B------:R-:W-:Y:S01]  /*2d590*/  BSSY.RECONVERGENT B1, `(.L_x_509) ;  /* 0x0000117000017945 */ /* 0x000fe20003800200 */
[----:B--2---:R-:W-:Y:S02]  /*2d5a0*/  IMAD.MOV.U32 R20, RZ, RZ, R0 ;  /* 0x000000ffff147224 */ /* 0x004fe400078e0000 */
        /* <DEDUP_REMOVED lines=17> */
[----:B------:R-:W-:Y:S01]  /*2d6c0*/  IMAD.SHL.U32 R71, R71, 0x4, RZ ;  /* 0x0000000447477824 */ /* 0x000fe200078e00ff */
[----:B0-----:R-:W-:Y:S01]  /*2d6d0*/  IADD3 R22, PT, PT, R20, 0xffffffe, RZ ;  /* 0x0ffffffe14167810 */ /* 0x001fe20007ffe0ff */
[----:B------:R-:W-:-:S03]  /*2d6e0*/  VIADD R78, R13, 0xffffffff ;  /* 0xffffffff0d4e7836 */ /* 0x000fc60000000000 */
[----:B------:R0:W2:Y:S01]  /*2d6f0*/  F2I.FTZ.U32.TRUNC.NTZ R23, R22 ;  /* 0x0000001600177305 */ /* 0x0000a2000021f000 */
[----:B-1----:R-:W-:-:S07]  /*2d700*/  VIADD R76, R24, 0xffffffe ;  /* 0x0ffffffe184c7836 */ /* 0x002fce0000000000 */
[----:B------:R1:W3:Y:S01]  /*2d710*/  F2I.FTZ.U32.TRUNC.NTZ R77, R76 ;  /* 0x0000004c004d7305 */ /* 0x0002e2000021f000 */
[----:B0-----:R-:W-:Y:S02]  /*2d720*/  IMAD.MOV.U32 R22, RZ, RZ, RZ ;  /* 0x000000ffff167224 */ /* 0x001fe400078e00ff */
[----:B--2---:R-:W-:Y:S01]  /*2d730*/  IMAD.MOV R20, RZ, RZ, -R23 ;  /* 0x000000ffff147224 */ /* 0x004fe200078e0a17 */
[----:B-1----:R-:W-:-:S03]  /*2d740*/  MOV R76, RZ ;  /* 0x000000ff004c7202 */ /* 0x002fc60000000f00 */
[----:B------:R-:W-:Y:S02]  /*2d750*/  IMAD R83, R20, R11, RZ ;  /* 0x0000000b14537224 */ /* 0x000fe400078e02ff */
[----:B---3--:R-:W-:Y:S02]  /*2d760*/  IMAD.MOV R27, RZ, RZ, -R77 ;  /* 0x000000ffff1b7224 */ /* 0x008fe400078e0a4d */
        /* <DEDUP_REMOVED lines=23> */
[----:B------:R-:W-:-:S03]  /*2d8e0*/  @!P0 LOP3.LUT R20, RZ, R11, RZ, 0x33, !PT ;  /* 0x0000000bff148212 */ /* 0x000fc600078e33ff */
        /* <DEDUP_REMOVED lines=225> */
.L_x_510:
[----:B------:R-:W-:Y:S05]  /*2e700*/  BSYNC.RECONVERGENT B1 ;  /* 0x0000000000017941 */ /* 0x000fea0003800200 */
.L_x_509:
[----:B------:R-:W-:Y:S01]  /*2e710*/  ISETP.GT.U32.AND P0, PT, R20, 0xc7, PT ;  /* 0x000000c71400780c */ /* 0x000fe20003f04070 */
[----:B------:R-:W-:Y:S01]  /*2e720*/  BSSY.RECONVERGENT B1, `(.L_x_511) ;  /* 0x000069f000017945 */ /* 0x000fe20003800200 */
[----:B------:R-:W-:-:S11]  /*2e730*/  MOV R0, R20 ;  /* 0x0000001400007202 */ /* 0x000fd60000000f00 */
        /* <DEDUP_REMOVED lines=31> */
[----:B-1----:R-:W-:Y:S02]  /*2e930*/  HFMA2 R22, -RZ, RZ, 0, 0 ;  /* 0x00000000ff167431 */ /* 0x002fe400000001ff */
[-C--:B------:R-:W-:Y:S02]  /*2e940*/  IMAD R27, R27, R70.reuse, RZ ;  /* 0x000000461b1b7224 */ /* 0x080fe400078e02ff */
[----:B---3--:R-:W-:Y:S02]  /*2e950*/  IMAD.MOV R24, RZ, RZ, -R23 ;  /* 0x000000ffff187224 */ /* 0x008fe400078e0a17 */
[----:B------:R-:W-:Y:S01]  /*2e960*/  IMAD.HI.U32 R76, R77, R27, R76 ;  /* 0x0000001b4d4c7227 */ /* 0x000fe200078e004c */
[----:B------:R-:W-:-:S03]  /*2e970*/  LOP3.LUT R77, RZ, R70, RZ, 0x33, !PT ;  /* 0x00000046ff4d7212 */ /* 0x000fc600078e33ff */
[----:B------:R-:W-:Y:S02]  /*2e980*/  IMAD R83, R24, R11, RZ ;  /* 0x0000000b18537224 */ /* 0x000fe400078e02ff */
[----:B------:R-:W-:-:S04]  /*2e990*/  IMAD.HI.U32 R26, R76, R71, RZ ;  /* 0x000000474c1a7227 */ /* 0x000fc800078e00ff */
[----:B------:R-:W-:-:S06]  /*2e9a0*/  IMAD.HI.U32 R15, R23, R83, R22 ;  /* 0x00000053170f7227 */ /* 0x000fcc00078e0016 */
        /* <DEDUP_REMOVED lines=15> */
[----:B------:R-:W-:-:S09]  /*2eaa0*/  ISETP.GE.U32.AND P5, PT, R0, R11, PT ;  /* 0x0000000b0000720c */ /* 0x000fd20003fa6070 */
[----:B------:R-:W-:-:S04]  /*2eab0*/  @P3 VIADD R26, R26, 0x1 ;  /* 0x000000011a1a3836 */ /* 0x000fc80000000000 */
[----:B------:R-:W-:Y:S01]  /*2eac0*/  @P5 VIADD R24, R24, 0x1 ;  /* 0x0000000118185836 */ /* 0x000fe20000000000 */
[----:B------:R-:W-:Y:S02]  /*2ead0*/  @!P0 LOP3.LUT R24, RZ, R11, RZ, 0x33, !PT ;  /* 0x0000000bff188212 */ /* 0x000fe400078e33ff */
        /* <DEDUP_REMOVED lines=14> */
[----:B------:R-:W-:Y:S01]  /*2ebc0*/  IMAD.IADD R86, R1, 0x1, R20 ;  /* 0x0000000101567824 */ /* 0x000fe200078e0214 */
[----:B------:R-:W-:Y:S01]  /*2ebd0*/  ISETP.NE.AND P3, PT, R20, 0xc7, PT ;  /* 0x000000c71400780c */ /* 0x000fe20003f65270 */
        /* <DEDUP_REMOVED lines=87> */
[----:B------:R-:W-:-:S05]  /*2f150*/  IMAD R15, R15, R12, R12 ;  /* 0x0000000c0f0f7224 */ /* 0x000fca00078e020c */
        /* <DEDUP_REMOVED lines=121> */
.L_x_514:
[----:B------:R-:W-:Y:S05]  /*2f8f0*/  BSYNC.RECONVERGENT B2 ;  /* 0x0000000000027941 */ /* 0x000fea0003800200 */
.L_x_513:
[----:B------:R-:W-:-:S13]  /*2f900*/  ISETP.GT.U32.AND P0, PT, R0, 0xc7, PT ;  /* 0x000000c70000780c */ /* 0x000fda0003f04070 */
[----:B------:R-:W-:Y:S05]  /*2f910*/  @P0 BRA `(.L_x_512) ;  /* 0x0000005400fc0947 */ /* 0x000fea0003800000 */
[----:B-12---:R-:W0:Y:S01]  /*2f920*/  LDC R25, c[0x0][0x364] ;  /* 0x0000d900ff197b82 */ /* 0x006e220000000800 */
        /* <DEDUP_REMOVED lines=27> */
[----:B------:R-:W-:Y:S02]  /*2fae0*/  IMAD.SHL.U32 R70, R70, 0x2, RZ ;  /* 0x0000000246467824 */ /* 0x000fe400078e00ff */
[----:B-1----:R-:W-:-:S05]  /*2faf0*/  VIADD R22, R24, 0xffffffe ;  /* 0x0ffffffe18167836 */ /* 0x002fca0000000000 */
[----:B------:R1:W2:Y:S01]  /*2fb00*/  F2I.FTZ.U32.TRUNC.NTZ R23, R22 ;  /* 0x0000001600177305 */ /* 0x0002a2000021f000 */
[----:B0-----:R-:W-:Y:S01]  /*2fb10*/  IADD3 R71, PT, PT, RZ, -R15, RZ ;  /* 0x8000000fff477210 */ /* 0x001fe20007ffe0ff */
[----:B-1----:R-:W-:-:S04]  /*2fb20*/  IMAD.MOV.U32 R22, RZ, RZ, RZ ;  /* 0x000000ffff167224 */ /* 0x002fc800078e00ff */
        /* <DEDUP_REMOVED lines=37> */
[----:B------:R-:W4:Y:S01]  /*2fd80*/  LDG.E.U8 R88, desc[UR8][R92.64] ;  /* 0x000000085c587981 */ /* 0x000f22000c1e1100 */
[----:B------:R-:W-:Y:S01]  /*2fd90*/  IMAD.IADD R20, R1, 0x1, R0 ;  /* 0x0000000101147824 */ /* 0x000fe200078e0200 */
        /* <DEDUP_REMOVED lines=201> */
[C---:B------:R-:W-:Y:S01]  /*30a30*/  VIADD R22, R0.reuse, 0x7 ;  /* 0x0000000700167836 */ /* 0x040fe20000000000 */
[----:B------:R-:W-:-:S07]  /*30a40*/  @P0 IADD3 R22, PT, PT, R0, 0x8, RZ ;  /* 0x0000000800160810 */ /* 0x000fce0007ffe0ff */
.L_x_516:
[----:B------:R-:W-:Y:S05]  /*30a50*/  BSYNC.RECONVERGENT B2 ;  /* 0x0000000000027941 */ /* 0x000fea0003800200 */
.L_x_515:
        /* <DEDUP_REMOVED lines=9> */
[----:B------:R-:W-:Y:S01]  /*30af0*/  ISETP.GE.AND P0, PT, R14, R30, PT ;  /* 0x0000001e0e00720c */ /* 0x000fe20003f06270 */
[----:B------:R-:W-:Y:S02]  /*30b00*/  IMAD.IADD R15, R21, 0x1, R0 ;  /* 0x00000001150f7824 */ /* 0x000fe400078e0200 */
        /* <DEDUP_REMOVED lines=20> */
[----:B0-----:R-:W-:Y:S02]  /*30c50*/  IMAD.MOV.U32 R76, RZ, RZ, RZ ;  /* 0x000000ffff4c7224 */ /* 0x001fe400078e00ff */
[--C-:B--2---:R-:W-:Y:S02]  /*30c60*/  IMAD.MOV R71, RZ, RZ, -R77.reuse ;  /* 0x000000ffff477224 */ /* 0x104fe400078e0a4d */
[----:B-1----:R-:W-:Y:S02]  /*30c70*/  IMAD.MOV.U32 R24, RZ, RZ, RZ ;  /* 0x000000ffff187224 */ /* 0x002fe400078e00ff */
[-C--:B------:R-:W-:Y:S02]  /*30c80*/  IMAD R71, R71, R20.reuse, RZ ;  /* 0x0000001447477224 */ /* 0x080fe400078e02ff */
[----:B---3--:R-:W-:Y:S02]  /*30c90*/  IMAD R83, R25, R11, RZ ;  /* 0x0000000b19537224 */ /* 0x008fe400078e02ff */
[----:B------:R-:W-:Y:S01]  /*30ca0*/  IMAD.HI.U32 R76, R77, R71, R76 ;  /* 0x000000474d4c7227 */ /* 0x000fe200078e004c */
[----:B------:R-:W-:-:S02]  /*30cb0*/  LOP3.LUT R77, RZ, R20, RZ, 0x33, !PT ;  /* 0x00000014ff4d7212 */ /* 0x000fc400078e33ff */
[----:B------:R-:W-:-:S03]  /*30cc0*/  IADD3 R27, PT, PT, -R83, RZ, RZ ;  /* 0x000000ff531b7210 */ /* 0x000fc60007ffe1ff */
        /* <DEDUP_REMOVED lines=10> */
[----:B------:R-:W-:Y:S01]  /*30d70*/  @P4 VIADD R70, R70, 0x1 ;  /* 0x0000000146464836 */ /* 0x000fe20000000000 */
[----:B------:R-:W-:Y:S02]  /*30d80*/  ISETP.NE.U32.AND P4, PT, R20, RZ, PT ;  /* 0x000000ff1400720c */ /* 0x000fe40003f85070 */
[----:B------:R-:W-:Y:S01]  /*30d90*/  ISETP.GE.U32.AND P3, PT, R15, R20, PT ;  /* 0x000000140f00720c */ /* 0x000fe20003f66070 */
[----:B------:R-:W-:Y:S01]  /*30da0*/  @P0 VIADD R26, R26, 0x1 ;  /* 0x000000011a1a0836 */ /* 0x000fe20000000000 */
[-C--:B------:R-:W-:Y:S01]  /*30db0*/  @P0 IADD3 R0, PT, PT, R0, -R11.reuse, RZ ;  /* 0x8000000b00000210 */ /* 0x080fe20007ffe0ff */
[----:B------:R-:W0:Y:S01]  /*30dc0*/  LDC.64 R14, c[0x0][0x380] ;  /* 0x0000e000ff0e7b82 */ /* 0x000e220000000a00 */
[----:B------:R-:W-:Y:S02]  /*30dd0*/  ISETP.NE.U32.AND P0, PT, R11, RZ, PT ;  /* 0x000000ff0b00720c */ /* 0x000fe40003f05070 */
[----:B------:R-:W-:-:S07]  /*30de0*/  ISETP.GE.U32.AND P5, PT, R0, R11, PT ;  /* 0x0000000b0000720c */ /* 0x000fce0003fa6070 */
[----:B------:R-:W-:-:S05]  /*30df0*/  @P3 VIADD R70, R70, 0x1 ;  /* 0x0000000146463836 */ /* 0x000fca0000000000 */
[----:B------:R-:W-:Y:S01]  /*30e00*/  SEL R70, R77, R70, !P4 ;  /* 0x000000464d467207 */ /* 0x000fe20006000000 */
[----:B------:R-:W-:Y:S01]  /*30e10*/  @P5 VIADD R26, R26, 0x1 ;  /* 0x000000011a1a5836 */ /* 0x000fe20000000000 */
[----:B------:R-:W-:Y:S02]  /*30e20*/  @!P0 LOP3.LUT R26, RZ, R11, RZ, 0x33, !PT ;  /* 0x0000000bff1a8212 */ /* 0x000fe400078e33ff */
        /* <DEDUP_REMOVED lines=98> */
[----:B------:R-:W-:Y:S01]  /*31450*/  IADD3 R83, PT, PT, -R83, RZ, RZ ;  /* 0x000000ff53537210 */ /* 0x000fe20007ffe1ff */
[----:B------:R-:W-:-:S04]  /*31460*/  IMAD.MOV.U32 R24, RZ, RZ, RZ ;  /* 0x000000ffff187224 */ /* 0x000fc800078e00ff */
[----:B------:R-:W-:-:S04]  /*31470*/  IMAD.HI.U32 R25, R25, R83, R24 ;  /* 0x0000005319197227 */ /* 0x000fc800078e0018 */
[----:B0-----:R-:W-:-:S04]  /*31480*/  IMAD R0, R28, R0, R3 ;  /* 0x000000001c007224 */ /* 0x001fc800078e0203 */
[----:B-1----:R-:W-:-:S04]  /*31490*/  IMAD.IADD R15, R21, 0x1, R0 ;  /* 0x00000001150f7824 */ /* 0x002fc800078e0200 */
        /* <DEDUP_REMOVED lines=122> */
.L_x_518:
[----:B------:R-:W-:Y:S05]  /*31c40*/  BSYNC.RECONVERGENT B2 ;  /* 0x0000000000027941 */ /* 0x000fea0003800200 */
.L_x_517:
        /* <DEDUP_REMOVED lines=21> */
[----:B--2---:R-:W-:Y:S01]  /*31da0*/  IMAD R86, R14, R13, RZ ;  /* 0x0000000d0e567224 */ /* 0x004fe200078e02ff */
[----:B------:R-:W-:Y:S01]  /*31db0*/  IADD3 R79, PT, PT, R13, -0x1, RZ ;  /* 0xffffffff0d4f7810 */ /* 0x000fe20007ffe0ff */
[----:B------:R-:W-:-:S02]  /*31dc0*/  IMAD R15, R15, R12, RZ ;  /* 0x0000000c0f0f7224 */ /* 0x000fc400078e02ff */
[----:B------:R-:W-:-:S03]  /*31dd0*/  IMAD.SHL.U32 R86, R86, 0x4, RZ ;  /* 0x0000000456567824 */ /* 0x000fc600078e00ff */
[----:B-1----:R-:W1:Y:S01]  /*31de0*/  MUFU.RCP R22, R22 ;  /* 0x0000001600167308 */ /* 0x002e620000001000 */
[----:B0-----:R-:W-:-:S07]  /*31df0*/  VIADD R70, R20, 0xffffffe ;  /* 0x0ffffffe14467836 */ /* 0x001fce0000000000 */
[----:B------:R0:W2:Y:S01]  /*31e00*/  F2I.FTZ.U32.TRUNC.NTZ R71, R70 ;  /* 0x0000004600477305 */ /* 0x0000a2000021f000 */
[----:B-1----:R-:W-:-:S07]  /*31e10*/  VIADD R76, R22, 0xffffffe ;  /* 0x0ffffffe164c7836 */ /* 0x002fce0000000000 */
[----:B------:R1:W3:Y:S01]  /*31e20*/  F2I.FTZ.U32.TRUNC.NTZ R77, R76 ;  /* 0x0000004c004d7305 */ /* 0x0002e2000021f000 */
[----:B0-----:R-:W-:Y:S01]  /*31e30*/  IMAD.MOV.U32 R70, RZ, RZ, RZ ;  /* 0x000000ffff467224 */ /* 0x001fe200078e00ff */
[----:B--2---:R-:W-:Y:S01]  /*31e40*/  IADD3 R24, PT, PT, RZ, -R71, RZ ;  /* 0x80000047ff187210 */ /* 0x004fe20007ffe0ff */
[----:B-1----:R-:W-:-:S04]  /*31e50*/  IMAD.MOV.U32 R76, RZ, RZ, RZ ;  /* 0x000000ffff4c7224 */ /* 0x002fc800078e00ff */
        /* <DEDUP_REMOVED lines=10> */
[----:B------:R-:W-:Y:S01]  /*31f00*/  IMAD.MOV R14, RZ, RZ, -R20 ;  /* 0x000000ffff0e7224 */ /* 0x000fe200078e0a14 */
[----:B------:R-:W-:-:S03]  /*31f10*/  IADD3 R22, PT, PT, -R23, RZ, RZ ;  /* 0x000000ff17167210 */ /* 0x000fc60007ffe1ff */
        /* <DEDUP_REMOVED lines=233> */
.L_x_520:
[----:B------:R-:W-:Y:S05]  /*32db0*/  BSYNC.RECONVERGENT B2 ;  /* 0x0000000000027941 */ /* 0x000fea0003800200 */
.L_x_519:
[----:B------:R-:W-:Y:S01]  /*32dc0*/  ISETP.GT.U32.AND P0, PT, R20, 0xc7, PT ;  /* 0x000000c71400780c */ /* 0x000fe20003f04070 */
[----:B------:R-:W-:-:S12]  /*32dd0*/  IMAD.MOV.U32 R0, RZ, RZ, R20 ;  /* 0x000000ffff007224 */ /* 0x000fd800078e0014 */
[----:B------:R-:W-:Y:S05]  /*32de0*/  @P0 BRA `(.L_x_512) ;  /* 0x0000002000c80947 */ /* 0x000fea0003800000 */
[----:B---3--:R-:W0:Y:S01]  /*32df0*/  LDC R11, c[0x0][0x364] ;  /* 0x0000d900ff0b7b82 */ /* 0x008e220000000800 */
        /* <DEDUP_REMOVED lines=20> */
[----:B------:R-:W-:Y:S02]  /*32f40*/  IMAD R84, R0, R13, RZ ;  /* 0x0000000d00547224 */ /* 0x000fe400078e02ff */
[----:B------:R-:W-:Y:S01]  /*32f50*/  IMAD.SHL.U32 R70, R70, 0x2, RZ ;  /* 0x0000000246467824 */ /* 0x000fe200078e00ff */
[----:B-1----:R-:W1:Y:S01]  /*32f60*/  MUFU.RCP R24, R24 ;  /* 0x0000001800187308 */ /* 0x002e620000001000 */
[----:B------:R-:W-:Y:S02]  /*32f70*/  IMAD.SHL.U32 R84, R84, 0x4, RZ ;  /* 0x0000000454547824 */ /* 0x000fe400078e00ff */
[----:B------:R-:W-:Y:S02]  /*32f80*/  VIADD R78, R13, 0xffffffff ;  /* 0xffffffff0d4e7836 */ /* 0x000fe40000000000 */
[----:B0-----:R-:W-:-:S06]  /*32f90*/  VIADD R15, R25, 0xffffffe ;  /* 0x0ffffffe190f7836 */ /* 0x001fcc0000000000 */
[----:B------:R-:W0:Y:S01]  /*32fa0*/  F2I.FTZ.U32.TRUNC.NTZ R15, R15 ;  /* 0x0000000f000f7305 */ /* 0x000e22000021f000 */
[----:B-1----:R-:W-:-:S07]  /*32fb0*/  VIADD R22, R24, 0xffffffe ;  /* 0x0ffffffe18167836 */ /* 0x002fce0000000000 */
[----:B------:R1:W2:Y:S01]  /*32fc0*/  F2I.FTZ.U32.TRUNC.NTZ R23, R22 ;  /* 0x0000001600177305 */ /* 0x0002a2000021f000 */
[----:B0-----:R-:W-:Y:S01]  /*32fd0*/  IADD3 R71, PT, PT, RZ, -R15, RZ ;  /* 0x8000000fff477210 */ /* 0x001fe20007ffe0ff */
[----:B-1----:R-:W-:-:S04]  /*32fe0*/  IMAD.MOV.U32 R22, RZ, RZ, RZ ;  /* 0x000000ffff167224 */ /* 0x002fc800078e00ff */
        /* <DEDUP_REMOVED lines=243> */
.L_x_522:
[----:B------:R-:W-:Y:S05]  /*33f20*/  BSYNC.RECONVERGENT B2 ;  /* 0x0000000000027941 */ /* 0x000fea0003800200 */
.L_x_521:
        /* <DEDUP_REMOVED lines=10> */
[----:B------:R-:W-:Y:S01]  /*33fd0*/  ISETP.GE.AND P0, PT, R14, R30, PT ;  /* 0x0000001e0e00720c */ /* 0x000fe20003f06270 */
[----:B------:R-:W-:Y:S01]  /*33fe0*/  IMAD.MOV.U32 R0, RZ, RZ, R22 ;  /* 0x000000ffff007224 */ /* 0x000fe200078e0016 */
        /* <DEDUP_REMOVED lines=21> */
[----:B--2---:R-:W-:Y:S01]  /*34140*/  IMAD.MOV R71, RZ, RZ, -R77 ;  /* 0x000000ffff477224 */ /* 0x004fe200078e0a4d */
[----:B-1----:R-:W-:-:S03]  /*34150*/  MOV R24, RZ ;  /* 0x000000ff00187202 */ /* 0x002fc60000000f00 */
        /* <DEDUP_REMOVED lines=131> */
[----:B------:R-:W-:-:S05]  /*34990*/  IMAD.HI.U32 R10, R25, R0, RZ ;  /* 0x00000000190a7227 */ /* 0x000fca00078e00ff */
[----:B------:R-:W-:-:S05]  /*349a0*/  IADD3 R14, PT, PT, -R10, RZ, RZ ;  /* 0x000000ff0a0e7210 */ /* 0x000fca0007ffe1ff */
        /* <DEDUP_REMOVED lines=118> */
.L_x_512:
[----:B------:R-:W-:Y:S05]  /*35110*/  BSYNC.RECONVERGENT B1 ;  /* 0x0000000000017941 */ /* 0x000fea0003800200 */
.L_x_511:
[----:B------:R-:W-:Y:S02]  /*35120*/  ISETP.GT.U32.AND P0, PT, R0, 0xc7, PT ;  /* 0x000000c70000780c */ /* 0x000fe40003f04070 */
[----:B-1-34-:R-:W-:-:S04]  /*35130*/  IADD3 R11, PT, PT, -R4, 0x5, RZ ;  /* 0x00000005040b7810 */ /* 0x01afc80007ffe1ff */
[----:B------:R-:W-:-:S13]  /*35140*/  ISETP.GE.U32.OR P0, PT, R11, R4, P0 ;  /* 0x000000040b00720c */ /* 0x000fda0000706470 */
[----:B------:R-:W-:Y:S05]  /*35150*/  @P0 BRA `(.L_x_466) ;  /* 0x0000007800740947 */ /* 0x000fea0003800000 */
[----:B------:R-:W0:Y:S01]  /*35160*/  LDC R11, c[0x0][0x364] ;  /* 0x0000d900ff0b7b82 */ /* 0x000e220000000800 */
[----:B------:R-:W-:Y:S01]  /*35170*/  BSSY.RECONVERGENT B1, `(.L_x_523) ;  /* 0x0000113000017945 */ /* 0x000fe20003800200 */
[----:B------:R-:W-:Y:S02]  /*35180*/  IMAD.MOV.U32 R26, RZ, RZ, R0 ;  /* 0x000000ffff1a7224 */ /* 0x000fe400078e0000 */
[----:B0-----:R-:W-:-:S05]  /*35190*/  IMAD R11, R6, R11, R5 ;  /* 0x0000000b060b7224 */ /* 0x001fca00078e0205 */
[----:B--2---:R-:W-:-:S04]  /*351a0*/  IADD3 R20, PT, PT, R11, 0x6, -R4 ;  /* 0x000000060b147810 */ /* 0x004fc80007ffe804 */
[----:B------:R-:W-:-:S13]  /*351b0*/  ISETP.GE.OR P0, PT, R20, R30, P6 ;  /* 0x0000001e1400720c */ /* 0x000fda0003706670 */
[----:B------:R-:W-:Y:S05]  /*351c0*/  @P0 BRA `(.L_x_524) ;  /* 0x0000001000340947 */ /* 0x000fea0003800000 */
[----:B------:R-:W0:Y:S08]  /*351d0*/  LDC.64 R12, c[0x0][0x390] ;  /* 0x0000e400ff0c7b82 */ /* 0x000e300000000a00 */
[----:B------:R-:W1:Y:S08]  /*351e0*/  LDC R76, c[0x0][0x398] ;  /* 0x0000e600ff4c7b82 */ /* 0x000e700000000800 */
[----:B------:R-:W2:Y:S01]  /*351f0*/  LDC R23, c[0x0][0x360] ;  /* 0x0000d800ff177b82 */ /* 0x000ea20000000800 */
[----:B0-----:R-:W0:Y:S07]  /*35200*/  I2F.U32.RP R22, R13 ;  /* 0x0000000d00167306 */ /* 0x001e2e0000209000 */
[----:B------:R-:W3:Y:S01]  /*35210*/  LDC.64 R10, c[0x0][0x388] ;  /* 0x0000e200ff0a7b82 */ /* 0x000ee20000000a00 */
[----:B------:R-:W-:Y:S01]  /*35220*/  ISETP.NE.U32.AND P0, PT, R13, RZ, PT ;  /* 0x000000ff0d00720c */ /* 0x000fe20003f05070 */
[----:B-1----:R-:W1:Y:S01]  /*35230*/  I2F.U32.RP R24, R76 ;  /* 0x0000004c00187306 */ /* 0x002e620000209000 */
[----:B------:R-:W-:-:S07]  /*35240*/  LOP3.LUT R71, RZ, R76, RZ, 0x33, !PT ;  /* 0x0000004cff477212 */ /* 0x000fce00078e33ff */
[----:B0-----:R-:W0:Y:S01]  /*35250*/  MUFU.RCP R22, R22 ;  /* 0x0000001600167308 */ /* 0x001e220000001000 */
[----:B--2---:R-:W-:-:S04]  /*35260*/  IMAD R23, R28, R23, R3 ;  /* 0x000000171c177224 */ /* 0x004fc800078e0203 */
[----:B------:R-:W-:-:S03]  /*35270*/  IMAD.IADD R23, R23, 0x1, -R4 ;  /* 0x0000000117177824 */ /* 0x000fc600078e0a04 */
[----:B-1----:R-:W1:Y:S01]  /*35280*/  MUFU.RCP R24, R24 ;  /* 0x0000001800187308 */ /* 0x002e620000001000 */
[----:B---3--:R-:W-:Y:S02]  /*35290*/  IMAD R23, R23, R10, RZ ;  /* 0x0000000a17177224 */ /* 0x008fe400078e02ff */
[----:B------:R-:W-:Y:S02]  /*352a0*/  IMAD R86, R20, R11, RZ ;  /* 0x0000000b14567224 */ /* 0x000fe400078e02ff */
[----:B------:R-:W-:Y:S02]  /*352b0*/  IMAD.SHL.U32 R80, R23, 0x2, RZ ;  /* 0x0000000217507824 */ /* 0x000fe400078e00ff */
[----:B------:R-:W-:Y:S02]  /*352c0*/  VIADD R70, R11, 0xffffffff ;  /* 0xffffffff0b467836 */ /* 0x000fe40000000000 */
[----:B0-----:R-:W-:-:S04]  /*352d0*/  VIADD R14, R22, 0xffffffe ;  /* 0x0ffffffe160e7836 */ /* 0x001fc80000000000 */
        /* <DEDUP_REMOVED lines=9> */
[----:B------:R-:W-:Y:S02]  /*35370*/  IMAD R25, R25, R76, RZ ;  /* 0x0000004c19197224 */ /* 0x000fe400078e02ff */
        /* <DEDUP_REMOVED lines=18> */
[----:B------:R-:W0:Y:S09]  /*354a0*/  LDC.64 R14, c[0x0][0x380] ;  /* 0x0000e000ff0e7b82 */ /* 0x000e320000000a00 */
[----:B------:R-:W-:-:S02]  /*354b0*/  @P3 VIADD R4, R4, 0x1 ;  /* 0x0000000104043836 */ /* 0x000fc40000000000 */
        /* <DEDUP_REMOVED lines=28> */
[----:B------:R-:W-:Y:S02]  /*35680*/  IMAD.MOV R82, RZ, RZ, -R0 ;  /* 0x000000ffff527224 */ /* 0x000fe400078e0a00 */
[----:B------:R-:W-:-:S05]  /*35690*/  IMAD.MOV.U32 R83, RZ, RZ, 0xc7 ;  /* 0x000000c7ff537424 */ /* 0x000fca00078e00ff */
[----:B------:R-:W-:Y:S02]  /*356a0*/  VIADDMNMX.U32 R82, R82, R83, 0x7, PT ;  /* 0x0000000752527446 */ /* 0x000fe40003800053 */
        /* <DEDUP_REMOVED lines=43> */
[----:B------:R-:W-:Y:S02]  /*35960*/  ISETP.GE.U32.AND P4, PT, R15, R76, PT ;  /* 0x0000004c0f00720c */ /* 0x000fe40003f86070 */
[----:B--2---:R-:W0:Y:S11]  /*35970*/  LDC.64 R14, c[0x0][0x380] ;  /* 0x0000e000ff0e7b82 */ /* 0x004e360000000a00 */
        /* <DEDUP_REMOVED lines=115> */
[----:B-1----:R-:W2:Y:S01]  /*360b0*/  LDG.E.U8 R79, desc[UR8][R26.64+0x2] ;  /* 0x000002081a4f7981 */ /* 0x002ea2000c1e1100 */
[----:B------:R-:W-:-:S03]  /*360c0*/  @P0 IADD3.X R71, PT, PT, RZ, R11, R86, P3, P4 ;  /* 0x0000000bff470210 */ /* 0x000fc60001fe8456 */
[----:B------:R-:W3:Y:S04]  /*360d0*/  LDG.E.U8 R85, desc[UR8][R26.64+0x1] ;  /* 0x000001081a557981 */ /* 0x000ee8000c1e1100 */
[----:B------:R-:W4:Y:S04]  /*360e0*/  @P0 LDG.E.U8 R81, desc[UR8][R70.64+0x2] ;  /* 0x0000020846510981 */ /* 0x000f28000c1e1100 */
[----:B------:R-:W5:Y:S04]  /*360f0*/  @P0 LDG.E.U8 R83, desc[UR8][R70.64+0x1] ;  /* 0x0000010846530981 */ /* 0x000f68000c1e1100 */
[----:B------:R0:W5:Y:S04]  /*36100*/  LDG.E.U8 R77, desc[UR8][R26.64] ;  /* 0x000000081a4d7981 */ /* 0x000168000c1e1100 */
[----:B------:R-:W5:Y:S01]  /*36110*/  @P0 LDG.E.U8 R87, desc[UR8][R70.64] ;  /* 0x0000000846570981 */ /* 0x000f62000c1e1100 */
[----:B0-----:R-:W-:-:S02]  /*36120*/  VIADD R26, R0, 0x7 ;  /* 0x00000007001a7836 */ /* 0x001fc40000000000 */
        /* <DEDUP_REMOVED lines=23> */
.L_x_524:
[----:B------:R-:W-:Y:S05]  /*362a0*/  BSYNC.RECONVERGENT B1 ;  /* 0x0000000000017941 */ /* 0x000fea0003800200 */
.L_x_523:
[----:B------:R-:W-:Y:S02]  /*362b0*/  ISETP.GT.U32.AND P0, PT, R26, 0xc7, PT ;  /* 0x000000c71a00780c */ /* 0x000fe40003f04070 */
[----:B------:R-:W-:-:S11]  /*362c0*/  MOV R0, R26 ;  /* 0x0000001a00007202 */ /* 0x000fd60000000f00 */
[----:B------:R-:W-:Y:S05]  /*362d0*/  @P0 BRA `(.L_x_466) ;  /* 0x0000006800140947 */ /* 0x000fea0003800000 */
[----:B------:R-:W-:Y:S01]  /*362e0*/  ISETP.GE.OR P1, PT, R20, R30, P1 ;  /* 0x0000001e1400720c */ /* 0x000fe20000f26670 */
[----:B------:R-:W-:Y:S01]  /*362f0*/  BSSY.RECONVERGENT B1, `(.L_x_525) ;  /* 0x0000110000017945 */ /* 0x000fe20003800200 */
[----:B------:R-:W-:-:S11]  /*36300*/  IMAD.MOV.U32 R0, RZ, RZ, R26 ;  /* 0x000000ffff007224 */ /* 0x000fd600078e001a */
[----:B------:R-:W-:Y:S05]  /*36310*/  @P1 BRA `(.L_x_526) ;  /* 0x0000001000341947 */ /* 0x000fea0003800000 */
[----:B------:R-:W0:Y:S08]  /*36320*/  LDC.64 R12, c[0x0][0x390] ;  /* 0x0000e400ff0c7b82 */ /* 0x000e300000000a00 */
[----:B------:R-:W2:Y:S08]  /*36330*/  LDC R76, c[0x0][0x398] ;  /* 0x0000e600ff4c7b82 */ /* 0x000eb00000000800 */
[----:B-1-3--:R-:W1:Y:S01]  /*36340*/  LDC R23, c[0x0][0x360] ;  /* 0x0000d800ff177b82 */ /* 0x00ae620000000800 */
[----:B0-----:R-:W0:Y:S07]  /*36350*/  I2F.U32.RP R0, R13 ;  /* 0x0000000d00007306 */ /* 0x001e2e0000209000 */
[----:B------:R-:W3:Y:S01]  /*36360*/  LDC.64 R10, c[0x0][0x388] ;  /* 0x0000e200ff0a7b82 */ /* 0x000ee20000000a00 */
[----:B------:R-:W-:Y:S01]  /*36370*/  ISETP.NE.U32.AND P0, PT, R13, RZ, PT ;  /* 0x000000ff0d00720c */ /* 0x000fe20003f05070 */
[----:B--2---:R-:W2:Y:S01]  /*36380*/  I2F.U32.RP R4, R76 ;  /* 0x0000004c00047306 */ /* 0x004ea20000209000 */
[----:B------:R-:W-:-:S07]  /*36390*/  LOP3.LUT R71, RZ, R76, RZ, 0x33, !PT ;  /* 0x0000004cff477212 */ /* 0x000fce00078e33ff */
[----:B0-----:R-:W0:Y:S01]  /*363a0*/  MUFU.RCP R0, R0 ;  /* 0x0000000000007308 */ /* 0x001e220000001000 */
[----:B-1----:R-:W-:-:S04]  /*363b0*/  IMAD R23, R28, R23, R3 ;  /* 0x000000171c177224 */ /* 0x002fc800078e0203 */
[----:B------:R-:W-:-:S03]  /*363c0*/  IMAD.IADD R23, R23, 0x1, -R2 ;  /* 0x0000000117177824 */ /* 0x000fc600078e0a02 */
[----:B--2---:R-:W1:Y:S01]  /*363d0*/  MUFU.RCP R4, R4 ;  /* 0x0000000400047308 */ /* 0x004e620000001000 */
[----:B---3--:R-:W-:Y:S02]  /*363e0*/  IMAD R23, R23, R10, R10 ;  /* 0x0000000a17177224 */ /* 0x008fe400078e020a */
[----:B------:R-:W-:Y:S02]  /*363f0*/  IMAD R86, R20, R11, RZ ;  /* 0x0000000b14567224 */ /* 0x000fe400078e02ff */
[----:B------:R-:W-:Y:S02]  /*36400*/  IMAD.SHL.U32 R80, R23, 0x2, RZ ;  /* 0x0000000217507824 */ /* 0x000fe400078e00ff */
[----:B------:R-:W-:Y:S02]  /*36410*/  VIADD R70, R11, 0xffffffff ;  /* 0xffffffff0b467836 */ /* 0x000fe40000000000 */
[----:B0-----:R-:W-:-:S04]  /*36420*/  VIADD R14, R0, 0xffffffe ;  /* 0x0ffffffe000e7836 */ /* 0x001fc80000000000 */
[----:B------:R0:W2:Y:S01]  /*36430*/  F2I.FTZ.U32.TRUNC.NTZ R15, R14 ;  /* 0x0000000e000f7305 */ /* 0x0000a2000021f000 */
[----:B-1----:R-:W-:-:S07]  /*36440*/  VIADD R78, R4, 0xffffffe ;  /* 0x0ffffffe044e7836 */ /* 0x002fce0000000000 */
[----:B------:R1:W3:Y:S01]  /*36450*/  F2I.FTZ.U32.TRUNC.NTZ R79, R78 ;  /* 0x0000004e004f7305 */ /* 0x0002e2000021f000 */
[----:B0-----:R-:W-:Y:S02]  /*36460*/  HFMA2 R14, -RZ, RZ, 0, 0 ;  /* 0x00000000ff0e7431 */ /* 0x001fe400000001ff */
        /* <DEDUP_REMOVED lines=201> */
[----:B------:R-:W-:Y:S01]  /*37100*/  IMAD R11, R76, R0, R11 ;  /* 0x000000004c0b7224 */ /* 0x000fe200078e020b */
[----:B------:R-:W-:-:S04]  /*37110*/  SHF.R.S32.HI R0, RZ, 0x1f, R27 ;  /* 0x0000001fff007819 */ /* 0x000fc8000001141b */
        /* <DEDUP_REMOVED lines=45> */
.L_x_526:
[----:B------:R-:W-:Y:S05]  /*373f0*/  BSYNC.RECONVERGENT B1 ;  /* 0x0000000000017941 */ /* 0x000fea0003800200 */
.L_x_525:
[----:B------:R-:W-:-:S13]  /*37400*/  ISETP.GT.U32.AND P0, PT, R0, 0xc7, PT ;  /* 0x000000c70000780c */ /* 0x000fda0003f04070 */
[----:B------:R-:W-:Y:S05]  /*37410*/  @P0 BRA `(.L_x_466) ;  /* 0x0000005400c40947 */ /* 0x000fea0003800000 */
[----:B------:R-:W-:Y:S01]  /*37420*/  ISETP.GE.OR P2, PT, R20, R30, P2 ;  /* 0x0000001e1400720c */ /* 0x000fe20001746670 */
[----:B------:R-:W-:Y:S01]  /*37430*/  BSSY.RECONVERGENT B1, `(.L_x_527) ;  /* 0x0000111000017945 */ /* 0x000fe20003800200 */
[----:B-1234-:R-:W-:-:S11]  /*37440*/  MOV R4, R0 ;  /* 0x0000000000047202 */ /* 0x01efd60000000f00 */
        /* <DEDUP_REMOVED lines=13> */
[--C-:B---3--:R-:W-:Y:S02]  /*37520*/  IMAD R23, R23, R10, R10.reuse ;  /* 0x0000000a17177224 */ /* 0x108fe400078e020a */
[----:B------:R-:W-:Y:S02]  /*37530*/  IMAD R86, R20, R11, RZ ;  /* 0x0000000b14567224 */ /* 0x000fe400078e02ff */
[----:B------:R-:W-:Y:S02]  /*37540*/  IMAD.IADD R23, R23, 0x1, R10 ;  /* 0x0000000117177824 */ /* 0x000fe400078e020a */
[----:B------:R-:W-:Y:S02]  /*37550*/  VIADD R70, R11, 0xffffffff ;  /* 0xffffffff0b467836 */ /* 0x000fe40000000000 */
[----:B0-----:R-:W-:Y:S02]  /*37560*/  VIADD R14, R4, 0xffffffe ;  /* 0x0ffffffe040e7836 */ /* 0x001fe40000000000 */
[----:B------:R-:W-:-:S02]  /*37570*/  IMAD.SHL.U32 R80, R23, 0x2, RZ ;  /* 0x0000000217507824 */ /* 0x000fc400078e00ff */
        /* <DEDUP_REMOVED lines=252> */
.L_x_528:
[----:B------:R-:W-:Y:S05]  /*38540*/  BSYNC.RECONVERGENT B1 ;  /* 0x0000000000017941 */ /* 0x000fea0003800200 */
.L_x_527:
[----:B------:R-:W-:Y:S02]  /*38550*/  ISETP.GT.U32.AND P0, PT, R4, 0xc7, PT ;  /* 0x000000c70400780c */ /* 0x000fe40003f04070 */
[----:B------:R-:W-:-:S11]  /*38560*/  MOV R0, R4 ;  /* 0x0000000400007202 */ /* 0x000fd60000000f00 */
[----:B------:R-:W-:Y:S05]  /*38570*/  @P0 BRA `(.L_x_466) ;  /* 0x00000044006c0947 */ /* 0x000fea0003800000 */
[----:B------:R-:W0:Y:S01]  /*38580*/  LDC R0, c[0x0][0x360] ;  /* 0x0000d800ff007b82 */ /* 0x000e220000000800 */
[----:B------:R-:W-:Y:S01]  /*38590*/  ISETP.GE.AND P0, PT, R20, R30, PT ;  /* 0x0000001e1400720c */ /* 0x000fe20003f06270 */
[----:B------:R-:W-:Y:S01]  /*385a0*/  BSSY.RECONVERGENT B1, `(.L_x_529) ;  /* 0x0000111000017945 */ /* 0x000fe20003800200 */
[----:B0-----:R-:W-:-:S04]  /*385b0*/  IMAD R0, R28, R0, R3 ;  /* 0x000000001c007224 */ /* 0x001fc800078e0203 */
[----:B------:R-:W-:Y:S02]  /*385c0*/  IMAD.IADD R21, R21, 0x1, R0 ;  /* 0x0000000115157824 */ /* 0x000fe400078e0200 */
[----:B------:R-:W-:-:S03]  /*385d0*/  IMAD.MOV.U32 R0, RZ, RZ, R4 ;  /* 0x000000ffff007224 */ /* 0x000fc600078e0004 */
[----:B------:R-:W-:-:S04]  /*385e0*/  ISETP.GE.OR P1, PT, R21, R29, P0 ;  /* 0x0000001d1500720c */ /* 0x000fc80000726670 */
[----:B------:R-:W-:-:S13]  /*385f0*/  ISETP.LT.OR P1, PT, R21, RZ, P1 ;  /* 0x000000ff1500720c */ /* 0x000fda0000f21670 */
[----:B------:R-:W-:Y:S05]  /*38600*/  @P1 BRA `(.L_x_530) ;  /* 0x0000001000281947 */ /* 0x000fea0003800000 */
[----:B------:R-:W0:Y:S08]  /*38610*/  LDC.64 R12, c[0x0][0x390] ;  /* 0x0000e400ff0c7b82 */ /* 0x000e300000000a00 */
[----:B------:R-:W1:Y:S08]  /*38620*/  LDC R70, c[0x0][0x398] ;  /* 0x0000e600ff467b82 */ /* 0x000e700000000800 */
[----:B---3--:R-:W3:Y:S01]  /*38630*/  LDC.64 R10, c[0x0][0x388] ;  /* 0x0000e200ff0a7b82 */ /* 0x008ee20000000a00 */
[----:B0-----:R-:W0:Y:S01]  /*38640*/  I2F.U32.RP R0, R13 ;  /* 0x0000000d00007306 */ /* 0x001e220000209000 */
[----:B------:R-:W-:-:S07]  /*38650*/  ISETP.NE.U32.AND P1, PT, R13, RZ, PT ;  /* 0x000000ff0d00720c */ /* 0x000fce0003f25070 */
[----:B-1----:R-:W1:Y:S01]  /*38660*/  I2F.U32.RP R22, R70 ;  /* 0x0000004600167306 */ /* 0x002e620000209000 */
[----:B------:R-:W-:-:S07]  /*38670*/  LOP3.LUT R30, RZ, R70, RZ, 0x33, !PT ;  /* 0x00000046ff1e7212 */ /* 0x000fce00078e33ff */
[----:B0-----:R-:W0:Y:S01]  /*38680*/  MUFU.RCP R0, R0 ;  /* 0x0000000000007308 */ /* 0x001e220000001000 */
[----:B---3--:R-:W-:Y:S02]  /*38690*/  IMAD R78, R21, R10, RZ ;  /* 0x0000000a154e7224 */ /* 0x008fe400078e02ff */
[----:B------:R-:W-:Y:S02]  /*386a0*/  IMAD R84, R20, R11, RZ ;  /* 0x0000000b14547224 */ /* 0x000fe400078e02ff */
[----:B------:R-:W-:Y:S02]  /*386b0*/  IMAD.SHL.U32 R78, R78, 0x2, RZ ;  /* 0x000000024e4e7824 */ /* 0x000fe400078e00ff */
[----:B--2---:R-:W-:Y:S01]  /*386c0*/  VIADD R26, R11, 0xffffffff ;  /* 0xffffffff0b1a7836 */ /* 0x004fe20000000000 */
[----:B-1----:R-:W1:Y:S01]  /*386d0*/  MUFU.RCP R22, R22 ;  /* 0x0000001600167308 */ /* 0x002e620000001000 */
[----:B0-----:R-:W-:-:S07]  /*386e0*/  VIADD R14, R0, 0xffffffe ;  /* 0x0ffffffe000e7836 */ /* 0x001fce0000000000 */
        /* <DEDUP_REMOVED lines=100> */
[----:B-1----:R-:W-:-:S05]  /*38d30*/  IMAD R15, R70, R0, R83 ;  /* 0x00000000460f7224 */ /* 0x002fca00078e0253 */
        /* <DEDUP_REMOVED lines=111> */
[----:B-1----:R-:W0:Y:S11]  /*39430*/  LDC.64 R10, c[0x0][0x380] ;  /* 0x0000e000ff0a7b82 */ /* 0x002e360000000a00 */
        /* <DEDUP_REMOVED lines=39> */
.L_x_530:
[----:B------:R-:W-:Y:S05]  /*396b0*/  BSYNC.RECONVERGENT B1 ;  /* 0x0000000000017941 */ /* 0x000fea0003800200 */
.L_x_529:
[----:B------:R-:W-:-:S13]  /*396c0*/  ISETP.GT.U32.AND P1, PT, R0, 0xc7, PT ;  /* 0x000000c70000780c */ /* 0x000fda0003f24070 */
[----:B------:R-:W-:Y:S05]  /*396d0*/  @P1 BRA `(.L_x_466) ;  /* 0x0000003400141947 */ /* 0x000fea0003800000 */
[----:B---3--:R-:W0:Y:S01]  /*396e0*/  LDC R11, c[0x0][0x360] ;  /* 0x0000d800ff0b7b82 */ /* 0x008e220000000800 */
[----:B------:R-:W-:Y:S01]  /*396f0*/  BSSY.RECONVERGENT B1, `(.L_x_531) ;  /* 0x0000111000017945 */ /* 0x000fe20003800200 */
[----:B------:R-:W-:Y:S01]  /*39700*/  MOV R4, R0 ;  /* 0x0000000000047202 */ /* 0x000fe20000000f00 */
[----:B0-----:R-:W-:-:S05]  /*39710*/  IMAD R11, R28, R11, R3 ;  /* 0x0000000b1c0b7224 */ /* 0x001fca00078e0203 */
[----:B-12---:R-:W-:-:S04]  /*39720*/  IADD3 R14, PT, PT, R11, 0x4, -R2 ;  /* 0x000000040b0e7810 */ /* 0x006fc80007ffe802 */
[----:B------:R-:W-:-:S04]  /*39730*/  ISETP.GE.OR P1, PT, R14, R29, P0 ;  /* 0x0000001d0e00720c */ /* 0x000fc80000726670 */
[----:B------:R-:W-:-:S13]  /*39740*/  ISETP.LT.OR P1, PT, R14, RZ, P1 ;  /* 0x000000ff0e00720c */ /* 0x000fda0000f21670 */
[----:B------:R-:W-:Y:S05]  /*39750*/  @P1 BRA `(.L_x_532) ;  /* 0x0000001000281947 */ /* 0x000fea0003800000 */
[----:B------:R-:W0:Y:S08]  /*39760*/  LDC.64 R12, c[0x0][0x390] ;  /* 0x0000e400ff0c7b82 */ /* 0x000e300000000a00 */
[----:B------:R-:W1:Y:S08]  /*39770*/  LDC R70, c[0x0][0x398] ;  /* 0x0000e600ff467b82 */ /* 0x000e700000000800 */
[----:B----4-:R-:W2:Y:S01]  /*39780*/  LDC.64 R10, c[0x0][0x388] ;  /* 0x0000e200ff0a7b82 */ /* 0x010ea20000000a00 */
[----:B0-----:R-:W0:Y:S01]  /*39790*/  I2F.U32.RP R4, R13 ;  /* 0x0000000d00047306 */ /* 0x001e220000209000 */
[----:B------:R-:W-:-:S07]  /*397a0*/  ISETP.NE.U32.AND P1, PT, R13, RZ, PT ;  /* 0x000000ff0d00720c */ /* 0x000fce0003f25070 */
[----:B-1----:R-:W1:Y:S01]  /*397b0*/  I2F.U32.RP R21, R70 ;  /* 0x0000004600157306 */ /* 0x002e620000209000 */
[----:B------:R-:W-:-:S07]  /*397c0*/  LOP3.LUT R30, RZ, R70, RZ, 0x33, !PT ;  /* 0x00000046ff1e7212 */ /* 0x000fce00078e33ff */
[----:B0-----:R-:W0:Y:S01]  /*397d0*/  MUFU.RCP R4, R4 ;  /* 0x0000000400047308 */ /* 0x001e220000001000 */
[----:B--2---:R-:W-:Y:S02]  /*397e0*/  IMAD R78, R14, R10, RZ ;  /* 0x0000000a0e4e7224 */ /* 0x004fe400078e02ff */
[----:B------:R-:W-:Y:S02]  /*397f0*/  IMAD.MOV.U32 R14, RZ, RZ, RZ ;  /* 0x000000ffff0e7224 */ /* 0x000fe400078e00ff */
[----:B------:R-:W-:Y:S01]  /*39800*/  IMAD R84, R20, R11, RZ ;  /* 0x0000000b14547224 */ /* 0x000fe200078e02ff */
[----:B------:R-:W-:Y:S01]  /*39810*/  SHF.L.U32 R78, R78, 0x1, RZ ;  /* 0x000000014e4e7819 */ /* 0x000fe200000006ff */
[----:B------:R-:W-:Y:S01]  /*39820*/  VIADD R26, R11, 0xffffffff ;  /* 0xffffffff0b1a7836 */ /* 0x000fe20000000000 */
[----:B-1----:R-:W1:Y:S01]  /*39830*/  MUFU.RCP R21, R21 ;  /* 0x0000001500157308 */ /* 0x002e620000001000 */
[----:B0-----:R-:W-:-:S07]  /*39840*/  VIADD R15, R4, 0xffffffe ;  /* 0x0ffffffe040f7836 */ /* 0x001fce0000000000 */
        /* <DEDUP_REMOVED lines=99> */
[----:B--2---:R-:W-:-:S05]  /*39e80*/  IMAD R15, R70, R4, R83 ;  /* 0x00000004460f7224 */ /* 0x004fca00078e0253 */
        /* <DEDUP_REMOVED lines=104> */
[----:B------:R-:W-:Y:S01]  /*3a510*/  IMAD R11, R70, R4, R11 ;  /* 0x00000004460b7224 */ /* 0x000fe200078e020b */
[----:B------:R-:W-:-:S04]  /*3a520*/  SHF.R.S32.HI R4, RZ, 0x1f, R27 ;  /* 0x0000001fff047819 */ /* 0x000fc8000001141b */
[----:B------:R-:W-:-:S13]  /*3a530*/  ISETP.GE.U32.AND P1, PT, R11, R70, PT ;  /* 0x000000460b00720c */ /* 0x000fda0003f26070 */
[-C--:B------:R-:W-:Y:S01]  /*3a540*/  @P1 IADD3 R11, PT, PT, R11, -R70.reuse, RZ ;  /* 0x800000460b0b1210 */ /* 0x080fe20007ffe0ff */
        /* <DEDUP_REMOVED lines=43> */
.L_x_532:
[----:B------:R-:W-:Y:S05]  /*3a800*/  BSYNC.RECONVERGENT B1 ;  /* 0x0000000000017941 */ /* 0x000fea0003800200 */
.L_x_531:
[----:B------:R-:W-:Y:S01]  /*3a810*/  ISETP.GT.U32.AND P1, PT, R4, 0xc7, PT ;  /* 0x000000c70400780c */ /* 0x000fe20003f24070 */
[----:B------:R-:W-:-:S12]  /*3a820*/  IMAD.MOV.U32 R0, RZ, RZ, R4 ;  /* 0x000000ffff007224 */ /* 0x000fd800078e0004 */
[----:B------:R-:W-:Y:S05]  /*3a830*/  @P1 BRA `(.L_x_466) ;  /* 0x0000002000bc1947 */ /* 0x000fea0003800000 */
[----:B------:R-:W0:Y:S01]  /*3a840*/  LDC R11, c[0x0][0x360] ;  /* 0x0000d800ff0b7b82 */ /* 0x000e220000000800 */
[----:B------:R-:W-:Y:S01]  /*3a850*/  BSSY.RECONVERGENT B1, `(.L_x_533) ;  /* 0x0000110000017945 */ /* 0x000fe20003800200 */
[----:B-1-34-:R-:W-:Y:S02]  /*3a860*/  IMAD.MOV.U32 R22, RZ, RZ, R4 ;  /* 0x000000ffff167224 */ /* 0x01afe400078e0004 */
[----:B0-----:R-:W-:-:S05]  /*3a870*/  IMAD R11, R28, R11, R3 ;  /* 0x0000000b1c0b7224 */ /* 0x001fca00078e0203 */
[----:B------:R-:W-:-:S04]  /*3a880*/  IADD3 R14, PT, PT, R11, 0x5, -R2 ;  /* 0x000000050b0e7810 */ /* 0x000fc80007ffe802 */
[----:B------:R-:W-:-:S04]  /*3a890*/  ISETP.GE.OR P1, PT, R14, R29, P0 ;  /* 0x0000001d0e00720c */ /* 0x000fc80000726670 */
[----:B------:R-:W-:-:S13]  /*3a8a0*/  ISETP.LT.OR P1, PT, R14, RZ, P1 ;  /* 0x000000ff0e00720c */ /* 0x000fda0000f21670 */
[----:B------:R-:W-:Y:S05]  /*3a8b0*/  @P1 BRA `(.L_x_534) ;  /* 0x0000001000241947 */ /* 0x000fea0003800000 */
[----:B------:R-:W0:Y:S08]  /*3a8c0*/  LDC R0, c[0x0][0x398] ;  /* 0x0000e600ff007b82 */ /* 0x000e300000000800 */
[----:B------:R-:W2:Y:S08]  /*3a8d0*/  LDC.64 R12, c[0x0][0x390] ;  /* 0x0000e400ff0c7b82 */ /* 0x000eb00000000a00 */
[----:B------:R-:W1:Y:S01]  /*3a8e0*/  LDC.64 R10, c[0x0][0x388] ;  /* 0x0000e200ff0a7b82 */ /* 0x000e620000000a00 */
[----:B0-----:R-:W0:Y:S01]  /*3a8f0*/  I2F.U32.RP R22, R0 ;  /* 0x0000000000167306 */ /* 0x001e220000209000 */
[----:B------:R-:W-:-:S07]  /*3a900*/  LOP3.LUT R30, RZ, R0, RZ, 0x33, !PT ;  /* 0x00000000ff1e7212 */ /* 0x000fce00078e33ff */
[----:B--2---:R-:W2:Y:S01]  /*3a910*/  I2F.U32.RP R21, R13 ;  /* 0x0000000d00157306 */ /* 0x004ea20000209000 */
[----:B------:R-:W-:-:S07]  /*3a920*/  ISETP.NE.U32.AND P1, PT, R13, RZ, PT ;  /* 0x000000ff0d00720c */ /* 0x000fce0003f25070 */
[----:B0-----:R-:W0:Y:S01]  /*3a930*/  MUFU.RCP R22, R22 ;  /* 0x0000001600167308 */ /* 0x001e220000001000 */
[----:B-1----:R-:W-:Y:S02]  /*3a940*/  IMAD R27, R14, R10, RZ ;  /* 0x0000000a0e1b7224 */ /* 0x002fe400078e02ff */
[----:B------:R-:W-:Y:S02]  /*3a950*/  IMAD R82, R20, R11, RZ ;  /* 0x0000000b14527224 */ /* 0x000fe400078e02ff */
[----:B------:R-:W-:Y:S02]  /*3a960*/  IMAD.MOV.U32 R14, RZ, RZ, RZ ;  /* 0x000000ffff0e7224 */ /* 0x000fe400078e00ff */
[----:B------:R-:W-:Y:S01]  /*3a970*/  IMAD.SHL.U32 R27, R27, 0x2, RZ ;  /* 0x000000021b1b7824 */ /* 0x000fe200078e00ff */
[----:B--2---:R-:W1:Y:S01]  /*3a980*/  MUFU.RCP R21, R21 ;  /* 0x0000001500157308 */ /* 0x004e620000001000 */
[----:B------:R-:W-:Y:S02]  /*3a990*/  VIADD R70, R11, 0xffffffff ;  /* 0xffffffff0b467836 */ /* 0x000fe40000000000 */
[----:B0-----:R-:W-:-:S06]  /*3a9a0*/  VIADD R15, R22, 0xffffffe ;  /* 0x0ffffffe160f7836 */ /* 0x001fcc0000000000 */
[----:B------:R-:W0:Y:S01]  /*3a9b0*/  F2I.FTZ.U32.TRUNC.NTZ R15, R15 ;  /* 0x0000000f000f7305 */ /* 0x000e22000021f000 */
[----:B-1----:R-:W-:-:S07]  /*3a9c0*/  IADD3 R24, PT, PT, R21, 0xffffffe, RZ ;  /* 0x0ffffffe15187810 */ /* 0x002fce0007ffe0ff */
[----:B------:R1:W2:Y:S01]  /*3a9d0*/  F2I.FTZ.U32.TRUNC.NTZ R25, R24 ;  /* 0x0000001800197305 */ /* 0x0002a2000021f000 */
[----:B0-----:R-:W-:Y:S02]  /*3a9e0*/  IMAD.MOV R23, RZ, RZ, -R15 ;  /* 0x000000ffff177224 */ /* 0x001fe400078e0a0f */
[----:B-1----:R-:W-:Y:S02]  /*3a9f0*/  IMAD.MOV.U32 R24, RZ, RZ, RZ ;  /* 0x000000ffff187224 */ /* 0x002fe400078e00ff */
[----:B------:R-:W-:Y:S02]  /*3aa00*/  IMAD R23, R23, R0, RZ ;  /* 0x0000000017177224 */ /* 0x000fe400078e02ff */
[----:B--2---:R-:W-:-:S04]  /*3aa10*/  IMAD.MOV R26, RZ, RZ, -R25 ;  /* 0x000000ffff1a7224 */ /* 0x004fc800078e0a19 */
[-C--:B------:R-:W-:Y:S01]  /*3aa20*/  IMAD R21, R26, R13.reuse, RZ ;  /* 0x0000000d1a157224 */ /* 0x080fe200078e02ff */
[----:B------:R-:W-:-:S03]  /*3aa30*/  LOP3.LUT R26, RZ, R13, RZ, 0x33, !PT ;  /* 0x0000000dff1a7212 */ /* 0x000fc600078e33ff */
[----:B------:R-:W-:-:S04]  /*3aa40*/  IMAD.HI.U32 R24, R25, R21, R24 ;  /* 0x0000001519187227 */ /* 0x000fc800078e0018 */
[----:B------:R-:W-:Y:S01]  /*3aa50*/  IMAD.HI.U32 R25, R15, R23, R14 ;  /* 0x000000170f197227 */ /* 0x000fe200078e000e */
[----:B------:R-:W-:-:S03]  /*3aa60*/  SHF.L.U32 R15, R82, 0x2, RZ ;  /* 0x00000002520f7819 */ /* 0x000fc600000006ff */
        /* <DEDUP_REMOVED lines=13> */
[----:B------:R-:W-:Y:S02]  /*3ab40*/  ISETP.GE.U32.AND P3, PT, R14, R13, PT ;  /* 0x0000000d0e00720c */ /* 0x000fe40003f66070 */
[----:B------:R-:W0:Y:S01]  /*3ab50*/  LDC.64 R14, c[0x0][0x380] ;  /* 0x0000e000ff0e7b82 */ /* 0x000e220000000a00 */
[----:B------:R-:W-:-:S08]  /*3ab60*/  ISETP.NE.U32.AND P2, PT, R0, RZ, PT ;  /* 0x000000ff0000720c */ /* 0x000fd00003f45070 */
[----:B------:R-:W-:Y:S02]  /*3ab70*/  @P5 VIADD R23, R23, 0x1 ;  /* 0x0000000117175836 */ /* 0x000fe40000000000 */
[----:B------:R-:W-:-:S03]  /*3ab80*/  @P3 IADD3 R21, PT, PT, R21, 0x1, RZ ;  /* 0x0000000115153810 */ /* 0x000fc60007ffe0ff */
        /* <DEDUP_REMOVED lines=25> */
[----:B------:R-:W-:Y:S01]  /*3ad20*/  MOV R23, 0xc7 ;  /* 0x000000c700177802 */ /* 0x000fe20000000f00 */
[----:B------:R1:W-:Y:S01]  /*3ad30*/  STL [R78+0x320], R85 ;  /* 0x000320554e007387 */ /* 0x0003e20000100800 */
[----:B------:R-:W-:Y:S02]  /*3ad40*/  IMAD.MOV.U32 R22, RZ, RZ, 0xc8 ;  /* 0x000000c8ff167424 */ /* 0x000fe400078e00ff */
[----:B------:R-:W-:Y:S01]  /*3ad50*/  VIADDMNMX.U32 R84, R84, R23, 0x7, PT ;  /* 0x0000000754547446 */ /* 0x000fe20003800017 */
[----:B------:R1:W-:Y:S04]  /*3ad60*/  STL [R78], R87 ;  /* 0x000000574e007387 */ /* 0x0003e80000100800 */
        /* <DEDUP_REMOVED lines=20> */
[----:B------:R0:W4:Y:S02]  /*3aeb0*/  LDG.E.U8 R89, desc[UR8][R80.64] ;  /* 0x0000000850597981 */ /* 0x000124000c1e1100 */
[----:B0-----:R-:W-:-:S04]  /*3aec0*/  IADD3 R80, PT, PT, R84, 0x1, RZ ;  /* 0x0000000154507810 */ /* 0x001fc80007ffe0ff */
        /* <DEDUP_REMOVED lines=33> */
[----:B------:R-:W-:Y:S02]  /*3b0e0*/  IADD3 R84, PT, PT, R1, R4, RZ ;  /* 0x0000000401547210 */ /* 0x000fe40007ffe0ff */
        /* <DEDUP_REMOVED lines=91> */
[----:B------:R-:W-:Y:S02]  /*3b6a0*/  @P1 IADD3 R25, PT, PT, R25, 0x1, RZ ;  /* 0x0000000119191810 */ /* 0x000fe40007ffe0ff */
[----:B------:R-:W-:Y:S02]  /*3b6b0*/  ISETP.NE.AND P1, PT, R80, 0x7, PT ;  /* 0x000000075000780c */ /* 0x000fe40003f25270 */
[----:B------:R-:W-:Y:S02]  /*3b6c0*/  ISETP.GE.U32.AND P3, PT, R11, R0, PT ;  /* 0x000000000b00720c */ /* 0x000fe40003f66070 */
[----:B------:R-:W0:Y:S11]  /*3b6d0*/  LDC R11, c[0x0][0x384] ;  /* 0x0000e100ff0b7b82 */ /* 0x000e360000000800 */
        /* <DEDUP_REMOVED lines=39> */
.L_x_534:
[----:B------:R-:W-:Y:S05]  /*3b950*/  BSYNC.RECONVERGENT B1 ;  /* 0x0000000000017941 */ /* 0x000fea0003800200 */
.L_x_533:
[----:B------:R-:W-:Y:S01]  /*3b960*/  ISETP.GT.U32.AND P1, PT, R22, 0xc7, PT ;  /* 0x000000c71600780c */ /* 0x000fe20003f24070 */
[----:B------:R-:W-:-:S12]  /*3b970*/  IMAD.MOV.U32 R0, RZ, RZ, R22 ;  /* 0x000000ffff007224 */ /* 0x000fd800078e0016 */
[----:B------:R-:W-:Y:S05]  /*3b980*/  @P1 BRA `(.L_x_466) ;  /* 0x0000001000681947 */ /* 0x000fea0003800000 */
[----:B------:R-:W0:Y:S02]  /*3b990*/  LDC R0, c[0x0][0x360] ;  /* 0x0000d800ff007b82 */ /* 0x000e240000000800 */
[----:B0-----:R-:W-:Y:S02]  /*3b9a0*/  IMAD R3, R28, R0, R3 ;  /* 0x000000001c037224 */ /* 0x001fe400078e0203 */
[----:B------:R-:W-:-:S03]  /*3b9b0*/  IMAD.MOV.U32 R0, RZ, RZ, R22 ;  /* 0x000000ffff007224 */ /* 0x000fc600078e0016 */
[----:B------:R-:W-:-:S04]  /*3b9c0*/  IADD3 R4, PT, PT, R3, 0x6, -R2 ;  /* 0x0000000603047810 */ /* 0x000fc80007ffe802 */
[----:B------:R-:W-:-:S04]  /*3b9d0*/  ISETP.GE.OR P0, PT, R4, R29, P0 ;  /* 0x0000001d0400720c */ /* 0x000fc80000706670 */
[----:B------:R-:W-:-:S13]  /*3b9e0*/  ISETP.LT.OR P0, PT, R4, RZ, P0 ;  /* 0x000000ff0400720c */ /* 0x000fda0000701670 */
[----:B------:R-:W-:Y:S05]  /*3b9f0*/  @P0 BRA `(.L_x_466) ;  /* 0x00000010004c0947 */ /* 0x000fea0003800000 */
[----:B------:R-:W1:Y:S08]  /*3ba00*/  LDC.64 R12, c[0x0][0x390] ;  /* 0x0000e400ff0c7b82 */ /* 0x000e700000000a00 */
[----:B------:R-:W2:Y:S08]  /*3ba10*/  LDC R23, c[0x0][0x398] ;  /* 0x0000e600ff177b82 */ /* 0x000eb00000000800 */
[----:B------:R-:W0:Y:S01]  /*3ba20*/  LDC R0, c[0x0][0x364] ;  /* 0x0000d900ff007b82 */ /* 0x000e220000000800 */
[----:B-1----:R-:W1:Y:S07]  /*3ba30*/  I2F.U32.RP R14, R13 ;  /* 0x0000000d000e7306 */ /* 0x002e6e0000209000 */
[----:B---3--:R-:W3:Y:S01]  /*3ba40*/  LDC.64 R10, c[0x0][0x388] ;  /* 0x0000e200ff0a7b82 */ /* 0x008ee20000000a00 */
[----:B------:R-:W-:-:S02]  /*3ba50*/  ISETP.NE.U32.AND P0, PT, R13, RZ, PT ;  /* 0x000000ff0d00720c */ /* 0x000fc40003f05070 */
[----:B------:R-:W-:Y:S01]  /*3ba60*/  LOP3.LUT R79, RZ, R13, RZ, 0x33, !PT ;  /* 0x0000000dff4f7212 */ /* 0x000fe200078e33ff */
[----:B--2---:R-:W2:Y:S01]  /*3ba70*/  I2F.U32.RP R15, R23 ;  /* 0x00000017000f7306 */ /* 0x004ea20000209000 */
[----:B------:R-:W-:-:S07]  /*3ba80*/  LOP3.LUT R30, RZ, R23, RZ, 0x33, !PT ;  /* 0x00000017ff1e7212 */ /* 0x000fce00078e33ff */
[----:B-1----:R-:W1:Y:S01]  /*3ba90*/  MUFU.RCP R14, R14 ;  /* 0x0000000e000e7308 */ /* 0x002e620000001000 */
[----:B0-----:R-:W-:-:S05]  /*3baa0*/  IMAD R5, R6, R0, R5 ;  /* 0x0000000006057224 */ /* 0x001fca00078e0205 */
[----:B------:R-:W-:Y:S02]  /*3bab0*/  IADD3 R2, PT, PT, R5, 0x6, -R2 ;  /* 0x0000000605027810 */ /* 0x000fe40007ffe802 */
[----:B--2---:R-:W0:Y:S01]  /*3bac0*/  MUFU.RCP R15, R15 ;  /* 0x0000000f000f7308 */ /* 0x004e220000001000 */
[----:B---3--:R-:W-:Y:S02]  /*3bad0*/  IMAD R80, R4, R10, RZ ;  /* 0x0000000a04507224 */ /* 0x008fe400078e02ff */
[----:B------:R-:W-:Y:S02]  /*3bae0*/  IMAD R26, R2, R11, RZ ;  /* 0x0000000b021a7224 */ /* 0x000fe400078e02ff */
[----:B------:R-:W-:Y:S02]  /*3baf0*/  IMAD.MOV.U32 R2, RZ, RZ, RZ ;  /* 0x000000ffff027224 */ /* 0x000fe400078e00ff */
[----:B------:R-:W-:Y:S02]  /*3bb00*/  IMAD.SHL.U32 R80, R80, 0x2, RZ ;  /* 0x0000000250507824 */ /* 0x000fe400078e00ff */
[----:B-1----:R-:W-:-:S02]  /*3bb10*/  VIADD R3, R14, 0xffffffe ;  /* 0x0ffffffe0e037836 */ /* 0x002fc40000000000 */
[----:B------:R-:W-:Y:S02]  /*3bb20*/  IMAD.SHL.U32 R26, R26, 0x4, RZ ;  /* 0x000000041a1a7824 */ /* 0x000fe400078e00ff */
[----:B------:R-:W-:Y:S02]  /*3bb30*/  VIADD R28, R11, 0xffffffff ;  /* 0xffffffff0b1c7836 */ /* 0x000fe40000000000 */
[----:B------:R-:W1:Y:S01]  /*3bb40*/  F2I.FTZ.U32.TRUNC.NTZ R3, R3 ;  /* 0x0000000300037305 */ /* 0x000e62000021f000 */
[----:B0-----:R-:W-:-:S07]  /*3bb50*/  IADD3 R70, PT, PT, R15, 0xffffffe, RZ ;  /* 0x0ffffffe0f467810 */ /* 0x001fce0007ffe0ff */
        /* <DEDUP_REMOVED lines=8> */
[----:B------:R-:W-:Y:S01]  /*3bbe0*/  IMAD.HI.U32 R70, R71, R5, R70 ;  /* 0x0000000547467227 */ /* 0x000fe200078e0046 */
[----:B------:R-:W-:-:S05]  /*3bbf0*/  IADD3 R2, PT, PT, -R0, RZ, RZ ;  /* 0x000000ff00027210 */ /* 0x000fca0007ffe1ff */
        /* <DEDUP_REMOVED lines=30> */
[----:B------:R-:W-:Y:S01]  /*3bde0*/  ISETP.NE.AND P2, PT, R22, 0xc7, PT ;  /* 0x000000c71600780c */ /* 0x000fe20003f45270 */
[----:B------:R-:W-:Y:S01]  /*3bdf0*/  IMAD.MOV.U32 R0, RZ, RZ, 0xc7 ;  /* 0x000000c7ff007424 */ /* 0x000fe200078e00ff */
[----:B--2---:R-:W0:Y:S08]  /*3be00*/  I2F.F64.U16 R20, R84 ;  /* 0x0000005400147312 */ /* 0x004e300000101800 */
[----:B---3--:R-:W1:Y:S01]  /*3be10*/  I2F.F64.U16 R14, R82 ;  /* 0x00000052000e7312 */ /* 0x008e620000101800 */
[----:B0-----:R-:W-:-:S07]  /*3be20*/  DMUL R20, R20, R62 ;  /* 0x0000003e14147228 */ /* 0x001fce0000000000 */
[----:B----4-:R-:W0:Y:S01]  /*3be30*/  I2F.F64.U16 R4, R78 ;  /* 0x0000004e00047312 */ /* 0x010e220000101800 */
[----:B-1----:R-:W-:Y:S01]  /*3be40*/  DFMA R14, R14, R60, R20 ;  /* 0x0000003c0e0e722b */ /* 0x002fe20000000014 */
[--C-:B------:R-:W-:Y:S02]  /*3be50*/  IMAD.IADD R60, R1, 0x1, R22.reuse ;  /* 0x00000001013c7824 */ /* 0x100fe400078e0216 */
[----:B------:R-:W-:-:S05]  /*3be60*/  IMAD.MOV R61, RZ, RZ, -R22 ;  /* 0x000000ffff3d7224 */ /* 0x000fca00078e0a16 */
[----:B0-----:R-:W-:Y:S01]  /*3be70*/  DFMA R4, R4, R64, R14 ;  /* 0x000000400404722b */ /* 0x001fe2000000000e */
[----:B------:R-:W-:Y:S01]  /*3be80*/  VIADDMNMX.U32 R61, R61, R0, 0x7, PT ;  /* 0x000000073d3d7446 */ /* 0x000fe20003800000 */
[----:B------:R-:W-:Y:S01]  /*3be90*/  IMAD R65, R22, 0x4, R1 ;  /* 0x0000000416417824 */ /* 0x000fe200078e0201 */
[----:B------:R-:W-:-:S04]  /*3bea0*/  MOV R0, 0xc8 ;  /* 0x000000c800007802 */ /* 0x000fc80000000f00 */
[----:B------:R0:W-:Y:S03]  /*3beb0*/  STL [R65+0x640], R78 ;  /* 0x0006404e41007387 */ /* 0x0001e60000100800 */
[----:B------:R-:W1:Y:S01]  /*3bec0*/  F2I.U32.F64.TRUNC R5, R4 ;  /* 0x0000000400057311 */ /* 0x000e62000030d000 */
[----:B------:R0:W-:Y:S04]  /*3bed0*/  STL [R65+0x320], R82 ;  /* 0x0003205241007387 */ /* 0x0001e80000100800 */
[----:B------:R0:W-:Y:S04]  /*3bee0*/  STL [R65], R84 ;  /* 0x0000005441007387 */ /* 0x0001e80000100800 */
[----:B-1----:R0:W-:Y:S01]  /*3bef0*/  STL.U8 [R60+0x960], R5 ;  /* 0x000960053c007387 */ /* 0x0021e20000100000 */
[----:B------:R-:W-:Y:S05]  /*3bf00*/  @!P2 BRA `(.L_x_466) ;  /* 0x0000000c0008a947 */ /* 0x000fea0003800000 */
[----:B------:R-:W-:-:S04]  /*3bf10*/  IMAD.IADD R64, R26, 0x1, R11 ;  /* 0x000000011a407824 */ /* 0x000fc800078e020b */
[----:B0-----:R-:W-:-:S04]  /*3bf20*/  IMAD.HI.U32 R5, R70, R64, RZ ;  /* 0x0000004046057227 */ /* 0x001fc800078e00ff */
        /* <DEDUP_REMOVED lines=170> */
[----:B----4-:R-:W1:Y:S08]  /*3c9d0*/  @P0 I2F.F64.U16 R10, R70 ;  /* 0x00000046000a0312 */ /* 0x010e700000101800 */
[----:B---3--:R-:W2:Y:S01]  /*3c9e0*/  I2F.F64.U16 R12, R23 ;  /* 0x00000017000c7312 */ /* 0x008ea20000101800 */
[----:B0-----:R-:W-:-:S07]  /*3c9f0*/  DMUL R24, R24, R62 ;  /* 0x0000003e18187228 */ /* 0x001fce0000000000 */
[----:B-----5:R-:W0:Y:S01]  /*3ca00*/  @P0 I2F.F64.U16 R20, R61 ;  /* 0x0000003d00140312 */ /* 0x020e220000101800 */
[----:B-1----:R-:W-:-:S07]  /*3ca10*/  @P0 DMUL R62, R10, R62 ;  /* 0x0000003e0a3e0228 */ /* 0x002fce0000000000 */
[----:B------:R-:W1:Y:S01]  /*3ca20*/  I2F.F64.U16 R2, R6 ;  /* 0x0000000600027312 */ /* 0x000e620000101800 */
[----:B--2---:R-:W-:-:S07]  /*3ca30*/  DFMA R12, R12, R4, R24 ;  /* 0x000000040c0c722b */ /* 0x004fce0000000018 */
[----:B------:R-:W2:Y:S01]  /*3ca40*/  @P0 I2F.F64.U16 R10, R64 ;  /* 0x00000040000a0312 */ /* 0x000ea20000101800 */
[----:B0-----:R-:W-:Y:S02]  /*3ca50*/  @P0 DFMA R20, R20, R4, R62 ;  /* 0x000000041414022b */ /* 0x001fe4000000003e */
[----:B-1----:R-:W-:-:S06]  /*3ca60*/  DFMA R2, R2, R14, R12 ;  /* 0x0000000e0202722b */ /* 0x002fcc000000000c */
[----:B--2---:R-:W-:-:S04]  /*3ca70*/  @P0 DFMA R10, R10, R14, R20 ;  /* 0x0000000e0a0a022b */ /* 0x004fc80000000014 */
[----:B------:R-:W0:Y:S01]  /*3ca80*/  F2I.U32.F64.TRUNC R3, R2 ;  /* 0x0000000200037311 */ /* 0x000e22000030d000 */
[----:B------:R-:W-:-:S07]  /*3ca90*/  IMAD R4, R22, 0x4, R7 ;  /* 0x0000000416047824 */ /* 0x000fce00078e0207 */
        /* <DEDUP_REMOVED lines=9> */
.L_x_466:
[----:B------:R-:W-:Y:S05]  /*3cb30*/  BSYNC.RECONVERGENT B0 ;  /* 0x0000000000007941 */ /* 0x000fea0003800200 */
.L_x_465:
[----:B------:R-:W-:Y:S01]  /*3cb40*/  ISETP.NE.AND P0, PT, R0, RZ, PT ;  /* 0x000000ff0000720c */ /* 0x000fe20003f05270 */
[----:B------:R-:W-:Y:S01]  /*3cb50*/  BSSY.RECONVERGENT B0, `(.L_x_535) ;  /* 0x00001d7000007945 */ /* 0x000fe20003800200 */
[----:B---34-:R-:W-:Y:S01]  /*3cb60*/  IMAD.MOV.U32 R76, RZ, RZ, 0x0 ;  /* 0x00000000ff4c7424 */ /* 0x018fe200078e00ff */
[----:B--2---:R-:W-:Y:S01]  /*3cb70*/  MOV R70, 0x0 ;  /* 0x0000000000467802 */ /* 0x004fe20000000f00 */
[----:B-1----:R-:W-:Y:S02]  /*3cb80*/  IMAD.MOV.U32 R77, RZ, RZ, 0x40500000 ;  /* 0x40500000ff4d7424 */ /* 0x002fe400078e00ff */
[----:B------:R-:W-:Y:S02]  /*3cb90*/  IMAD.MOV.U32 R71, RZ, RZ, 0x40500000 ;  /* 0x40500000ff477424 */ /* 0x000fe400078e00ff */
[----:B------:R-:W-:Y:S02]  /*3cba0*/  IMAD.MOV.U32 R64, RZ, RZ, 0x0 ;  /* 0x00000000ff407424 */ /* 0x000fe400078e00ff */
[----:B0-----:R-:W-:-:S03]  /*3cbb0*/  IMAD.MOV.U32 R65, RZ, RZ, 0x40500000 ;  /* 0x40500000ff417424 */ /* 0x001fc600078e00ff */
[----:B------:R-:W-:Y:S05]  /*3cbc0*/  @!P0 BRA `(.L_x_536) ;  /* 0x0000001c003c8947 */ /* 0x000fea0003800000 */
[C---:B------:R-:W-:Y:S01]  /*3cbd0*/  ISETP.GE.U32.AND P0, PT, R0.reuse, 0x4, PT ;  /* 0x000000040000780c */ /* 0x040fe20003f06070 */
[----:B------:R-:W-:Y:S01]  /*3cbe0*/  BSSY.RECONVERGENT B1, `(.L_x_537) ;  /* 0x0000038000017945 */ /* 0x000fe20003800200 */
[----:B------:R-:W-:Y:S01]  /*3cbf0*/  LOP3.LUT R26, R0, 0x3, RZ, 0xc0, !PT ;  /* 0x00000003001a7812 */ /* 0x000fe200078ec0ff */
[----:B------:R-:W-:Y:S02]  /*3cc00*/  IMAD.MOV.U32 R3, RZ, RZ, RZ ;  /* 0x000000ffff037224 */ /* 0x000fe400078e00ff */
[----:B------:R-:W-:-:S08]  /*3cc10*/  VIADD R10, R1, 0xa28 ;  /* 0x00000a28010a7836 */ /* 0x000fd00000000000 */
[----:B------:R-:W-:Y:S05]  /*3cc20*/  @!P0 BRA `(.L_x_538) ;  /* 0x0000000000cc8947 */ /* 0x000fea0003800000 */
[----:B------:R-:W-:Y:S01]  /*3cc30*/  LOP3.LUT R3, R0, 0x7ffffffc, RZ, 0xc0, !PT ;  /* 0x7ffffffc00037812 */ /* 0x000fe200078ec0ff */
[----:B------:R-:W-:Y:S01]  /*3cc40*/  BSSY.RELIABLE B2, `(.L_x_539) ;  /* 0x000002a000027945 */ /* 0x000fe20003800100 */
[----:B------:R-:W-:Y:S01]  /*3cc50*/  MOV R12, R8 ;  /* 0x00000008000c7202 */ /* 0x000fe20000000f00 */
[----:B------:R-:W-:Y:S02]  /*3cc60*/  IMAD.MOV.U32 R11, RZ, RZ, R10 ;  /* 0x000000ffff0b7224 */ /* 0x000fe400078e000a */
        /* <DEDUP_REMOVED lines=9> */
.L_x_543:
        /* <DEDUP_REMOVED lines=11> */
[----:B0-----:R-:W-:-:S02]  /*3cdb0*/  VIADD R11, R11, 0x10 ;  /* 0x000000100b0b7836 */ /* 0x001fc40000000000 */
[----:B------:R-:W-:Y:S05]  /*3cdc0*/  @!P1 BRA `(.L_x_543) ;  /* 0xfffffffc00cc9947 */ /* 0x000fea000383ffff */
.L_x_542:
[----:B------:R-:W-:Y:S05]  /*3cdd0*/  BSYNC.RECONVERGENT B3 ;  /* 0x0000000000037941 */ /* 0x000fea0003800200 */
.L_x_541:
[----:B------:R-:W-:Y:S01]  /*3cde0*/  IMAD.MOV R4, RZ, RZ, -R2 ;  /* 0x000000ffff047224 */ /* 0x000fe200078e0a02 */
[----:B------:R-:W-:Y:S04]  /*3cdf0*/  BSSY.RECONVERGENT B3, `(.L_x_544) ;  /* 0x000000b000037945 */ /* 0x000fe80003800200 */
[----:B------:R-:W-:-:S13]  /*3ce00*/  ISETP.GT.AND P1, PT, R4, 0x4, PT ;  /* 0x000000040400780c */ /* 0x000fda0003f24270 */
[----:B------:R-:W-:Y:S05]  /*3ce10*/  @!P1 BRA `(.L_x_545) ;  /* 0x0000000000209947 */ /* 0x000fea0003800000 */
[----:B------:R-:W2:Y:S04]  /*3ce20*/  LDL R4, [R12] ;  /* 0x000000000c047983 */ /* 0x000ea80000100800 */
[----:B--2---:R-:W-:Y:S04]  /*3ce30*/  STL [R11], R4 ;  /* 0x000000040b007387 */ /* 0x004fe80000100800 */
[----:B------:R0:W2:Y:S01]  /*3ce40*/  LDL R5, [R12+0x4] ;  /* 0x000004000c057983 */ /* 0x0000a20000100800 */
[----:B------:R-:W-:Y:S02]  /*3ce50*/  PLOP3.LUT P0, PT, PT, PT, PT, 0x8, 0x80 ;  /* 0x000000000080781c */ /* 0x000fe40003f0e170 */
[----:B------:R-:W-:Y:S01]  /*3ce60*/  IADD3 R2, PT, PT, R2, 0x8, RZ ;  /* 0x0000000802027810 */ /* 0x000fe20007ffe0ff */
[----:B0-----:R-:W-:Y:S01]  /*3ce70*/  VIADD R12, R12, 0x8 ;  /* 0x000000080c0c7836 */ /* 0x001fe20000000000 */
[----:B--2---:R0:W-:Y:S02]  /*3ce80*/  STL [R11+0x4], R5 ;  /* 0x000004050b007387 */ /* 0x0041e40000100800 */
[----:B0-----:R-:W-:-:S07]  /*3ce90*/  VIADD R11, R11, 0x8 ;  /* 0x000000080b0b7836 */ /* 0x001fce0000000000 */
.L_x_545:
[----:B------:R-:W-:Y:S05]  /*3cea0*/  BSYNC.RECONVERGENT B3 ;  /* 0x0000000000037941 */ /* 0x000fea0003800200 */
.L_x_544:
[----:B------:R-:W-:-:S13]  /*3ceb0*/  ISETP.EQ.AND P1, PT, R2, RZ, PT ;  /* 0x000000ff0200720c */ /* 0x000fda0003f22270 */
[----:B------:R-:W-:Y:S05]  /*3cec0*/  @!P0 BREAK.RELIABLE P1, B2 ;  /* 0x0000000000028942 */ /* 0x000fea0000800100 */
[----:B------:R-:W-:Y:S05]  /*3ced0*/  @!P0 BRA P1, `(.L_x_538) ;  /* 0x0000000000208947 */ /* 0x000fea0000800000 */
.L_x_540:
[----:B------:R-:W-:Y:S05]  /*3cee0*/  BSYNC.RELIABLE B2 ;  /* 0x0000000000027941 */ /* 0x000fea0003800100 */
.L_x_539:
[----:B------:R0:W2:Y:S01]  /*3cef0*/  LDL R4, [R12] ;  /* 0x000000000c047983 */ /* 0x0000a20000100800 */
[----:B------:R-:W-:-:S05]  /*3cf00*/  VIADD R2, R2, 0x4 ;  /* 0x0000000402027836 */ /* 0x000fca0000000000 */
[----:B------:R-:W-:Y:S01]  /*3cf10*/  ISETP.NE.AND P0, PT, R2, RZ, PT ;  /* 0x000000ff0200720c */ /* 0x000fe20003f05270 */
[----:B0-----:R-:W-:Y:S01]  /*3cf20*/  VIADD R12, R12, 0x4 ;  /* 0x000000040c0c7836 */ /* 0x001fe20000000000 */
[----:B--2---:R0:W-:Y:S02]  /*3cf30*/  STL [R11], R4 ;  /* 0x000000040b007387 */ /* 0x0041e40000100800 */
[----:B0-----:R-:W-:-:S09]  /*3cf40*/  VIADD R11, R11, 0x4 ;  /* 0x000000040b0b7836 */ /* 0x001fd20000000000 */
[----:B------:R-:W-:Y:S05]  /*3cf50*/  @P0 BRA `(.L_x_539) ;  /* 0xfffffffc00e40947 */ /* 0x000fea000383ffff */
.L_x_538:
[----:B------:R-:W-:Y:S05]  /*3cf60*/  BSYNC.RECONVERGENT B1 ;  /* 0x0000000000017941 */ /* 0x000fea0003800200 */
.L_x_537:
[----:B------:R-:W-:Y:S01]  /*3cf70*/  ISETP.NE.AND P0, PT, R26, RZ, PT ;  /* 0x000000ff1a00720c */ /* 0x000fe20003f05270 */
[----:B------:R-:W-:Y:S01]  /*3cf80*/  BSSY.RECONVERGENT B1, `(.L_x_546) ;  /* 0x000000d000017945 */ /* 0x000fe20003800200 */
[----:B------:R-:W-:-:S11]  /*3cf90*/  ISETP.NE.AND P1, PT, R0, 0x1, PT ;  /* 0x000000010000780c */ /* 0x000fd60003f25270 */
[----:B------:R-:W-:Y:S05]  /*3cfa0*/  @!P0 BRA `(.L_x_547) ;  /* 0x0000000000288947 */ /* 0x000fea0003800000 */
[C---:B------:R-:W-:Y:S01]  /*3cfb0*/  IMAD.IADD R10, R3.reuse, 0x1, R10 ;  /* 0x00000001030a7824 */ /* 0x040fe200078e020a */
[----:B------:R-:W-:Y:S01]  /*3cfc0*/  IADD3 R8, PT, PT, R3, R8, RZ ;  /* 0x0000000803087210 */ /* 0x000fe20007ffe0ff */
[----:B------:R-:W-:-:S07]  /*3cfd0*/  IMAD.MOV R2, RZ, RZ, -R26 ;  /* 0x000000ffff027224 */ /* 0x000fce00078e0a1a */
.L_x_548:
[----:B------:R0:W2:Y:S01]  /*3cfe0*/  LDL.U8 R3, [R8] ;  /* 0x0000000008037983 */ /* 0x0000a20000100000 */
[----:B------:R-:W-:-:S05]  /*3cff0*/  VIADD R2, R2, 0x1 ;  /* 0x0000000102027836 */ /* 0x000fca0000000000 */
[----:B------:R-:W-:Y:S01]  /*3d000*/  ISETP.NE.AND P0, PT, R2, RZ, PT ;  /* 0x000000ff0200720c */ /* 0x000fe20003f05270 */
[----:B0-----:R-:W-:Y:S01]  /*3d010*/  VIADD R8, R8, 0x1 ;  /* 0x0000000108087836 */ /* 0x001fe20000000000 */
[----:B--2---:R0:W-:Y:S02]  /*3d020*/  STL.U8 [R10], R3 ;  /* 0x000000030a007387 */ /* 0x0041e40000100000 */
[----:B0-----:R-:W-:-:S09]  /*3d030*/  VIADD R10, R10, 0x1 ;  /* 0x000000010a0a7836 */ /* 0x001fd20000000000 */
[----:B------:R-:W-:Y:S05]  /*3d040*/  @P0 BRA `(.L_x_548) ;  /* 0xfffffffc00e40947 */ /* 0x000fea000383ffff */
.L_x_547:
[----:B------:R-:W-:Y:S05]  /*3d050*/  BSYNC.RECONVERGENT B1 ;  /* 0x0000000000017941 */ /* 0x000fea0003800200 */
.L_x_546:
[----:B------:R-:W-:Y:S04]  /*3d060*/  BSSY.RECONVERGENT B1, `(.L_x_549) ;  /* 0x0000018000017945 */ /* 0x000fe80003800200 */
[----:B------:R-:W-:Y:S05]  /*3d070*/  @!P1 BRA `(.L_x_550) ;  /* 0x0000000000589947 */ /* 0x000fea0003800000 */
[----:B------:R-:W-:-:S07]  /*3d080*/  IMAD.MOV.U32 R2, RZ, RZ, 0x1 ;  /* 0x00000001ff027424 */ /* 0x000fce00078e00ff */
.L_x_554:
[----:B-1----:R-:W-:-:S05]  /*3d090*/  IMAD.IADD R3, R1, 0x1, R2 ;  /* 0x0000000101037824 */ /* 0x002fca00078e0202 */
[----:B0-----:R0:W5:Y:S01]  /*3d0a0*/  LDL.U8 R5, [R3+0xa28] ;  /* 0x000a280003057983 */ /* 0x0011620000100000 */
[----:B------:R-:W-:Y:S01]  /*3d0b0*/  MOV R4, R2 ;  /* 0x0000000200047202 */ /* 0x000fe20000000f00 */
[----:B------:R-:W-:Y:S01]  /*3d0c0*/  VIADD R2, R2, 0x1 ;  /* 0x0000000102027836 */ /* 0x000fe20000000000 */
[----:B------:R-:W-:Y:S04]  /*3d0d0*/  BSSY.RECONVERGENT B2, `(.L_x_551) ;  /* 0x000000d000027945 */ /* 0x000fe80003800200 */
[----:B------:R-:W-:-:S13]  /*3d0e0*/  ISETP.NE.AND P1, PT, R2, R0, PT ;  /* 0x000000000200720c */ /* 0x000fda0003f25270 */
.L_x_553:
[----:B------:R-:W-:-:S04]  /*3d0f0*/  VIADD R6, R4, 0xffffffff ;  /* 0xffffffff04067836 */ /* 0x000fc80000000000 */
[----:B01----:R-:W-:-:S05]  /*3d100*/  IMAD.IADD R3, R1, 0x1, R6 ;  /* 0x0000000101037824 */ /* 0x003fca00078e0206 */
[----:B------:R-:W2:Y:S02]  /*3d110*/  LDL.U8 R8, [R3+0xa28] ;  /* 0x000a280003087983 */ /* 0x000ea40000100000 */
[----:B--2--5:R-:W-:-:S13]  /*3d120*/  ISETP.GT.U32.AND P0, PT, R8, R5, PT ;  /* 0x000000050800720c */ /* 0x024fda0003f04070 */
[----:B------:R-:W-:Y:S05]  /*3d130*/  @!P0 BRA `(.L_x_552) ;  /* 0x0000000000188947 */ /* 0x000fea0003800000 */
[----:B------:R-:W-:Y:S01]  /*3d140*/  IMAD.IADD R3, R1, 0x1, R4 ;  /* 0x0000000101037824 */ /* 0x000fe200078e0204 */
[----:B------:R-:W-:Y:S01]  /*3d150*/  ISETP.GT.AND P0, PT, R4, 0x1, PT ;  /* 0x000000010400780c */ /* 0x000fe20003f04270 */
[----:B------:R-:W-:-:S03]  /*3d160*/  IMAD.MOV.U32 R4, RZ, RZ, R6 ;  /* 0x000000ffff047224 */ /* 0x000fc600078e0006 */
[----:B------:R1:W-:Y:S09]  /*3d170*/  STL.U8 [R3+0xa28], R8 ;  /* 0x000a280803007387 */ /* 0x0003f20000100000 */
[----:B------:R-:W-:Y:S05]  /*3d180*/  @P0 BRA `(.L_x_553) ;  /* 0xfffffffc00d80947 */ /* 0x000fea000383ffff */
[----:B------:R-:W-:-:S07]  /*3d190*/  IMAD.MOV.U32 R4, RZ, RZ, RZ ;  /* 0x000000ffff047224 */ /* 0x000fce00078e00ff */
.L_x_552:
[----:B------:R-:W-:Y:S05]  /*3d1a0*/  BSYNC.RECONVERGENT B2 ;  /* 0x0000000000027941 */ /* 0x000fea0003800200 */
.L_x_551:
[----:B------:R-:W-:-:S05]  /*3d1b0*/  IADD3 R4, PT, PT, R1, R4, RZ ;  /* 0x0000000401047210 */ /* 0x000fca0007ffe0ff */
[----:B------:R0:W-:Y:S01]  /*3d1c0*/  STL.U8 [R4+0xa28], R5 ;  /* 0x000a280504007387 */ /* 0x0001e20000100000 */
[----:B------:R-:W-:Y:S05]  /*3d1d0*/  @P1 BRA `(.L_x_554) ;  /* 0xfffffffc00ac1947 */ /* 0x000fea000383ffff */
.L_x_550:
[----:B------:R-:W-:Y:S05]  /*3d1e0*/  BSYNC.RECONVERGENT B1 ;  /* 0x0000000000017941 */ /* 0x000fea0003800200 */
.L_x_549:
[----:B------:R-:W-:-:S06]  /*3d1f0*/  LEA.HI R12, R0, R1, RZ, 0x1f ;  /* 0x00000001000c7211 */ /* 0x000fcc00078ff8ff */
[----:B------:R-:W5:Y:S01]  /*3d200*/  LDL.U8 R12, [R12+0xa28] ;  /* 0x000a28000c0c7983 */ /* 0x000f620000100000 */
[C---:B------:R-:W-:Y:S01]  /*3d210*/  ISETP.GE.U32.AND P1, PT, R0.reuse, 0x8, PT ;  /* 0x000000080000780c */ /* 0x040fe20003f26070 */
[----:B------:R-:W-:Y:S01]  /*3d220*/  BSSY.RECONVERGENT B1, `(.L_x_555) ;  /* 0x0000082000017945 */ /* 0x000fe20003800200 */
[----:B-1----:R-:W-:Y:S02]  /*3d230*/  CS2R R2, SRZ ;  /* 0x0000000000027805 */ /* 0x002fe4000001ff00 */
[----:B------:R-:W-:Y:S02]  /*3d240*/  LOP3.LUT P0, R87, R0, 0x7, RZ, 0xc0, !PT ;  /* 0x0000000700577812 */ /* 0x000fe4000780c0ff */
[----:B0-----:R-:W-:Y:S02]  /*3d250*/  CS2R R4, SRZ ;  /* 0x0000000000047805 */ /* 0x001fe4000001ff00 */
[----:B------:R-:W-:Y:S01]  /*3d260*/  CS2R R6, SRZ ;  /* 0x0000000000067805 */ /* 0x000fe2000001ff00 */
[----:B------:R-:W-:Y:S01]  /*3d270*/  IMAD.MOV.U32 R8, RZ, RZ, RZ ;  /* 0x000000ffff087224 */ /* 0x000fe200078e00ff */
[----:B------:R-:W-:-:S03]  /*3d280*/  CS2R R10, SRZ ;  /* 0x00000000000a7805 */ /* 0x000fc6000001ff00 */
[----:B------:R-:W-:Y:S05]  /*3d290*/  @!P1 BRA `(.L_x_556) ;  /* 0x0000000400e89947 */ /* 0x000fea0003800000 */
[----:B------:R-:W-:Y:S01]  /*3d2a0*/  LOP3.LUT R2, R0, 0x7ffffff8, RZ, 0xc0, !PT ;  /* 0x7ffffff800027812 */ /* 0x000fe200078ec0ff */
[----:B------:R-:W-:Y:S02]  /*3d2b0*/  HFMA2 R8, -RZ, RZ, 0, 0 ;  /* 0x00000000ff087431 */ /* 0x000fe400000001ff */
[C---:B------:R-:W-:Y:S01]  /*3d2c0*/  VIADD R62, R1.reuse, 0x963 ;  /* 0x00000963013e7836 */ /* 0x040fe20000000000 */
[----:B------:R-:W-:Y:S01]  /*3d2d0*/  CS2R R4, SRZ ;  /* 0x0000000000047805 */ /* 0x000fe2000001ff00 */
[C---:B------:R-:W-:Y:S01]  /*3d2e0*/  VIADD R60, R1.reuse, 0x10 ;  /* 0x00000010013c7836 */ /* 0x040fe20000000000 */
[----:B------:R-:W-:Y:S01]  /*3d2f0*/  CS2R R6, SRZ ;  /* 0x0000000000067805 */ /* 0x000fe2000001ff00 */
[C---:B------:R-:W-:Y:S01]  /*3d300*/  VIADD R30, R1.reuse, 0x330 ;  /* 0x00000330011e7836 */ /* 0x040fe20000000000 */
[----:B------:R-:W-:Y:S01]  /*3d310*/  CS2R R10, SRZ ;  /* 0x00000000000a7805 */ /* 0x000fe2000001ff00 */
[----:B------:R-:W-:Y:S02]  /*3d320*/  VIADD R28, R1, 0x650 ;  /* 0x00000650011c7836 */ /* 0x000fe40000000000 */
[----:B------:R-:W-:-:S02]  /*3d330*/  IMAD.MOV.U32 R3, RZ, RZ, RZ ;  /* 0x000000ffff037224 */ /* 0x000fc400078e00ff */
[----:B------:R-:W-:-:S07]  /*3d340*/  IMAD.MOV R88, RZ, RZ, -R2 ;  /* 0x000000ffff587224 */ /* 0x000fce00078e0a02 */
.L_x_557:
[----:B------:R-:W2:Y:S04]  /*3d350*/  LDL.U8 R13, [R62+-0x3] ;  /* 0xfffffd003e0d7983 */ /* 0x000ea80000100000 */
[----:B------:R-:W3:Y:S04]  /*3d360*/  LDL R14, [R60+-0x10] ;  /* 0xfffff0003c0e7983 */ /* 0x000ee80000100800 */
[----:B------:R-:W4:Y:S04]  /*3d370*/  LDL.U8 R21, [R62+-0x2] ;  /* 0xfffffe003e157983 */ /* 0x000f280000100000 */
[----:B------:R-:W3:Y:S04]  /*3d380*/  LDL.U8 R23, [R62+-0x1] ;  /* 0xffffff003e177983 */ /* 0x000ee80000100000 */
[----:B------:R-:W3:Y:S04]  /*3d390*/  LDL.U8 R25, [R62] ;  /* 0x000000003e197983 */ /* 0x000ee80000100000 */
[----:B------:R-:W3:Y:S04]  /*3d3a0*/  LDL R20, [R28+-0x10] ;  /* 0xfffff0001c147983 */ /* 0x000ee80000100800 */
[----:B------:R-:W3:Y:S04]  /*3d3b0*/  LDL R15, [R30+-0x10] ;  /* 0xfffff0001e0f7983 */ /* 0x000ee80000100800 */
[----:B------:R-:W3:Y:S04]  /*3d3c0*/  LDL R64, [R60+-0xc] ;  /* 0xfffff4003c407983 */ /* 0x000ee80000100800 */
[----:B------:R-:W3:Y:S04]  /*3d3d0*/  LDL.U8 R27, [R62+0x1] ;  /* 0x000001003e1b7983 */ /* 0x000ee80000100000 */
[----:B------:R-:W3:Y:S04]  /*3d3e0*/  LDL R65, [R30+-0xc] ;  /* 0xfffff4001e417983 */ /* 0x000ee80000100800 */
[----:B------:R-:W3:Y:S04]  /*3d3f0*/  LDL R70, [R28+-0xc] ;  /* 0xfffff4001c467983 */ /* 0x000ee80000100800 */
[----:B------:R-:W3:Y:S04]  /*3d400*/  LDL R71, [R60+-0x8] ;  /* 0xfffff8003c477983 */ /* 0x000ee80000100800 */
[----:B------:R-:W3:Y:S04]  /*3d410*/  LDL R76, [R30+-0x8] ;  /* 0xfffff8001e4c7983 */ /* 0x000ee80000100800 */
[----:B------:R-:W3:Y:S04]  /*3d420*/  LDL R77, [R28+-0x8] ;  /* 0xfffff8001c4d7983 */ /* 0x000ee80000100800 */
[----:B------:R-:W3:Y:S04]  /*3d430*/  LDL.U8 R29, [R62+0x2] ;  /* 0x000002003e1d7983 */ /* 0x000ee80000100000 */
[----:B------:R-:W3:Y:S04]  /*3d440*/  LDL R78, [R60+-0x4] ;  /* 0xfffffc003c4e7983 */ /* 0x000ee80000100800 */
[----:B------:R-:W3:Y:S04]  /*3d450*/  LDL R79, [R30+-0x4] ;  /* 0xfffffc001e4f7983 */ /* 0x000ee80000100800 */
[----:B------:R-:W3:Y:S04]  /*3d460*/  LDL R80, [R28+-0x4] ;  /* 0xfffffc001c507983 */ /* 0x000ee80000100800 */
[----:B------:R-:W3:Y:S04]  /*3d470*/  LDL.U8 R61, [R62+0x3] ;  /* 0x000003003e3d7983 */ /* 0x000ee80000100000 */
[----:B------:R-:W3:Y:S04]  /*3d480*/  LDL R22, [R30] ;  /* 0x000000001e167983 */ /* 0x000ee80000100800 */
[----:B------:R-:W3:Y:S04]  /*3d490*/  LDL R24, [R28] ;  /* 0x000000001c187983 */ /* 0x000ee80000100800 */
[----:B------:R-:W3:Y:S04]  /*3d4a0*/  LDL.U8 R63, [R62+0x4] ;  /* 0x000004003e3f7983 */ /* 0x000ee80000100000 */
[----:B------:R-:W3:Y:S04]  /*3d4b0*/  LDL R81, [R60+0x4] ;  /* 0x000004003c517983 */ /* 0x000ee80000100800 */
[----:B------:R-:W3:Y:S04]  /*3d4c0*/  LDL R82, [R60+0x8] ;  /* 0x000008003c527983 */ /* 0x000ee80000100800 */
[----:B------:R-:W3:Y:S04]  /*3d4d0*/  LDL R83, [R30+0x8] ;  /* 0x000008001e537983 */ /* 0x000ee80000100800 */
[----:B------:R-:W3:Y:S04]  /*3d4e0*/  LDL R84, [R28+0x8] ;  /* 0x000008001c547983 */ /* 0x000ee80000100800 */
[----:B------:R-:W3:Y:S04]  /*3d4f0*/  LDL R85, [R60+0xc] ;  /* 0x00000c003c557983 */ /* 0x000ee80000100800 */
[----:B------:R-:W3:Y:S01]  /*3d500*/  LDL R86, [R30+0xc] ;  /* 0x00000c001e567983 */ /* 0x000ee20000100800 */
[----:B--2--5:R-:W-:-:S03]  /*3d510*/  ISETP.GE.U32.AND P2, PT, R13, R12, PT ;  /* 0x0000000c0d00720c */ /* 0x024fc60003f46070 */
[----:B------:R0:W2:Y:S01]  /*3d520*/  LDL R13, [R60] ;  /* 0x000000003c0d7983 */ /* 0x0000a20000100800 */
[----:B----4-:R-:W-:-:S03]  /*3d530*/  ISETP.GE.U32.AND P6, PT, R21, R12, PT ;  /* 0x0000000c1500720c */ /* 0x010fc60003fc6070 */
[----:B------:R-:W4:Y:S06]  /*3d540*/  LDL R21, [R28+0x4] ;  /* 0x000004001c157983 */ /* 0x000f2c0000100800 */
[--C-:B---3--:R-:W-:Y:S02]  /*3d550*/  @P2 IMAD.IADD R5, R5, 0x1, R14.reuse ;  /* 0x0000000105052824 */ /* 0x108fe400078e020e */
[----:B------:R-:W-:Y:S02]  /*3d560*/  @!P2 IMAD.IADD R8, R8, 0x1, R14 ;  /* 0x000000010808a824 */ /* 0x000fe400078e020e */
[----:B------:R1:W3:Y:S01]  /*3d570*/  LDL R14, [R30+0x4] ;  /* 0x000004001e0e7983 */ /* 0x0002e20000100800 */
[----:B------:R-:W-:-:S03]  /*3d580*/  ISETP.GE.U32.AND P5, PT, R23, R12, PT ;  /* 0x0000000c1700720c */ /* 0x000fc60003fa6070 */
[----:B------:R1:W3:Y:S01]  /*3d590*/  LDL R23, [R28+0xc] ;  /* 0x00000c001c177983 */ /* 0x0002e20000100800 */
[----:B------:R-:W-:Y:S01]  /*3d5a0*/  ISETP.GE.U32.AND P4, PT, R25, R12, PT ;  /* 0x0000000c1900720c */ /* 0x000fe20003f86070 */
[----:B------:R-:W-:Y:S01]  /*3d5b0*/  @!P2 VIADD R3, R3, 0x1 ;  /* 0x000000010303a836 */ /* 0x000fe20000000000 */
[----:B------:R-:W-:Y:S01]  /*3d5c0*/  @!P2 IADD3 R4, PT, PT, R4, R20, RZ ;  /* 0x000000140404a210 */ /* 0x000fe20007ffe0ff */
[--C-:B------:R-:W-:Y:S01]  /*3d5d0*/  @P2 IMAD.IADD R11, R11, 0x1, R15.reuse ;  /* 0x000000010b0b2824 */ /* 0x100fe200078e020f */
[----:B------:R-:W-:Y:S01]  /*3d5e0*/  @P2 IADD3 R10, PT, PT, R10, 0x1, RZ ;  /* 0x000000010a0a2810 */ /* 0x000fe20007ffe0ff */
[----:B------:R-:W-:Y:S02]  /*3d5f0*/  @!P2 IMAD.IADD R6, R6, 0x1, R15 ;  /* 0x000000010606a824 */ /* 0x000fe400078e020f */
[----:B------:R-:W-:Y:S02]  /*3d600*/  @P2 IMAD.IADD R7, R7, 0x1, R20 ;  /* 0x0000000107072824 */ /* 0x000fe400078e0214 */
[--C-:B------:R-:W-:Y:S01]  /*3d610*/  @P6 IMAD.IADD R5, R5, 0x1, R64.reuse ;  /* 0x0000000105056824 */ /* 0x100fe200078e0240 */
[----:B------:R-:W-:Y:S01]  /*3d620*/  ISETP.GE.U32.AND P3, PT, R27, R12, PT ;  /* 0x0000000c1b00720c */ /* 0x000fe20003f66070 */
[----:B------:R-:W-:-:S02]  /*3d630*/  @!P6 IMAD.IADD R8, R8, 0x1, R64 ;  /* 0x000000010808e824 */ /* 0x000fc400078e0240 */
[----:B------:R-:W-:Y:S02]  /*3d640*/  @!P6 VIADD R3, R3, 0x1 ;  /* 0x000000010303e836 */ /* 0x000fe40000000000 */
[--C-:B------:R-:W-:Y:S02]  /*3d650*/  @P6 IMAD.IADD R11, R11, 0x1, R65.reuse ;  /* 0x000000010b0b6824 */ /* 0x100fe400078e0241 */
[----:B------:R-:W-:Y:S02]  /*3d660*/  @!P6 IMAD.IADD R6, R6, 0x1, R65 ;  /* 0x000000010606e824 */ /* 0x000fe400078e0241 */
[--C-:B------:R-:W-:Y:S02]  /*3d670*/  @P6 IMAD.IADD R7, R7, 0x1, R70.reuse ;  /* 0x0000000107076824 */ /* 0x100fe400078e0246 */
[----:B------:R-:W-:Y:S02]  /*3d680*/  @!P6 IMAD.IADD R4, R4, 0x1, R70 ;  /* 0x000000010404e824 */ /* 0x000fe400078e0246 */
[----:B------:R-:W-:Y:S01]  /*3d690*/  @P6 VIADD R10, R10, 0x1 ;  /* 0x000000010a0a6836 */ /* 0x000fe20000000000 */
[----:B------:R-:W-:Y:S01]  /*3d6a0*/  @P5 IADD3 R5, PT, PT, R5, R71, RZ ;  /* 0x0000004705055210 */ /* 0x000fe20007ffe0ff */
[----:B------:R-:W-:Y:S01]  /*3d6b0*/  @!P5 IMAD.IADD R8, R8, 0x1, R71 ;  /* 0x000000010808d824 */ /* 0x000fe200078e0247 */
[----:B------:R-:W-:Y:S01]  /*3d6c0*/  @!P5 IADD3 R3, PT, PT, R3, 0x1, RZ ;  /* 0x000000010303d810 */ /* 0x000fe20007ffe0ff */
[----:B------:R-:W-:-:S02]  /*3d6d0*/  @P5 IMAD.IADD R11, R11, 0x1, R76 ;  /* 0x000000010b0b5824 */ /* 0x000fc400078e024c */
[----:B------:R-:W-:Y:S02]  /*3d6e0*/  @!P5 IMAD.IADD R6, R6, 0x1, R76 ;  /* 0x000000010606d824 */ /* 0x000fe400078e024c */
[--C-:B------:R-:W-:Y:S02]  /*3d6f0*/  @P5 IMAD.IADD R7, R7, 0x1, R77.reuse ;  /* 0x0000000107075824 */ /* 0x100fe400078e024d */
[----:B------:R-:W-:Y:S01]  /*3d700*/  @!P5 IMAD.IADD R4, R4, 0x1, R77 ;  /* 0x000000010404d824 */ /* 0x000fe200078e024d */
[----:B------:R-:W-:Y:S01]  /*3d710*/  ISETP.GE.U32.AND P1, PT, R29, R12, PT ;  /* 0x0000000c1d00720c */ /* 0x000fe20003f26070 */
[----:B------:R-:W-:Y:S01]  /*3d720*/  @P5 VIADD R10, R10, 0x1 ;  /* 0x000000010a0a5836 */ /* 0x000fe20000000000 */
[----:B------:R-:W-:Y:S01]  /*3d730*/  IADD3 R88, PT, PT, R88, 0x8, RZ ;  /* 0x0000000858587810 */ /* 0x000fe20007ffe0ff */
[----:B------:R-:W-:Y:S01]  /*3d740*/  @!P4 VIADD R3, R3, 0x1 ;  /* 0x000000010303c836 */ /* 0x000fe20000000000 */
[----:B------:R-:W-:Y:S01]  /*3d750*/  @!P4 IADD3 R8, PT, PT, R8, R78, RZ ;  /* 0x0000004e0808c210 */ /* 0x000fe20007ffe0ff */
[----:B------:R-:W-:-:S02]  /*3d760*/  @P4 IMAD.IADD R5, R5, 0x1, R78 ;  /* 0x0000000105054824 */ /* 0x000fc400078e024e */
[----:B------:R-:W-:Y:S02]  /*3d770*/  @P4 VIADD R10, R10, 0x1 ;  /* 0x000000010a0a4836 */ /* 0x000fe40000000000 */
[--C-:B------:R-:W-:Y:S02]  /*3d780*/  @P4 IMAD.IADD R11, R11, 0x1, R79.reuse ;  /* 0x000000010b0b4824 */ /* 0x100fe400078e024f */
[----:B------:R-:W-:Y:S02]  /*3d790*/  @!P4 IMAD.IADD R6, R6, 0x1, R79 ;  /* 0x000000010606c824 */ /* 0x000fe400078e024f */
[--C-:B------:R-:W-:Y:S02]  /*3d7a0*/  @P4 IMAD.IADD R7, R7, 0x1, R80.reuse ;  /* 0x0000000107074824 */ /* 0x100fe400078e0250 */
[----:B------:R-:W-:Y:S01]  /*3d7b0*/  @!P4 IMAD.IADD R4, R4, 0x1, R80 ;  /* 0x000000010404c824 */ /* 0x000fe200078e0250 */
[----:B------:R-:W-:Y:S01]  /*3d7c0*/  ISETP.GE.U32.AND P2, PT, R61, R12, PT ;  /* 0x0000000c3d00720c */ /* 0x000fe20003f46070 */
[----:B------:R-:W-:-:S02]  /*3d7d0*/  @P3 VIADD R10, R10, 0x1 ;  /* 0x000000010a0a3836 */ /* 0x000fc40000000000 */
[----:B------:R-:W-:Y:S02]  /*3d7e0*/  @!P3 VIADD R3, R3, 0x1 ;  /* 0x000000010303b836 */ /* 0x000fe40000000000 */
[--C-:B------:R-:W-:Y:S02]  /*3d7f0*/  @P3 IMAD.IADD R11, R11, 0x1, R22.reuse ;  /* 0x000000010b0b3824 */ /* 0x100fe400078e0216 */
[----:B------:R-:W-:Y:S02]  /*3d800*/  @!P3 IMAD.IADD R6, R6, 0x1, R22 ;  /* 0x000000010606b824 */ /* 0x000fe400078e0216 */
[--C-:B------:R-:W-:Y:S02]  /*3d810*/  @P3 IMAD.IADD R7, R7, 0x1, R24.reuse ;  /* 0x0000000107073824 */ /* 0x100fe400078e0218 */
[----:B------:R-:W-:Y:S01]  /*3d820*/  @!P3 IMAD.IADD R4, R4, 0x1, R24 ;  /* 0x000000010404b824 */ /* 0x000fe200078e0218 */
[----:B------:R-:W-:Y:S01]  /*3d830*/  ISETP.GE.U32.AND P6, PT, R63, R12, PT ;  /* 0x0000000c3f00720c */ /* 0x000fe20003fc6070 */
[----:B------:R-:W-:-:S02]  /*3d840*/  @!P1 VIADD R3, R3, 0x1 ;  /* 0x0000000103039836 */ /* 0x000fc40000000000 */
[----:B------:R-:W-:Y:S02]  /*3d850*/  @P1 VIADD R10, R10, 0x1 ;  /* 0x000000010a0a1836 */ /* 0x000fe40000000000 */
[----:B------:R-:W-:Y:S02]  /*3d860*/  @!P2 VIADD R3, R3, 0x1 ;  /* 0x000000010303a836 */ /* 0x000fe40000000000 */
[----:B------:R-:W-:Y:S01]  /*3d870*/  @P2 VIADD R10, R10, 0x1 ;  /* 0x000000010a0a2836 */ /* 0x000fe20000000000 */
[----:B------:R-:W-:Y:S01]  /*3d880*/  IADD3 R62, PT, PT, R62, 0x8, RZ ;  /* 0x000000083e3e7810 */ /* 0x000fe20007ffe0ff */
[----:B0-----:R-:W-:Y:S02]  /*3d890*/  VIADD R60, R60, 0x20 ;  /* 0x000000203c3c7836 */ /* 0x001fe40000000000 */
[----:B-1----:R-:W-:Y:S02]  /*3d8a0*/  VIADD R30, R30, 0x20 ;  /* 0x000000201e1e7836 */ /* 0x002fe40000000000 */
[----:B------:R-:W-:Y:S01]  /*3d8b0*/  VIADD R28, R28, 0x20 ;  /* 0x000000201c1c7836 */ /* 0x000fe20000000000 */
[----:B------:R-:W-:Y:S01]  /*3d8c0*/  @!P6 IADD3 R3, PT, PT, R3, 0x1, RZ ;  /* 0x000000010303e810 */ /* 0x000fe20007ffe0ff */
[----:B------:R-:W-:-:S02]  /*3d8d0*/  @P6 VIADD R10, R10, 0x1 ;  /* 0x000000010a0a6836 */ /* 0x000fc40000000000 */
[--C-:B--2---:R-:W-:Y:S02]  /*3d8e0*/  @P3 IMAD.IADD R5, R5, 0x1, R13.reuse ;  /* 0x0000000105053824 */ /* 0x104fe400078e020d */
[----:B------:R-:W-:Y:S01]  /*3d8f0*/  @!P3 IMAD.IADD R8, R8, 0x1, R13 ;  /* 0x000000010808b824 */ /* 0x000fe200078e020d */
[----:B------:R-:W-:Y:S01]  /*3d900*/  ISETP.NE.AND P3, PT, R88, RZ, PT ;  /* 0x000000ff5800720c */ /* 0x000fe20003f65270 */
[----:B------:R-:W-:-:S03]  /*3d910*/  @P1 IMAD.IADD R5, R5, 0x1, R81 ;  /* 0x0000000105051824 */ /* 0x000fc600078e0251 */
[----:B------:R-:W-:Y:S01]  /*3d920*/  @!P1 IADD3 R8, PT, PT, R8, R81, RZ ;  /* 0x0000005108089210 */ /* 0x000fe20007ffe0ff */
[--C-:B----4-:R-:W-:Y:S02]  /*3d930*/  @P1 IMAD.IADD R7, R7, 0x1, R21.reuse ;  /* 0x0000000107071824 */ /* 0x110fe400078e0215 */
[----:B------:R-:W-:Y:S01]  /*3d940*/  @!P1 IMAD.IADD R4, R4, 0x1, R21 ;  /* 0x0000000104049824 */ /* 0x000fe200078e0215 */
[----:B------:R-:W-:Y:S01]  /*3d950*/  @P2 IADD3 R5, PT, PT, R5, R82, RZ ;  /* 0x0000005205052210 */ /* 0x000fe20007ffe0ff */
[--C-:B---3--:R-:W-:Y:S02]  /*3d960*/  @P1 IMAD.IADD R11, R11, 0x1, R14.reuse ;  /* 0x000000010b0b1824 */ /* 0x108fe400078e020e */
[----:B------:R-:W-:Y:S02]  /*3d970*/  @!P1 IMAD.IADD R6, R6, 0x1, R14 ;  /* 0x0000000106069824 */ /* 0x000fe400078e020e */
[----:B------:R-:W-:Y:S02]  /*3d980*/  @!P2 IMAD.IADD R8, R8, 0x1, R82 ;  /* 0x000000010808a824 */ /* 0x000fe400078e0252 */
[----:B------:R-:W-:-:S02]  /*3d990*/  @P2 IMAD.IADD R11, R11, 0x1, R83 ;  /* 0x000000010b0b2824 */ /* 0x000fc400078e0253 */
[----:B------:R-:W-:Y:S02]  /*3d9a0*/  @!P2 IMAD.IADD R6, R6, 0x1, R83 ;  /* 0x000000010606a824 */ /* 0x000fe400078e0253 */
[--C-:B------:R-:W-:Y:S02]  /*3d9b0*/  @P2 IMAD.IADD R7, R7, 0x1, R84.reuse ;  /* 0x0000000107072824 */ /* 0x100fe400078e0254 */
[----:B------:R-:W-:Y:S02]  /*3d9c0*/  @!P2 IMAD.IADD R4, R4, 0x1, R84 ;  /* 0x000000010404a824 */ /* 0x000fe400078e0254 */
[--C-:B------:R-:W-:Y:S02]  /*3d9d0*/  @P6 IMAD.IADD R5, R5, 0x1, R85.reuse ;  /* 0x0000000105056824 */ /* 0x100fe400078e0255 */
[----:B------:R-:W-:Y:S02]  /*3d9e0*/  @!P6 IMAD.IADD R8, R8, 0x1, R85 ;  /* 0x000000010808e824 */ /* 0x000fe400078e0255 */
[----:B------:R-:W-:-:S02]  /*3d9f0*/  @P6 IMAD.IADD R11, R11, 0x1, R86 ;  /* 0x000000010b0b6824 */ /* 0x000fc400078e0256 */
[----:B------:R-:W-:Y:S02]  /*3da00*/  @!P6 IMAD.IADD R6, R6, 0x1, R86 ;  /* 0x000000010606e824 */ /* 0x000fe400078e0256 */
[--C-:B------:R-:W-:Y:S02]  /*3da10*/  @P6 IMAD.IADD R7, R7, 0x1, R23.reuse ;  /* 0x0000000107076824 */ /* 0x100fe400078e0217 */
[----:B------:R-:W-:Y:S01]  /*3da20*/  @!P6 IMAD.IADD R4, R4, 0x1, R23 ;  /* 0x000000010404e824 */ /* 0x000fe200078e0217 */
[----:B------:R-:W-:Y:S06]  /*3da30*/  @P3 BRA `(.L_x_557) ;  /* 0xfffffff800443947 */ /* 0x000fec000383ffff */
.L_x_556:
[----:B------:R-:W-:Y:S05]  /*3da40*/  BSYNC.RECONVERGENT B1 ;  /* 0x0000000000017941 */ /* 0x000fea0003800200 */
.L_x_555:
[----:B------:R-:W-:Y:S04]  /*3da50*/  BSSY.RECONVERGENT B1, `(.L_x_558) ;  /* 0x0000080000017945 */ /* 0x000fe80003800200 */
[----:B------:R-:W-:Y:S05]  /*3da60*/  @!P0 BRA `(.L_x_559) ;  /* 0x0000000400f88947 */ /* 0x000fea0003800000 */
[----:B------:R-:W-:Y:S01]  /*3da70*/  ISETP.GE.U32.AND P0, PT, R87, 0x4, PT ;  /* 0x000000045700780c */ /* 0x000fe20003f06070 */
[----:B------:R-:W-:Y:S01]  /*3da80*/  BSSY.RECONVERGENT B2, `(.L_x_560) ;  /* 0x0000044000027945 */ /* 0x000fe20003800200 */
[----:B------:R-:W-:-:S11]  /*3da90*/  ISETP.NE.AND P4, PT, R26, RZ, PT ;  /* 0x000000ff1a00720c */ /* 0x000fd60003f85270 */
[----:B------:R-:W-:Y:S05]  /*3daa0*/  @!P0 BRA `(.L_x_561) ;  /* 0x0000000400048947 */ /* 0x000fea0003800000 */
[----:B------:R-:W-:-:S05]  /*3dab0*/  IMAD.IADD R14, R1, 0x1, R2 ;  /* 0x00000001010e7824 */ /* 0x000fca00078e0202 */
[----:B------:R-:W2:Y:S04]  /*3dac0*/  LDL.U8 R13, [R14+0x960] ;  /* 0x000960000e0d7983 */ /* 0x000ea80000100000 */
[----:B------:R-:W3:Y:S04]  /*3dad0*/  LDL.U8 R21, [R14+0x961] ;  /* 0x000961000e157983 */ /* 0x000ee80000100000 */
[----:B------:R-:W4:Y:S01]  /*3dae0*/  LDL.U8 R23, [R14+0x962] ;  /* 0x000962000e177983 */ /* 0x000f220000100000 */
[----:B------:R-:W-:-:S03]  /*3daf0*/  IMAD R29, R2, 0x4, R1 ;  /* 0x00000004021d7824 */ /* 0x000fc600078e0201 */
[----:B------:R-:W4:Y:S04]  /*3db00*/  LDL.U8 R61, [R14+0x963] ;  /* 0x000963000e3d7983 */ /* 0x000f280000100000 */
[----:B------:R-:W4:Y:S04]  /*3db10*/  LDL R15, [R29+0x320] ;  /* 0x000320001d0f7983 */ /* 0x000f280000100800 */
[----:B------:R-:W4:Y:S04]  /*3db20*/  LDL R20, [R29+0x640] ;  /* 0x000640001d147983 */ /* 0x000f280000100800 */
[----:B------:R-:W4:Y:S01]  /*3db30*/  LDL R62, [R29+0x644] ;  /* 0x000644001d3e7983 */ /* 0x000f220000100800 */
[----:B------:R-:W-:-:S03]  /*3db40*/  IMAD R30, R2, 0x4, R1 ;  /* 0x00000004021e7824 */ /* 0x000fc600078e0201 */
[----:B------:R-:W4:Y:S04]  /*3db50*/  LDL R60, [R29+0x324] ;  /* 0x000324001d3c7983 */ /* 0x000f280000100800 */
[----:B------:R-:W4:Y:S04]  /*3db60*/  LDL R25, [R29+0x328] ;  /* 0x000328001d197983 */ /* 0x000f280000100800 */
[----:B------:R-:W4:Y:S04]  /*3db70*/  LDL R27, [R29+0x648] ;  /* 0x000648001d1b7983 */ /* 0x000f280000100800 */
[----:B------:R-:W4:Y:S04]  /*3db80*/  LDL R63, [R29+0x32c] ;  /* 0x00032c001d3f7983 */ /* 0x000f280000100800 */
[----:B------:R-:W4:Y:S04]  /*3db90*/  LDL R64, [R29+0x64c] ;  /* 0x00064c001d407983 */ /* 0x000f280000100800 */
[----:B------:R-:W4:Y:S01]  /*3dba0*/  LDL R30, [R30+0xc] ;  /* 0x00000c001e1e7983 */ /* 0x000f220000100800 */
[----:B--2--5:R-:W-:-:S02]  /*3dbb0*/  ISETP.GE.U32.AND P0, PT, R13, R12, PT ;  /* 0x0000000c0d00720c */ /* 0x024fc40003f06070 */
[-C--:B---3--:R-:W-:Y:S02]  /*3dbc0*/  ISETP.GE.U32.AND P1, PT, R21, R12.reuse, PT ;  /* 0x0000000c1500720c */ /* 0x088fe40003f26070 */
[----:B----4-:R-:W-:-:S09]  /*3dbd0*/  ISETP.GE.U32.AND P2, PT, R23, R12, PT ;  /* 0x0000000c1700720c */ /* 0x010fd20003f46070 */
[C-C-:B------:R-:W-:Y:S02]  /*3dbe0*/  @!P0 IMAD R21, R2.reuse, 0x4, R1.reuse ;  /* 0x0000000402158824 */ /* 0x140fe400078e0201 */
[C-C-:B------:R-:W-:Y:S02]  /*3dbf0*/  @P0 IMAD R13, R2.reuse, 0x4, R1.reuse ;  /* 0x00000004020d0824 */ /* 0x140fe400078e0201 */
[C-C-:B------:R-:W-:Y:S02]  /*3dc00*/  @!P1 IMAD R23, R2.reuse, 0x4, R1.reuse ;  /* 0x0000000402179824 */ /* 0x140fe400078e0201 */
[C-C-:B------:R-:W-:Y:S01]  /*3dc10*/  @P1 IMAD R22, R2.reuse, 0x4, R1.reuse ;  /* 0x0000000402161824 */ /* 0x140fe200078e0201 */
[----:B------:R-:W2:Y:S01]  /*3dc20*/  @!P0 LDL R21, [R21] ;  /* 0x0000000015158983 */ /* 0x000ea20000100800 */
[C---:B------:R-:W-:Y:S01]  /*3dc30*/  @P2 LEA R24, R2.reuse, R1, 0x2 ;  /* 0x0000000102182211 */ /* 0x040fe200078e10ff */
[----:B------:R-:W-:Y:S02]  /*3dc40*/  @!P2 IMAD R28, R2, 0x4, R1 ;  /* 0x00000004021ca824 */ /* 0x000fe400078e0201 */
[----:B------:R-:W3:Y:S04]  /*3dc50*/  @P0 LDL R14, [R13] ;  /* 0x000000000d0e0983 */ /* 0x000ee80000100800 */
[----:B------:R-:W4:Y:S04]  /*3dc60*/  @!P1 LDL R23, [R23+0x4] ;  /* 0x0000040017179983 */ /* 0x000f280000100800 */
[----:B------:R-:W4:Y:S04]  /*3dc70*/  @P1 LDL R22, [R22+0x4] ;  /* 0x0000040016161983 */ /* 0x000f280000100800 */
[----:B------:R-:W4:Y:S04]  /*3dc80*/  @!P2 LDL R29, [R28+0x8] ;  /* 0x000008001c1da983 */ /* 0x000f280000100800 */
[----:B------:R-:W4:Y:S01]  /*3dc90*/  @P2 LDL R24, [R24+0x8] ;  /* 0x0000080018182983 */ /* 0x000f220000100800 */
[----:B------:R-:W-:Y:S01]  /*3dca0*/  @P0 IMAD.IADD R11, R11, 0x1, R15 ;  /* 0x000000010b0b0824 */ /* 0x000fe200078e020f */
[----:B------:R-:W-:Y:S01]  /*3dcb0*/  ISETP.GE.U32.AND P3, PT, R61, R12, PT ;  /* 0x0000000c3d00720c */ /* 0x000fe20003f66070 */
[----:B------:R-:W-:Y:S01]  /*3dcc0*/  @!P0 IMAD.IADD R4, R4, 0x1, R20 ;  /* 0x0000000104048824 */ /* 0x000fe200078e0214 */
[----:B------:R-:W-:Y:S01]  /*3dcd0*/  @P0 IADD3 R10, PT, PT, R10, 0x1, RZ ;  /* 0x000000010a0a0810 */ /* 0x000fe20007ffe0ff */
[----:B------:R-:W-:-:S02]  /*3dce0*/  @!P0 VIADD R3, R3, 0x1 ;  /* 0x0000000103038836 */ /* 0x000fc40000000000 */
[----:B------:R-:W-:Y:S02]  /*3dcf0*/  @!P0 IMAD.IADD R6, R6, 0x1, R15 ;  /* 0x0000000106068824 */ /* 0x000fe400078e020f */
[----:B------:R-:W-:Y:S01]  /*3dd00*/  @P0 IMAD.IADD R7, R7, 0x1, R20 ;  /* 0x0000000107070824 */ /* 0x000fe200078e0214 */
[----:B------:R-:W-:Y:S01]  /*3dd10*/  @P1 IADD3 R11, PT, PT, R11, R60, RZ ;  /* 0x0000003c0b0b1210 */ /* 0x000fe20007ffe0ff */
[----:B------:R-:W-:Y:S02]  /*3dd20*/  @!P1 IMAD.IADD R4, R4, 0x1, R62 ;  /* 0x0000000104049824 */ /* 0x000fe400078e023e */
[----:B------:R-:W-:Y:S02]  /*3dd30*/  @!P1 VIADD R3, R3, 0x1 ;  /* 0x0000000103039836 */ /* 0x000fe40000000000 */
[----:B------:R-:W-:Y:S02]  /*3dd40*/  @!P1 IMAD.IADD R6, R6, 0x1, R60 ;  /* 0x0000000106069824 */ /* 0x000fe400078e023c */
[----:B------:R-:W-:-:S02]  /*3dd50*/  @P1 IMAD.IADD R7, R7, 0x1, R62 ;  /* 0x0000000107071824 */ /* 0x000fc400078e023e */
[----:B------:R-:W-:Y:S01]  /*3dd60*/  @P1 VIADD R10, R10, 0x1 ;  /* 0x000000010a0a1836 */ /* 0x000fe20000000000 */
[----:B------:R-:W-:Y:S01]  /*3dd70*/  @!P2 IADD3 R4, PT, PT, R4, R27, RZ ;  /* 0x0000001b0404a210 */ /* 0x000fe20007ffe0ff */
[----:B------:R-:W-:Y:S02]  /*3dd80*/  @!P2 VIADD R3, R3, 0x1 ;  /* 0x000000010303a836 */ /* 0x000fe40000000000 */
[--C-:B------:R-:W-:Y:S02]  /*3dd90*/  @P2 IMAD.IADD R11, R11, 0x1, R25.reuse ;  /* 0x000000010b0b2824 */ /* 0x100fe400078e0219 */
[----:B------:R-:W-:Y:S02]  /*3dda0*/  @!P2 IMAD.IADD R6, R6, 0x1, R25 ;  /* 0x000000010606a824 */ /* 0x000fe400078e0219 */
[----:B------:R-:W-:Y:S02]  /*3ddb0*/  @P2 IMAD.IADD R7, R7, 0x1, R27 ;  /* 0x0000000107072824 */ /* 0x000fe400078e021b */
[----:B------:R-:W-:Y:S01]  /*3ddc0*/  @P2 VIADD R10, R10, 0x1 ;  /* 0x000000010a0a2836 */ /* 0x000fe20000000000 */
[----:B------:R-:W-:Y:S01]  /*3ddd0*/  @!P3 IADD3 R3, PT, PT, R3, 0x1, RZ ;  /* 0x000000010303b810 */ /* 0x000fe20007ffe0ff */
[----:B------:R-:W-:-:S02]  /*3dde0*/  @P3 IMAD.IADD R11, R11, 0x1, R63 ;  /* 0x000000010b0b3824 */ /* 0x000fc400078e023f */
[----:B------:R-:W-:Y:S02]  /*3ddf0*/  @!P3 IMAD.IADD R6, R6, 0x1, R63 ;  /* 0x000000010606b824 */ /* 0x000fe400078e023f */
[--C-:B------:R-:W-:Y:S02]  /*3de00*/  @P3 IMAD.IADD R7, R7, 0x1, R64.reuse ;  /* 0x0000000107073824 */ /* 0x100fe400078e0240 */
[----:B------:R-:W-:Y:S02]  /*3de10*/  @!P3 IMAD.IADD R4, R4, 0x1, R64 ;  /* 0x000000010404b824 */ /* 0x000fe400078e0240 */
[----:B------:R-:W-:Y:S02]  /*3de20*/  VIADD R2, R2, 0x4 ;  /* 0x0000000402027836 */ /* 0x000fe40000000000 */
[----:B------:R-:W-:Y:S02]  /*3de30*/  @P3 VIADD R10, R10, 0x1 ;  /* 0x000000010a0a3836 */ /* 0x000fe40000000000 */
[----:B--2---:R-:W-:-:S02]  /*3de40*/  @!P0 IMAD.IADD R8, R8, 0x1, R21 ;  /* 0x0000000108088824 */ /* 0x004fc400078e0215 */
[----:B---3--:R-:W-:Y:S02]  /*3de50*/  @P0 IMAD.IADD R5, R5, 0x1, R14 ;  /* 0x0000000105050824 */ /* 0x008fe400078e020e */
[----:B----4-:R-:W-:Y:S02]  /*3de60*/  @!P1 IMAD.IADD R8, R8, 0x1, R23 ;  /* 0x0000000108089824 */ /* 0x010fe400078e0217 */
[----:B------:R-:W-:-:S03]  /*3de70*/  @P1 IMAD.IADD R5, R5, 0x1, R22 ;  /* 0x0000000105051824 */ /* 0x000fc600078e0216 */
[----:B------:R-:W-:Y:S01]  /*3de80*/  @!P2 IADD3 R8, PT, PT, R8, R29, RZ ;  /* 0x0000001d0808a210 */ /* 0x000fe20007ffe0ff */
[----:B------:R-:W-:-:S04]  /*3de90*/  @P2 IMAD.IADD R5, R5, 0x1, R24 ;  /* 0x0000000105052824 */ /* 0x000fc800078e0218 */
[--C-:B------:R-:W-:Y:S02]  /*3dea0*/  @!P3 IMAD.IADD R8, R8, 0x1, R30.reuse ;  /* 0x000000010808b824 */ /* 0x100fe400078e021e */
[----:B------:R-:W-:-:S07]  /*3deb0*/  @P3 IMAD.IADD R5, R5, 0x1, R30 ;  /* 0x0000000105053824 */ /* 0x000fce00078e021e */
.L_x_561:
[----:B------:R-:W-:Y:S05]  /*3dec0*/  BSYNC.RECONVERGENT B2 ;  /* 0x0000000000027941 */ /* 0x000fea0003800200 */
.L_x_560:
[----:B------:R-:W-:Y:S05]  /*3ded0*/  @!P4 BRA `(.L_x_559) ;  /* 0x0000000000dcc947 */ /* 0x000fea0003800000 */
[----:B------:R-:W-:Y:S01]  /*3dee0*/  ISETP.NE.AND P0, PT, R26, 0x1, PT ;  /* 0x000000011a00780c */ /* 0x000fe20003f05270 */
[----:B------:R-:W-:Y:S01]  /*3def0*/  BSSY.RECONVERGENT B2, `(.L_x_562) ;  /* 0x0000025000027945 */ /* 0x000fe20003800200 */
[----:B------:R-:W-:-:S04]  /*3df00*/  LOP3.LUT R0, R0, 0x1, RZ, 0xc0, !PT ;  /* 0x0000000100007812 */ /* 0x000fc800078ec0ff */
[----:B------:R-:W-:-:S07]  /*3df10*/  ISETP.NE.U32.AND P2, PT, R0, 0x1, PT ;  /* 0x000000010000780c */ /* 0x000fce0003f45070 */
[----:B------:R-:W-:Y:S06]  /*3df20*/  @!P0 BRA `(.L_x_563) ;  /* 0x0000000000848947 */ /* 0x000fec0003800000 */
[----:B------:R-:W-:-:S05]  /*3df30*/  IMAD.IADD R24, R1, 0x1, R2 ;  /* 0x0000000101187824 */ /* 0x000fca00078e0202 */
[----:B------:R-:W2:Y:S01]  /*3df40*/  LDL.U8 R13, [R24+0x960] ;  /* 0x00096000180d7983 */ /* 0x000ea20000100000 */
[----:B------:R-:W-:-:S03]  /*3df50*/  IMAD R25, R2, 0x4, R1 ;  /* 0x0000000402197824 */ /* 0x000fc600078e0201 */
[----:B------:R-:W3:Y:S01]  /*3df60*/  LDL.U8 R21, [R24+0x961] ;  /* 0x0009610018157983 */ /* 0x000ee20000100000 */
[----:B------:R-:W-:-:S03]  /*3df70*/  IMAD R20, R2, 0x4, R1 ;  /* 0x0000000402147824 */ /* 0x000fc600078e0201 */
[----:B------:R-:W4:Y:S04]  /*3df80*/  LDL R14, [R25+0x640] ;  /* 0x00064000190e7983 */ /* 0x000f280000100800 */
[----:B------:R-:W4:Y:S04]  /*3df90*/  LDL R22, [R25+0x324] ;  /* 0x0003240019167983 */ /* 0x000f280000100800 */
[----:B------:R-:W4:Y:S04]  /*3dfa0*/  LDL R23, [R25+0x644] ;  /* 0x0006440019177983 */ /* 0x000f280000100800 */
[----:B------:R-:W4:Y:S01]  /*3dfb0*/  LDL R20, [R20+0x4] ;  /* 0x0000040014147983 */ /* 0x000f220000100800 */
[----:B--2--5:R-:W-:-:S03]  /*3dfc0*/  ISETP.GE.U32.AND P0, PT, R13, R12, PT ;  /* 0x0000000c0d00720c */ /* 0x024fc60003f06070 */
[----:B------:R-:W2:Y:S10]  /*3dfd0*/  LDL R13, [R25+0x320] ;  /* 0x00032000190d7983 */ /* 0x000eb40000100800 */
[----:B------:R-:W-:-:S02]  /*3dfe0*/  @P0 IMAD R0, R2, 0x4, R1 ;  /* 0x0000000402000824 */ /* 0x000fc400078e0201 */
[----:B------:R-:W-:-:S04]  /*3dff0*/  @!P0 IMAD R15, R2, 0x4, R1 ;  /* 0x00000004020f8824 */ /* 0x000fc800078e0201 */
[----:B------:R-:W2:Y:S04]  /*3e000*/  @P0 LDL R0, [R0] ;  /* 0x0000000000000983 */ /* 0x000ea80000100800 */
[----:B------:R-:W2:Y:S01]  /*3e010*/  @!P0 LDL R15, [R15] ;  /* 0x000000000f0f8983 */ /* 0x000ea20000100800 */
[----:B---3--:R-:W-:Y:S01]  /*3e020*/  ISETP.GE.U32.AND P1, PT, R21, R12, PT ;  /* 0x0000000c1500720c */ /* 0x008fe20003f26070 */
[----:B------:R-:W-:Y:S02]  /*3e030*/  @P0 VIADD R10, R10, 0x1 ;  /* 0x000000010a0a0836 */ /* 0x000fe40000000000 */
[--C-:B----4-:R-:W-:Y:S02]  /*3e040*/  @P0 IMAD.IADD R7, R7, 0x1, R14.reuse ;  /* 0x0000000107070824 */ /* 0x110fe400078e020e */
[----:B------:R-:W-:-:S02]  /*3e050*/  @!P0 IMAD.IADD R4, R4, 0x1, R14 ;  /* 0x0000000104048824 */ /* 0x000fc400078e020e */
[----:B------:R-:W-:Y:S02]  /*3e060*/  @!P0 VIADD R3, R3, 0x1 ;  /* 0x0000000103038836 */ /* 0x000fe40000000000 */
[----:B------:R-:W-:-:S04]  /*3e070*/  VIADD R2, R2, 0x2 ;  /* 0x0000000202027836 */ /* 0x000fc80000000000 */
[--C-:B------:R-:W-:Y:S01]  /*3e080*/  @P1 IMAD.IADD R7, R7, 0x1, R23.reuse ;  /* 0x0000000107071824 */ /* 0x100fe200078e0217 */
[----:B------:R-:W-:Y:S01]  /*3e090*/  @P1 IADD3 R10, PT, PT, R10, 0x1, RZ ;  /* 0x000000010a0a1810 */ /* 0x000fe20007ffe0ff */
[----:B------:R-:W-:Y:S02]  /*3e0a0*/  @!P1 IMAD.IADD R4, R4, 0x1, R23 ;  /* 0x0000000104049824 */ /* 0x000fe400078e0217 */
[----:B------:R-:W-:Y:S01]  /*3e0b0*/  @!P1 VIADD R3, R3, 0x1 ;  /* 0x0000000103039836 */ /* 0x000fe20000000000 */
[----:B--2---:R-:W-:Y:S01]  /*3e0c0*/  @!P0 IADD3 R6, PT, PT, R6, R13, RZ ;  /* 0x0000000d06068210 */ /* 0x004fe20007ffe0ff */
[----:B------:R-:W-:-:S04]  /*3e0d0*/  @P0 IMAD.IADD R11, R11, 0x1, R13 ;  /* 0x000000010b0b0824 */ /* 0x000fc800078e020d */
[--C-:B------:R-:W-:Y:S02]  /*3e0e0*/  @P1 IMAD.IADD R11, R11, 0x1, R22.reuse ;  /* 0x000000010b0b1824 */ /* 0x100fe400078e0216 */
[----:B------:R-:W-:Y:S01]  /*3e0f0*/  @!P1 IMAD.IADD R6, R6, 0x1, R22 ;  /* 0x0000000106069824 */ /* 0x000fe200078e0216 */
[----:B------:R-:W-:Y:S01]  /*3e100*/  @P0 IADD3 R5, PT, PT, R5, R0, RZ ;  /* 0x0000000005050210 */ /* 0x000fe20007ffe0ff */
[----:B------:R-:W-:-:S04]  /*3e110*/  @!P0 IMAD.IADD R8, R8, 0x1, R15 ;  /* 0x0000000108088824 */ /* 0x000fc800078e020f */
[--C-:B------:R-:W-:Y:S02]  /*3e120*/  @P1 IMAD.IADD R5, R5, 0x1, R20.reuse ;  /* 0x0000000105051824 */ /* 0x100fe400078e0214 */
[----:B------:R-:W-:-:S07]  /*3e130*/  @!P1 IMAD.IADD R8, R8, 0x1, R20 ;  /* 0x0000000108089824 */ /* 0x000fce00078e0214 */
.L_x_563:
[----:B------:R-:W-:Y:S05]  /*3e140*/  BSYNC.RECONVERGENT B2 ;  /* 0x0000000000027941 */ /* 0x000fea0003800200 */
.L_x_562:
[----:B------:R-:W-:Y:S05]  /*3e150*/  @P2 BRA `(.L_x_559) ;  /* 0x00000000003c2947 */ /* 0x000fea0003800000 */
[----:B------:R-:W-:-:S06]  /*3e160*/  IMAD.IADD R13, R1, 0x1, R2 ;  /* 0x00000001010d7824 */ /* 0x000fcc00078e0202 */
[----:B------:R-:W2:Y:S01]  /*3e170*/  LDL.U8 R13, [R13+0x960] ;  /* 0x000960000d0d7983 */ /* 0x000ea20000100000 */
[----:B------:R-:W-:-:S05]  /*3e180*/  IMAD R2, R2, 0x4, R1 ;  /* 0x0000000402027824 */ /* 0x000fca00078e0201 */
[----:B------:R-:W3:Y:S04]  /*3e190*/  LDL R0, [R2] ;  /* 0x0000000002007983 */ /* 0x000ee80000100800 */
[----:B------:R-:W4:Y:S04]  /*3e1a0*/  LDL R14, [R2+0x320] ;  /* 0x00032000020e7983 */ /* 0x000f280000100800 */
[----:B------:R-:W4:Y:S01]  /*3e1b0*/  LDL R15, [R2+0x640] ;  /* 0x00064000020f7983 */ /* 0x000f220000100800 */
[----:B--2--5:R-:W-:-:S13]  /*3e1c0*/  ISETP.GE.U32.AND P0, PT, R13, R12, PT ;  /* 0x0000000c0d00720c */ /* 0x024fda0003f06070 */
[--C-:B---3--:R-:W-:Y:S01]  /*3e1d0*/  @P0 IMAD.IADD R5, R5, 0x1, R0.reuse ;  /* 0x0000000105050824 */ /* 0x108fe200078e0200 */
[----:B----4-:R-:W-:Y:S01]  /*3e1e0*/  @!P0 IADD3 R6, PT, PT, R6, R14, RZ ;  /* 0x0000000e06068210 */ /* 0x010fe20007ffe0ff */
[----:B------:R-:W-:Y:S02]  /*3e1f0*/  @!P0 IMAD.IADD R8, R8, 0x1, R0 ;  /* 0x0000000108088824 */ /* 0x000fe400078e0200 */
[----:B------:R-:W-:Y:S02]  /*3e200*/  @P0 IMAD.IADD R11, R11, 0x1, R14 ;  /* 0x000000010b0b0824 */ /* 0x000fe400078e020e */
[--C-:B------:R-:W-:Y:S02]  /*3e210*/  @P0 IMAD.IADD R7, R7, 0x1, R15.reuse ;  /* 0x0000000107070824 */ /* 0x100fe400078e020f */
[----:B------:R-:W-:Y:S02]  /*3e220*/  @!P0 IMAD.IADD R4, R4, 0x1, R15 ;  /* 0x0000000104048824 */ /* 0x000fe400078e020f */
[----:B------:R-:W-:-:S02]  /*3e230*/  @P0 VIADD R10, R10, 0x1 ;  /* 0x000000010a0a0836 */ /* 0x000fc40000000000 */
[----:B------:R-:W-:-:S07]  /*3e240*/  @!P0 VIADD R3, R3, 0x1 ;  /* 0x0000000103038836 */ /* 0x000fce0000000000 */
.L_x_559:
[----:B------:R-:W-:Y:S05]  /*3e250*/  BSYNC.RECONVERGENT B1 ;  /* 0x0000000000017941 */ /* 0x000fea0003800200 */
.L_x_558:
[C---:B------:R-:W-:Y:S01]  /*3e260*/  ISETP.NE.AND P2, PT, R10.reuse, RZ, PT ;  /* 0x000000ff0a00720c */ /* 0x040fe20003f45270 */
[----:B------:R-:W-:Y:S01]  /*3e270*/  BSSY.RECONVERGENT B1, `(.L_x_564) ;  /* 0x0000030000017945 */ /* 0x000fe20003800200 */
[----:B------:R-:W-:Y:S01]  /*3e280*/  ISETP.NE.AND P1, PT, R3, RZ, PT ;  /* 0x000000ff0300720c */ /* 0x000fe20003f25270 */
[----:B------:R-:W-:Y:S01]  /*3e290*/  IMAD.MOV.U32 R0, RZ, RZ, 0xc8 ;  /* 0x000000c8ff007424 */ /* 0x000fe200078e00ff */
[----:B------:R-:W-:Y:S01]  /*3e2a0*/  ISETP.GE.U32.AND P0, PT, R10, R3, PT ;  /* 0x000000030a00720c */ /* 0x000fe20003f06070 */
[----:B------:R-:W-:Y:S01]  /*3e2b0*/  IMAD.MOV.U32 R2, RZ, RZ, 0xc8 ;  /* 0x000000c8ff027424 */ /* 0x000fe200078e00ff */
[----:B-----5:R-:W-:Y:S01]  /*3e2c0*/  MOV R12, 0xc8 ;  /* 0x000000c8000c7802 */ /* 0x020fe20000000f00 */
        /* <DEDUP_REMOVED lines=8> */
[----:B0-----:R-:W-:Y:S02]  /*3e350*/  IMAD.MOV.U32 R12, RZ, RZ, RZ ;  /* 0x000000ffff0c7224 */ /* 0x001fe400078e00ff */
[----:B-1----:R-:W-:-:S04]  /*3e360*/  IMAD.MOV R15, RZ, RZ, -R13 ;  /* 0x000000ffff0f7224 */ /* 0x002fc800078e0a0d */
        /* <DEDUP_REMOVED lines=14> */
[--C-:B------:R-:W-:Y:S02]  /*3e450*/  @P6 IMAD.IADD R5, R5, 0x1, -R10.reuse ;  /* 0x0000000105056824 */ /* 0x100fe400078e0a0a */
[--C-:B------:R-:W-:Y:S01]  /*3e460*/  @P2 IMAD.IADD R11, R11, 0x1, -R10.reuse ;  /* 0x000000010b0b2824 */ /* 0x100fe200078e0a0a */
[----:B------:R-:W-:Y:S01]  /*3e470*/  @P2 IADD3 R15, PT, PT, R15, 0x1, RZ ;  /* 0x000000010f0f2810 */ /* 0x000fe20007ffe0ff */
        /* <DEDUP_REMOVED lines=9> */
[----:B------:R-:W-:Y:S02]  /*3e510*/  @P5 VIADD R15, R15, 0x1 ;  /* 0x000000010f0f5836 */ /* 0x000fe40000000000 */
[----:B------:R-:W-:Y:S01]  /*3e520*/  @P6 VIADD R21, R21, 0x1 ;  /* 0x0000000115156836 */ /* 0x000fe20000000000 */
[C---:B------:R-:W-:Y:S02]  /*3e530*/  SEL R2, R10.reuse, R13, !P2 ;  /* 0x0000000d0a027207 */ /* 0x040fe40005000000 */
[C---:B------:R-:W-:Y:S02]  /*3e540*/  SEL R0, R10.reuse, R15, !P2 ;  /* 0x0000000f0a007207 */ /* 0x040fe40005000000 */
[----:B------:R-:W-:-:S04]  /*3e550*/  SEL R10, R10, R21, !P2 ;  /* 0x000000150a0a7207 */ /* 0x000fc80005000000 */
[----:B------:R-:W-:-:S07]  /*3e560*/  PRMT R12, R10, 0x7610, R12 ;  /* 0x000076100a0c7816 */ /* 0x000fce000000000c */
.L_x_565:
[----:B------:R-:W-:Y:S05]  /*3e570*/  BSYNC.RECONVERGENT B1 ;  /* 0x0000000000017941 */ /* 0x000fea0003800200 */
.L_x_564:
        /* <DEDUP_REMOVED lines=8> */
[----:B------:R0:W1:Y:S02]  /*3e600*/  F2I.FTZ.U32.TRUNC.NTZ R11, R10 ;  /* 0x0000000a000b7305 */ /* 0x000064000021f000 */
        /* <DEDUP_REMOVED lines=18> */
[--C-:B------:R-:W-:Y:S01]  /*3e730*/  @P5 IMAD.IADD R6, R6, 0x1, -R3.reuse ;  /* 0x0000000106065824 */ /* 0x100fe200078e0a03 */
[----:B------:R-:W-:Y:S01]  /*3e740*/  ISETP.NE.U32.AND P6, PT, R3, RZ, PT ;  /* 0x000000ff0300720c */ /* 0x000fe20003fc5070 */
[----:B------:R-:W-:Y:S01]  /*3e750*/  @P4 IMAD.IADD R4, R4, 0x1, -R3 ;  /* 0x0000000104044824 */ /* 0x000fe200078e0a03 */
[-C--:B------:R-:W-:Y:S01]  /*3e760*/  ISETP.GE.U32.AND P3, PT, R8, R3.reuse, PT ;  /* 0x000000030800720c */ /* 0x080fe20003f66070 */
[----:B------:R-:W-:Y:S01]  /*3e770*/  @P5 VIADD R13, R13, 0x1 ;  /* 0x000000010d0d5836 */ /* 0x000fe20000000000 */
[-C--:B------:R-:W-:Y:S01]  /*3e780*/  ISETP.GE.U32.AND P2, PT, R6, R3.reuse, PT ;  /* 0x000000030600720c */ /* 0x080fe20003f46070 */
[----:B------:R-:W-:Y:S01]  /*3e790*/  @P4 VIADD R11, R11, 0x1 ;  /* 0x000000010b0b4836 */ /* 0x000fe20000000000 */
[-C--:B------:R-:W-:Y:S02]  /*3e7a0*/  ISETP.GE.U32.AND P1, PT, R4, R3.reuse, PT ;  /* 0x000000030400720c */ /* 0x080fe40003f26070 */
[----:B------:R-:W-:-:S07]  /*3e7b0*/  LOP3.LUT R4, RZ, R3, RZ, 0x33, !PT ;  /* 0x00000003ff047212 */ /* 0x000fce00078e33ff */
[----:B------:R-:W-:Y:S02]  /*3e7c0*/  @P3 VIADD R7, R7, 0x1 ;  /* 0x0000000107073836 */ /* 0x000fe40000000000 */
[----:B------:R-:W-:Y:S02]  /*3e7d0*/  @P2 VIADD R13, R13, 0x1 ;  /* 0x000000010d0d2836 */ /* 0x000fe40000000000 */
[----:B------:R-:W-:Y:S01]  /*3e7e0*/  @P1 VIADD R11, R11, 0x1 ;  /* 0x000000010b0b1836 */ /* 0x000fe20000000000 */
[C---:B------:R-:W-:Y:S02]  /*3e7f0*/  SEL R7, R4.reuse, R7, !P6 ;  /* 0x0000000704077207 */ /* 0x040fe40007000000 */
[C---:B------:R-:W-:Y:S02]  /*3e800*/  SEL R5, R4.reuse, R13, !P6 ;  /* 0x0000000d04057207 */ /* 0x040fe40007000000 */
[----:B------:R-:W-:-:S07]  /*3e810*/  SEL R11, R4, R11, !P6 ;  /* 0x0000000b040b7207 */ /* 0x000fce0007000000 */
.L_x_567:
[----:B------:R-:W-:Y:S05]  /*3e820*/  BSYNC.RECONVERGENT B1 ;  /* 0x0000000000017941 */ /* 0x000fea0003800200 */
.L_x_566:
[----:B------:R-:W-:Y:S02]  /*3e830*/  SEL R2, R7, R2, !P0 ;  /* 0x0000000207027207 */ /* 0x000fe40004000000 */
[----:B------:R-:W-:Y:S02]  /*3e840*/  SEL R0, R5, R0, !P0 ;  /* 0x0000000005007207 */ /* 0x000fe40004000000 */
[----:B------:R-:W-:Y:S02]  /*3e850*/  SEL R11, R11, R12, !P0 ;  /* 0x0000000c0b0b7207 */ /* 0x000fe40004000000 */
[----:B------:R-:W-:Y:S02]  /*3e860*/  LOP3.LUT R2, R2, 0xff, RZ, 0xc0, !PT ;  /* 0x000000ff02027812 */ /* 0x000fe400078ec0ff */
[----:B------:R-:W-:Y:S02]  /*3e870*/  LOP3.LUT R0, R0, 0xff, RZ, 0xc0, !PT ;  /* 0x000000ff00007812 */ /* 0x000fe400078ec0ff */
[----:B------:R-:W-:Y:S01]  /*3e880*/  LOP3.LUT R11, R11, 0xff, RZ, 0xc0, !PT ;  /* 0x000000ff0b0b7812 */ /* 0x000fe200078ec0ff */
[----:B------:R0:W1:Y:S08]  /*3e890*/  I2F.F64.U16 R76, R2 ;  /* 0x00000002004c7312 */ /* 0x0000700000101800 */
[----:B------:R0:W2:Y:S08]  /*3e8a0*/  I2F.F64.U16 R70, R0 ;  /* 0x0000000000467312 */ /* 0x0000b00000101800 */
[----:B-1----:R0:W3:Y:S02]  /*3e8b0*/  I2F.F64.U16 R64, R11 ;  /* 0x0000000b00407312 */ /* 0x0020e40000101800 */
.L_x_536:
[----:B------:R-:W-:Y:S05]  /*3e8c0*/  BSYNC.RECONVERGENT B0 ;  /* 0x0000000000007941 */ /* 0x000fea0003800200 */
.L_x_535:
[----:B------:R-:W-:Y:S05]  /*3e8d0*/  WARPSYNC.ALL ;  /* 0x0000000000007948 */ /* 0x000fea0003800000 */
[----:B------:R-:W0:Y:S08]  /*3e8e0*/  LDC.U8 R3, c[0x0][0x3a5] ;  /* 0x0000e940ff037b82 */ /* 0x000e300000000000 */
[----:B------:R-:W1:Y:S01]  /*3e8f0*/  LDC.U8 R4, c[0x0][0x3a4] ;  /* 0x0000e900ff047b82 */ /* 0x000e620000000000 */
[----:B0-----:R-:W-:-:S05]  /*3e900*/  PRMT R0, R3, 0x9910, RZ ;  /* 0x0000991003007816 */ /* 0x001fca00000000ff */
[----:B------:R-:W-:Y:S01]  /*3e910*/  IMAD R0, R0, 0x25, RZ ;  /* 0x0000002500007824 */ /* 0x000fe200078e02ff */
[----:B-1----:R-:W-:-:S04]  /*3e920*/  ISETP.GE.U32.AND P0, PT, R4, 0x5a, PT ;  /* 0x0000005a0400780c */ /* 0x002fc80003f06070 */
[----:B------:R-:W-:-:S04]  /*3e930*/  LOP3.LUT R0, R0, 0xffff, RZ, 0xc0, !PT ;  /* 0x0000ffff00007812 */ /* 0x000fc800078ec0ff */
[----:B------:R-:W-:-:S05]  /*3e940*/  SHF.R.U32.HI R0, RZ, 0x8, R0 ;  /* 0x00000008ff007819 */ /* 0x000fca0000011600 */
[----:B------:R-:W-:-:S05]  /*3e950*/  IMAD.MOV R2, RZ, RZ, -R0 ;  /* 0x000000ffff027224 */ /* 0x000fca00078e0a00 */
[----:B------:R-:W-:-:S04]  /*3e960*/  PRMT R2, R2, 0x7710, RZ ;  /* 0x0000771002027816 */ /* 0x000fc800000000ff */
[----:B------:R-:W-:-:S04]  /*3e970*/  IADD3 R2, PT, PT, R3, R2, RZ ;  /* 0x0000000203027210 */ /* 0x000fc80007ffe0ff */
[----:B------:R-:W-:-:S04]  /*3e980*/  LOP3.LUT R3, R2, 0xfe, RZ, 0xc0, !PT ;  /* 0x000000fe02037812 */ /* 0x000fc800078ec0ff */
[----:B------:R-:W-:-:S04]  /*3e990*/  LEA.HI R3, R3, R0, RZ, 0x1f ;  /* 0x0000000003037211 */ /* 0x000fc800078ff8ff */
[----:B------:R-:W-:Y:S01]  /*3e9a0*/  LOP3.LUT R0, R3, 0xffff, RZ, 0xc0, !PT ;  /* 0x0000ffff03007812 */ /* 0x000fe200078ec0ff */
[----:B------:R-:W-:-:S03]  /*3e9b0*/  IMAD.MOV.U32 R3, RZ, RZ, 0x1 ;  /* 0x00000001ff037424 */ /* 0x000fc600078e00ff */
[----:B------:R-:W-:-:S04]  /*3e9c0*/  SHF.R.U32.HI R0, RZ, 0x2, R0 ;  /* 0x00000002ff007819 */ /* 0x000fc80000011600 */
[----:B------:R-:W-:-:S05]  /*3e9d0*/  LOP3.LUT R0, R0, 0xffff, RZ, 0xc0, !PT ;  /* 0x0000ffff00007812 */ /* 0x000fca00078ec0ff */
[----:B------:R-:W-:-:S05]  /*3e9e0*/  IMAD.MOV R0, RZ, RZ, -R0 ;  /* 0x000000ffff007224 */ /* 0x000fca00078e0a00 */
[----:B------:R-:W-:Y:S01]  /*3e9f0*/  VIADDMNMX R0, R0, 0x10, R3, !PT ;  /* 0x0000001000007846 */ /* 0x000fe20007800103 */
[----:B------:R-:W-:Y:S06]  /*3ea00*/  @!P0 BRA `(.L_x_568) ;  /* 0x0000002400888947 */ /* 0x000fec0003800000 */
[----:B------:R-:W-:Y:S01]  /*3ea10*/  LOP3.LUT R7, R67, 0xff, RZ, 0xc0, !PT ;  /* 0x000000ff43077812 */ /* 0x000fe200078ec0ff */
[----:B------:R-:W-:Y:S01]  /*3ea20*/  BSSY.RECONVERGENT B1, `(.L_x_569) ;  /* 0x000001e000017945 */ /* 0x000fe20003800200 */
[----:B------:R-:W-:Y:S02]  /*3ea30*/  LOP3.LUT R2, R66, 0xff, RZ, 0xc0, !PT ;  /* 0x000000ff42027812 */ /* 0x000fe400078ec0ff */
[----:B------:R-:W-:Y:S02]  /*3ea40*/  CS2R R20, SRZ ;  /* 0x0000000000147805 */ /* 0x000fe4000001ff00 */
[----:B------:R-:W-:-:S04]  /*3ea50*/  LOP3.LUT R3, R51, 0xff, RZ, 0xc0, !PT ;  /* 0x000000ff33037812 */ /* 0x000fc800078ec0ff */
[CCC-:B------:R-:W-:Y:S02]  /*3ea60*/  VIMNMX3.U32 R6, R7.reuse, R2.reuse, R3.reuse, !PT ;  /* 0x000000020706720f */ /* 0x1c0fe40007800003 */
[----:B------:R-:W-:-:S04]  /*3ea70*/  VIMNMX3.U32 R7, R7, R2, R3, PT ;  /* 0x000000020707720f */ /* 0x000fc80003800003 */
        /* <DEDUP_REMOVED lines=21> */
[----:B--23--:R-:W-:Y:S05]  /*3ebd0*/  CALL.REL.NOINC `($__internal_3_$__cuda_sm20_div_rn_f64_full) ;  /* 0x0000005c00447944 */ /* 0x00cfea0003c00000 */
.L_x_572:
[----:B------:R-:W-:Y:S05]  /*3ebe0*/  BSYNC.RECONVERGENT B2 ;  /* 0x0000000000027941 */ /* 0x000fea0003800200 */
.L_x_571:
[----:B------:R-:W-:-:S11]  /*3ebf0*/  DMUL R20, R20, 60 ;  /* 0x404e000014147828 */ /* 0x000fd60000000000 */
.L_x_570:
[----:B------:R-:W-:Y:S05]  /*3ec00*/  BSYNC.RECONVERGENT B1 ;  /* 0x0000000000017941 */ /* 0x000fea0003800200 */
.L_x_569:
[----:B------:R-:W-:Y:S01]  /*3ec10*/  LOP3.LUT R7, R50, 0xff, RZ, 0xc0, !PT ;  /* 0x000000ff32077812 */ /* 0x000fe200078ec0ff */
[----:B------:R-:W-:Y:S01]  /*3ec20*/  BSSY.RECONVERGENT B1, `(.L_x_573) ;  /* 0x000001f000017945 */ /* 0x000fe20003800200 */
[----:B------:R-:W-:Y:S01]  /*3ec30*/  LOP3.LUT R2, R49, 0xff, RZ, 0xc0, !PT ;  /* 0x000000ff31027812 */ /* 0x000fe200078ec0ff */
[----:B------:R-:W-:Y:S01]  /*3ec40*/  DADD R74, R74, R20 ;  /* 0x000000004a4a7229 */ /* 0x000fe20000000014 */
[----:B------:R-:W-:Y:S02]  /*3ec50*/  LOP3.LUT R3, R48, 0xff, RZ, 0xc0, !PT ;  /* 0x000000ff30037812 */ /* 0x000fe400078ec0ff */
[----:B------:R-:W-:Y:S02]  /*3ec60*/  CS2R R20, SRZ ;  /* 0x0000000000147805 */ /* 0x000fe4000001ff00 */
        /* <DEDUP_REMOVED lines=24> */
.L_x_576:
[----:B------:R-:W-:Y:S05]  /*3edf0*/  BSYNC.RECONVERGENT B2 ;  /* 0x0000000000027941 */ /* 0x000fea0003800200 */
.L_x_575:
[----:B------:R-:W-:-:S11]  /*3ee00*/  DMUL R20, R20, 60 ;  /* 0x404e000014147828 */ /* 0x000fd60000000000 */
.L_x_574:
[----:B------:R-:W-:Y:S05]  /*3ee10*/  BSYNC.RECONVERGENT B1 ;  /* 0x0000000000017941 */ /* 0x000fea0003800200 */
.L_x_573:
        /* <DEDUP_REMOVED lines=11> */
[----:B------:R-:W-:Y:S01]  /*3eed0*/  MOV R2, 0x1 ;  /* 0x0000000100027802 */ /* 0x000fe20000000f00 */
[----:B------:R-:W-:Y:S01]  /*3eee0*/  IMAD.IADD R12, R6, 0x1, -R7 ;  /* 0x00000001060c7824 */ /* 0x000fe200078e0a07 */
        /* <DEDUP_REMOVED lines=17> */
.L_x_580:
[----:B------:R-:W-:Y:S05]  /*3f000*/  BSYNC.RECONVERGENT B2 ;  /* 0x0000000000027941 */ /* 0x000fea0003800200 */
.L_x_579:
[----:B------:R-:W-:-:S11]  /*3f010*/  DMUL R20, R20, 60 ;  /* 0x404e000014147828 */ /* 0x000fd60000000000 */
.L_x_578:
[----:B------:R-:W-:Y:S05]  /*3f020*/  BSYNC.RECONVERGENT B1 ;  /* 0x0000000000017941 */ /* 0x000fea0003800200 */
.L_x_577:
        /* <DEDUP_REMOVED lines=30> */
.L_x_584:
[----:B------:R-:W-:Y:S05]  /*3f210*/  BSYNC.RECONVERGENT B2 ;  /* 0x0000000000027941 */ /* 0x000fea0003800200 */
.L_x_583:
[----:B------:R-:W-:-:S11]  /*3f220*/  DMUL R20, R20, 60 ;  /* 0x404e000014147828 */ /* 0x000fd60000000000 */
.L_x_582:
[----:B------:R-:W-:Y:S05]  /*3f230*/  BSYNC.RECONVERGENT B1 ;  /* 0x0000000000017941 */ /* 0x000fea0003800200 */
.L_x_581:
        /* <DEDUP_REMOVED lines=30> */
.L_x_588:
[----:B------:R-:W-:Y:S05]  /*3f420*/  BSYNC.RECONVERGENT B2 ;  /* 0x0000000000027941 */ /* 0x000fea0003800200 */
.L_x_587:
[----:B------:R-:W-:-:S11]  /*3f430*/  DMUL R20, R20, 60 ;  /* 0x404e000014147828 */ /* 0x000fd60000000000 */
.L_x_586:
[----:B------:R-:W-:Y:S05]  /*3f440*/  BSYNC.RECONVERGENT B1 ;  /* 0x0000000000017941 */ /* 0x000fea0003800200 */
.L_x_585:
        /* <DEDUP_REMOVED lines=30> */
.L_x_592:
[----:B------:R-:W-:Y:S05]  /*3f630*/  BSYNC.RECONVERGENT B2 ;  /* 0x0000000000027941 */ /* 0x000fea0003800200 */
.L_x_591:
[----:B------:R-:W-:-:S11]  /*3f640*/  DMUL R20, R20, 60 ;  /* 0x404e000014147828 */ /* 0x000fd60000000000 */
.L_x_590:
[----:B------:R-:W-:Y:S05]  /*3f650*/  BSYNC.RECONVERGENT B1 ;  /* 0x0000000000017941 */ /* 0x000fea0003800200 */
.L_x_589:
        /* <DEDUP_REMOVED lines=30> */
.L_x_596:
[----:B------:R-:W-:Y:S05]  /*3f840*/  BSYNC.RECONVERGENT B2 ;  /* 0x0000000000027941 */ /* 0x000fea0003800200 */
.L_x_595:
[----:B------:R-:W-:-:S11]  /*3f850*/  DMUL R20, R20, 60 ;  /* 0x404e000014147828 */ /* 0x000fd60000000000 */
.L_x_594:
[----:B------:R-:W-:Y:S05]  /*3f860*/  BSYNC.RECONVERGENT B1 ;  /* 0x0000000000017941 */ /* 0x000fea0003800200 */
.L_x_593:
        /* <DEDUP_REMOVED lines=30> */
.L_x_600:
[----:B------:R-:W-:Y:S05]  /*3fa50*/  BSYNC.RECONVERGENT B2 ;  /* 0x0000000000027941 */ /* 0x000fea0003800200 */
.L_x_599:
[----:B------:R-:W-:-:S11]  /*3fa60*/  DMUL R60, R20, 60 ;  /* 0x404e0000143c7828 */ /* 0x000fd60000000000 */
.L_x_598:
[----:B------:R-:W-:Y:S05]  /*3fa70*/  BSYNC.RECONVERGENT B1 ;  /* 0x0000000000017941 */ /* 0x000fea0003800200 */
.L_x_597:
[----:B------:R-:W-:Y:S01]  /*3fa80*/  DADD R60, R16, R60 ;  /* 0x00000000103c7229 */ /* 0x000fe2000000003c */
[----:B------:R-:W-:Y:S01]  /*3fa90*/  LOP3.LUT R22, R0, 0xff, RZ, 0xc0, !PT ;  /* 0x000000ff00167812 */ /* 0x000fe200078ec0ff */
[----:B------:R-:W-:Y:S01]  /*3faa0*/  IMAD.MOV.U32 R21, RZ, RZ, 0xff ;  /* 0x000000ffff157424 */ /* 0x000fe200078e00ff */
[----:B------:R-:W-:-:S08]  /*3fab0*/  MOV R24, 0x3fad0 ;  /* 0x0003fad000187802 */ /* 0x000fd00000000f00 */
[----:B--23--:R-:W-:Y:S05]  /*3fac0*/  CALL.REL.NOINC `($__internal_4_$__cuda_sm20_div_u16) ;  /* 0x0000005000f47944 */ /* 0x00cfea0003c00000 */
[----:B------:R-:W-:Y:S01]  /*3fad0*/  LOP3.LUT R5, R23, 0xffff, RZ, 0xc0, !PT ;  /* 0x0000ffff17057812 */ /* 0x000fe200078ec0ff */
[----:B------:R-:W-:Y:S01]  /*3fae0*/  DADD R80, RZ, R74 ;  /* 0x00000000ff507229 */ /* 0x000fe2000000004a */
[----:B------:R-:W-:Y:S01]  /*3faf0*/  BSSY.RECONVERGENT B1, `(.L_x_601) ;  /* 0x00000d8000017945 */ /* 0x000fe20003800200 */
[----:B------:R-:W-:Y:S01]  /*3fb00*/  MOV R19, RZ ;  /* 0x000000ff00137202 */ /* 0x000fe20000000f00 */
[----:B------:R-:W-:Y:S01]  /*3fb10*/  IMAD.MOV.U32 R17, RZ, RZ, R0 ;  /* 0x000000ffff117224 */ /* 0x000fe200078e0000 */
[----:B------:R-:W-:Y:S01]  /*3fb20*/  CS2R R78, SRZ ;  /* 0x00000000004e7805 */ /* 0x000fe2000001ff00 */
[----:B------:R-:W-:Y:S02]  /*3fb30*/  VIADD R2, R5, 0x1 ;  /* 0x0000000105027836 */ /* 0x000fe40000000000 */
[----:B------:R-:W-:Y:S02]  /*3fb40*/  IMAD.MOV.U32 R62, RZ, RZ, 0x0 ;  /* 0x00000000ff3e7424 */ /* 0x000fe400078e00ff */
[----:B------:R-:W-:Y:S01]  /*3fb50*/  IMAD.MOV.U32 R63, RZ, RZ, 0x405fc000 ;  /* 0x405fc000ff3f7424 */ /* 0x000fe200078e00ff */
[----:B------:R-:W-:-:S05]  /*3fb60*/  LOP3.LUT R2, R2, 0x1fe, RZ, 0xc0, !PT ;  /* 0x000001fe02027812 */ /* 0x000fca00078ec0ff */
[----:B------:R-:W-:-:S07]  /*3fb70*/  IMAD.MOV R18, RZ, RZ, -R2 ;  /* 0x000000ffff127224 */ /* 0x000fce00078e0a02 */
.L_x_614:
        /* <DEDUP_REMOVED lines=22> */
[C---:B------:R-:W-:Y:S02]  /*3fce0*/  @P0 DADD R86, R68.reuse, R86 ;  /* 0x0000000044560229 */ /* 0x040fe40000000056 */
[----:B------:R-:W-:Y:S01]  /*3fcf0*/  @P1 VIADD R7, R7, 0x1 ;  /* 0x0000000107071836 */ /* 0x000fe20000000000 */
[----:B------:R-:W-:Y:S01]  /*3fd00*/  @!P0 DADD R12, R68, R12 ;  /* 0x00000000440c8229 */ /* 0x000fe2000000000c */
[----:B------:R-:W-:Y:S01]  /*3fd10*/  @!P0 IADD3 R16, PT, PT, R16, 0x1, RZ ;  /* 0x0000000110108810 */ /* 0x000fe20007ffe0ff */
[----:B------:R-:W-:Y:S01]  /*3fd20*/  DSETP.GEU.AND P2, PT, R60, R82, PT ;  /* 0x000000523c00722a */ /* 0x000fe20003f4e000 */
[----:B------:R-:W-:-:S02]  /*3fd30*/  @P3 VIADD R7, R7, 0x1 ;  /* 0x0000000107073836 */ /* 0x000fc40000000000 */
[C---:B------:R-:W-:Y:S01]  /*3fd40*/  @P1 DADD R86, R52.reuse, R86 ;  /* 0x0000000034561229 */ /* 0x040fe20000000056 */
[----:B------:R-:W-:Y:S02]  /*3fd50*/  @!P1 VIADD R16, R16, 0x1 ;  /* 0x0000000110109836 */ /* 0x000fe40000000000 */
[----:B------:R-:W-:Y:S01]  /*3fd60*/  @!P1 DADD R12, R52, R12 ;  /* 0x00000000340c9229 */ /* 0x000fe2000000000c */
[----:B------:R-:W-:Y:S01]  /*3fd70*/  @P4 VIADD R7, R7, 0x1 ;  /* 0x0000000107074836 */ /* 0x000fe20000000000 */
[----:B------:R-:W-:Y:S01]  /*3fd80*/  ISETP.NE.AND P1, PT, R18, RZ, PT ;  /* 0x000000ff1200720c */ /* 0x000fe20003f25270 */
[----:B------:R-:W-:Y:S02]  /*3fd90*/  @!P3 VIADD R16, R16, 0x1 ;  /* 0x000000011010b836 */ /* 0x000fe40000000000 */
[C---:B------:R-:W-:Y:S01]  /*3fda0*/  @P3 DADD R86, R54.reuse, R86 ;  /* 0x0000000036563229 */ /* 0x040fe20000000056 */
[----:B------:R-:W-:Y:S01]  /*3fdb0*/  @P5 IADD3 R7, PT, PT, R7, 0x1, RZ ;  /* 0x0000000107075810 */ /* 0x000fe20007ffe0ff */
[----:B------:R-:W-:Y:S01]  /*3fdc0*/  @!P4 VIADD R16, R16, 0x1 ;  /* 0x000000011010c836 */ /* 0x000fe20000000000 */
[----:B------:R-:W-:-:S03]  /*3fdd0*/  @!P3 DADD R12, R54, R12 ;  /* 0x00000000360cb229 */ /* 0x000fc6000000000c */
[----:B------:R-:W-:Y:S02]  /*3fde0*/  @!P5 VIADD R16, R16, 0x1 ;  /* 0x000000011010d836 */ /* 0x000fe40000000000 */
[----:B------:R-:W-:Y:S01]  /*3fdf0*/  @P2 VIADD R7, R7, 0x1 ;  /* 0x0000000107072836 */ /* 0x000fe20000000000 */
[C---:B------:R-:W-:Y:S01]  /*3fe00*/  @P4 DADD R86, R56.reuse, R86 ;  /* 0x0000000038564229 */ /* 0x040fe20000000056 */
[----:B------:R-:W-:Y:S01]  /*3fe10*/  @!P2 VIADD R16, R16, 0x1 ;  /* 0x000000011010a836 */ /* 0x000fe20000000000 */
[----:B------:R-:W-:Y:S02]  /*3fe20*/  @!P4 DADD R12, R56, R12 ;  /* 0x00000000380cc229 */ /* 0x000fe4000000000c */
[----:B------:R-:W-:-:S04]  /*3fe30*/  ISETP.NE.AND P0, PT, R7, RZ, PT ;  /* 0x000000ff0700720c */ /* 0x000fc80003f05270 */
[----:B------:R-:W-:Y:S01]  /*3fe40*/  ISETP.EQ.OR P0, PT, R16, RZ, !P0 ;  /* 0x000000ff1000720c */ /* 0x000fe20004702670 */
[C---:B------:R-:W-:Y:S02]  /*3fe50*/  @P5 DADD R86, R58.reuse, R86 ;  /* 0x000000003a565229 */ /* 0x040fe40000000056 */
[----:B------:R-:W-:-:S06]  /*3fe60*/  @!P5 DADD R12, R58, R12 ;  /* 0x000000003a0cd229 */ /* 0x000fcc000000000c */
[C---:B------:R-:W-:Y:S02]  /*3fe70*/  @P2 DADD R86, R60.reuse, R86 ;  /* 0x000000003c562229 */ /* 0x040fe40000000056 */
        /* <DEDUP_REMOVED lines=19> */
[----:B------:R-:W-:Y:S05]  /*3ffb0*/  CALL.REL.NOINC `($__internal_3_$__cuda_sm20_div_rn_f64_full) ;  /* 0x00000048004c7944 */ /* 0x000fea0003c00000 */
[----:B------:R-:W-:Y:S01]  /*3ffc0*/  IMAD.MOV.U32 R84, RZ, RZ, R20 ;  /* 0x000000ffff547224 */ /* 0x000fe200078e0014 */
[----:B------:R-:W-:-:S07]  /*3ffd0*/  MOV R85, R21 ;  /* 0x0000001500557202 */ /* 0x000fce0000000f00 */
.L_x_605:
[----:B------:R-:W-:Y:S05]  /*3ffe0*/  BSYNC.RECONVERGENT B3 ;  /* 0x0000000000037941 */ /* 0x000fea0003800200 */
.L_x_604:
        /* <DEDUP_REMOVED lines=20> */
.L_x_607:
[----:B------:R-:W-:Y:S05]  /*40130*/  BSYNC.RECONVERGENT B3 ;  /* 0x0000000000037941 */ /* 0x000fea0003800200 */
.L_x_606:
        /* <DEDUP_REMOVED lines=10> */
.L_x_603:
[----:B------:R-:W-:Y:S05]  /*401e0*/  BSYNC.RECONVERGENT B2 ;  /* 0x0000000000027941 */ /* 0x000fea0003800200 */
.L_x_602:
        /* <DEDUP_REMOVED lines=18> */
[----:B------:R-:W-:Y:S01]  /*40310*/  @!P2 SEL R16, R2, 0x2, P6 ;  /* 0x000000020210a807 */ /* 0x000fe20003000000 */
[----:B------:R-:W-:Y:S01]  /*40320*/  @P0 VIADD R7, R7, 0x1 ;  /* 0x0000000107070836 */ /* 0x000fe20000000000 */
[----:B------:R-:W-:-:S02]  /*40330*/  @P0 DADD R86, R68, R86 ;  /* 0x0000000044560229 */ /* 0x000fc40000000056 */
[----:B------:R-:W-:Y:S01]  /*40340*/  DSETP.GEU.AND P6, PT, R58, R82, PT ;  /* 0x000000523a00722a */ /* 0x000fe20003fce000 */
[----:B------:R-:W-:Y:S01]  /*40350*/  @!P0 VIADD R16, R16, 0x1 ;  /* 0x0000000110108836 */ /* 0x000fe20000000000 */
[----:B------:R-:W-:Y:S01]  /*40360*/  @!P0 DADD R12, R68, R12 ;  /* 0x00000000440c8229 */ /* 0x000fe2000000000c */
[----:B------:R-:W-:Y:S01]  /*40370*/  @P5 IADD3 R7, PT, PT, R7, 0x1, RZ ;  /* 0x0000000107075810 */ /* 0x000fe20007ffe0ff */
[----:B------:R-:W-:Y:S01]  /*40380*/  DSETP.GEU.AND P2, PT, R60, R82, PT ;  /* 0x000000523c00722a */ /* 0x000fe20003f4e000 */
[----:B------:R-:W-:Y:S01]  /*40390*/  @!P5 VIADD R16, R16, 0x1 ;  /* 0x000000011010d836 */ /* 0x000fe20000000000 */
[C---:B------:R-:W-:Y:S02]  /*403a0*/  @P5 DADD R86, R52.reuse, R86 ;  /* 0x0000000034565229 */ /* 0x040fe40000000056 */
[----:B------:R-:W-:Y:S02]  /*403b0*/  @P4 VIADD R7, R7, 0x1 ;  /* 0x0000000107074836 */ /* 0x000fe40000000000 */
[----:B------:R-:W-:Y:S01]  /*403c0*/  @!P5 DADD R12, R52, R12 ;  /* 0x00000000340cd229 */ /* 0x000fe2000000000c */
[----:B------:R-:W-:-:S02]  /*403d0*/  @!P4 VIADD R16, R16, 0x1 ;  /* 0x000000011010c836 */ /* 0x000fc40000000000 */
[----:B------:R-:W-:Y:S01]  /*403e0*/  @P3 VIADD R7, R7, 0x1 ;  /* 0x0000000107073836 */ /* 0x000fe20000000000 */
[C---:B------:R-:W-:Y:S01]  /*403f0*/  @P4 DADD R86, R54.reuse, R86 ;  /* 0x0000000036564229 */ /* 0x040fe20000000056 */
[----:B------:R-:W-:Y:S02]  /*40400*/  @!P3 VIADD R16, R16, 0x1 ;  /* 0x000000011010b836 */ /* 0x000fe40000000000 */
[----:B------:R-:W-:Y:S01]  /*40410*/  @P6 VIADD R7, R7, 0x1 ;  /* 0x0000000107076836 */ /* 0x000fe20000000000 */
[----:B------:R-:W-:Y:S02]  /*40420*/  @!P4 DADD R12, R54, R12 ;  /* 0x00000000360cc229 */ /* 0x000fe4000000000c */
[----:B------:R-:W-:Y:S01]  /*40430*/  @!P6 IADD3 R16, PT, PT, R16, 0x1, RZ ;  /* 0x000000011010e810 */ /* 0x000fe20007ffe0ff */
[----:B------:R-:W-:Y:S01]  /*40440*/  @P2 VIADD R7, R7, 0x1 ;  /* 0x0000000107072836 */ /* 0x000fe20000000000 */
[----:B------:R-:W-:-:S03]  /*40450*/  @P3 DADD R86, R56, R86 ;  /* 0x0000000038563229 */ /* 0x000fc60000000056 */
[----:B------:R-:W-:Y:S01]  /*40460*/  @!P2 VIADD R16, R16, 0x1 ;  /* 0x000000011010a836 */ /* 0x000fe20000000000 */
[----:B------:R-:W-:Y:S01]  /*40470*/  ISETP.NE.AND P0, PT, R7, RZ, PT ;  /* 0x000000ff0700720c */ /* 0x000fe20003f05270 */
[----:B------:R-:W-:-:S03]  /*40480*/  @!P3 DADD R12, R56, R12 ;  /* 0x00000000380cb229 */ /* 0x000fc6000000000c */
[----:B------:R-:W-:Y:S01]  /*40490*/  ISETP.EQ.OR P0, PT, R16, RZ, !P0 ;  /* 0x000000ff1000720c */ /* 0x000fe20004702670 */
[----:B------:R-:W-:-:S04]  /*404a0*/  @P6 DADD R86, R58, R86 ;  /* 0x000000003a566229 */ /* 0x000fc80000000056 */
[----:B------:R-:W-:-:S04]  /*404b0*/  @!P6 DADD R12, R58, R12 ;  /* 0x000000003a0ce229 */ /* 0x000fc8000000000c */
[----:B------:R-:W-:-:S04]  /*404c0*/  @P2 DADD R86, R60, R86 ;  /* 0x000000003c562229 */ /* 0x000fc80000000056 */
        /* <DEDUP_REMOVED lines=20> */
[----:B------:R-:W-:Y:S02]  /*40610*/  IMAD.MOV.U32 R84, RZ, RZ, R20 ;  /* 0x000000ffff547224 */ /* 0x000fe400078e0014 */
[----:B------:R-:W-:-:S07]  /*40620*/  IMAD.MOV.U32 R85, RZ, RZ, R21 ;  /* 0x000000ffff557224 */ /* 0x000fce00078e0015 */
.L_x_611:
[----:B------:R-:W-:Y:S05]  /*40630*/  BSYNC.RECONVERGENT B3 ;  /* 0x0000000000037941 */ /* 0x000fea0003800200 */
.L_x_610:
        /* <DEDUP_REMOVED lines=19> */
[----:B------:R-:W-:Y:S05]  /*40770*/  CALL.REL.NOINC `($__internal_3_$__cuda_sm20_div_rn_f64_full) ;  /* 0x00000040005c7944 */ /* 0x000fea0003c00000 */
.L_x_613:
[----:B------:R-:W-:Y:S05]  /*40780*/  BSYNC.RECONVERGENT B3 ;  /* 0x0000000000037941 */ /* 0x000fea0003800200 */
.L_x_612:
        /* <DEDUP_REMOVED lines=10> */
.L_x_609:
[----:B------:R-:W-:Y:S05]  /*40830*/  BSYNC.RECONVERGENT B2 ;  /* 0x0000000000027941 */ /* 0x000fea0003800200 */
.L_x_608:
[C---:B------:R-:W-:Y:S01]  /*40840*/  IADD3 R19, PT, PT, R0.reuse, R19, R0 ;  /* 0x0000001300137210 */ /* 0x040fe20007ffe000 */
[----:B------:R-:W-:Y:S01]  /*40850*/  IMAD R17, R0, 0x2, R17 ;  /* 0x0000000200117824 */ /* 0x000fe200078e0211 */
[----:B------:R-:W-:Y:S06]  /*40860*/  @P1 BRA `(.L_x_614) ;  /* 0xfffffff000c41947 */ /* 0x000fec000383ffff */
[----:B------:R-:W-:Y:S05]  /*40870*/  BSYNC.RECONVERGENT B1 ;  /* 0x0000000000017941 */ /* 0x000fea0003800200 */
.L_x_601:
        /* <DEDUP_REMOVED lines=19> */
[----:B------:R-:W-:Y:S01]  /*409b0*/  @!P6 SEL R0, RZ, 0x1, !P1 ;  /* 0x00000001ff00e807 */ /* 0x000fe20004800000 */
[----:B------:R-:W-:Y:S01]  /*409c0*/  @!P6 DADD R12, R72, R12 ;  /* 0x00000000480ce229 */ /* 0x000fe2000000000c */
[----:B------:R-:W-:Y:S02]  /*409d0*/  @P6 SEL R5, RZ, 0x1, P1 ;  /* 0x00000001ff056807 */ /* 0x000fe40000800000 */
[----:B------:R-:W-:Y:S01]  /*409e0*/  @!P6 SEL R5, R2, 0x2, P1 ;  /* 0x000000020205e807 */ /* 0x000fe20000800000 */
[----:B------:R-:W-:Y:S01]  /*409f0*/  @P0 VIADD R0, R0, 0x1 ;  /* 0x0000000100000836 */ /* 0x000fe20000000000 */
[----:B------:R-:W-:Y:S02]  /*40a00*/  @P0 DADD R82, R68, R82 ;  /* 0x0000000044520229 */ /* 0x000fe40000000052 */
[----:B------:R-:W-:Y:S01]  /*40a10*/  DSETP.GEU.AND P1, PT, R60, R16, PT ;  /* 0x000000103c00722a */ /* 0x000fe20003f2e000 */
[----:B------:R-:W-:Y:S01]  /*40a20*/  @!P0 VIADD R5, R5, 0x1 ;  /* 0x0000000105058836 */ /* 0x000fe20000000000 */
[----:B------:R-:W-:Y:S01]  /*40a30*/  @!P0 DADD R12, R68, R12 ;  /* 0x00000000440c8229 */ /* 0x000fe2000000000c */
[----:B------:R-:W-:-:S03]  /*40a40*/  @P2 VIADD R0, R0, 0x1 ;  /* 0x0000000100002836 */ /* 0x000fc60000000000 */
[----:B------:R-:W-:Y:S01]  /*40a50*/  @!P2 IADD3 R5, PT, PT, R5, 0x1, RZ ;  /* 0x000000010505a810 */ /* 0x000fe20007ffe0ff */
[----:B------:R-:W-:Y:S01]  /*40a60*/  @P3 VIADD R0, R0, 0x1 ;  /* 0x0000000100003836 */ /* 0x000fe20000000000 */
[C---:B------:R-:W-:Y:S02]  /*40a70*/  @P2 DADD R82, R52.reuse, R82 ;  /* 0x0000000034522229 */ /* 0x040fe40000000052 */
[----:B------:R-:W-:Y:S01]  /*40a80*/  @!P2 DADD R12, R52, R12 ;  /* 0x00000000340ca229 */ /* 0x000fe2000000000c */
[----:B------:R-:W-:Y:S02]  /*40a90*/  @!P3 VIADD R5, R5, 0x1 ;  /* 0x000000010505b836 */ /* 0x000fe40000000000 */
[----:B------:R-:W-:Y:S02]  /*40aa0*/  @P4 VIADD R0, R0, 0x1 ;  /* 0x0000000100004836 */ /* 0x000fe40000000000 */
[----:B------:R-:W-:Y:S01]  /*40ab0*/  @!P4 VIADD R5, R5, 0x1 ;  /* 0x000000010505c836 */ /* 0x000fe20000000000 */
[C---:B------:R-:W-:Y:S01]  /*40ac0*/  @P3 DADD R82, R54.reuse, R82 ;  /* 0x0000000036523229 */ /* 0x040fe20000000052 */
        /* <DEDUP_REMOVED lines=34> */
.L_x_618:
[----:B------:R-:W-:Y:S05]  /*40cf0*/  BSYNC.RECONVERGENT B2 ;  /* 0x0000000000027941 */ /* 0x000fea0003800200 */
.L_x_617:
        /* <DEDUP_REMOVED lines=20> */
.L_x_620:
[----:B------:R-:W-:Y:S05]  /*40e40*/  BSYNC.RECONVERGENT B2 ;  /* 0x0000000000027941 */ /* 0x000fea0003800200 */
.L_x_619:
        /* <DEDUP_REMOVED lines=8> */
.L_x_616:
[----:B------:R-:W-:Y:S05]  /*40ed0*/  BSYNC.RECONVERGENT B1 ;  /* 0x0000000000017941 */ /* 0x000fea0003800200 */
.L_x_615:
        /* <DEDUP_REMOVED lines=19> */
[----:B------:R-:W-:Y:S01]  /*41010*/  IMAD.IADD R0, R0, 0x1, R5 ;  /* 0x0000000100007824 */ /* 0x000fe200078e0205 */
[----:B------:R-:W-:Y:S06]  /*41020*/  BRA `(.L_x_621) ;  /* 0x0000001800d47947 */ /* 0x000fec0003800000 */
.L_x_568:
[----:B------:R-:W-:-:S13]  /*41030*/  ISETP.GE.U32.AND P0, PT, R4, 0x46, PT ;  /* 0x000000460400780c */ /* 0x000fda0003f06070 */
[----:B------:R-:W-:Y:S05]  /*41040*/  @!P0 BRA `(.L_x_622) ;  /* 0x0000001400608947 */ /* 0x000fea0003800000 */
[----:B------:R-:W-:Y:S01]  /*41050*/  LOP3.LUT R22, R0, 0xff, RZ, 0xc0, !PT ;  /* 0x000000ff00167812 */ /* 0x000fe200078ec0ff */
[----:B------:R-:W-:Y:S01]  /*41060*/  IMAD.MOV.U32 R21, RZ, RZ, 0xff ;  /* 0x000000ffff157424 */ /* 0x000fe200078e00ff */
[----:B------:R-:W-:-:S07]  /*41070*/  MOV R24, 0x41090 ;  /* 0x0004109000187802 */ /* 0x000fce0000000f00 */
[----:B--23--:R-:W-:Y:S05]  /*41080*/  CALL.REL.NOINC `($__internal_4_$__cuda_sm20_div_u16) ;  /* 0x0000003c00847944 */ /* 0x00cfea0003c00000 */
[----:B------:R-:W-:Y:S01]  /*41090*/  LOP3.LUT R5, R23, 0xffff, RZ, 0xc0, !PT ;  /* 0x0000ffff17057812 */ /* 0x000fe200078ec0ff */
[----:B------:R-:W-:Y:S01]  /*410a0*/  DADD R80, RZ, R74 ;  /* 0x00000000ff507229 */ /* 0x000fe2000000004a */
[----:B------:R-:W-:Y:S01]  /*410b0*/  BSSY.RECONVERGENT B1, `(.L_x_623) ;  /* 0x00000d6000017945 */ /* 0x000fe20003800200 */
[----:B------:R-:W-:Y:S01]  /*410c0*/  IMAD.MOV.U32 R7, RZ, RZ, RZ ;  /* 0x000000ffff077224 */ /* 0x000fe200078e00ff */
[----:B------:R-:W-:Y:S01]  /*410d0*/  CS2R R78, SRZ ;  /* 0x00000000004e7805 */ /* 0x000fe2000001ff00 */
[----:B------:R-:W-:Y:S02]  /*410e0*/  VIADD R2, R5, 0x1 ;  /* 0x0000000105027836 */ /* 0x000fe40000000000 */
[----:B------:R-:W-:-:S03]  /*410f0*/  IMAD.MOV.U32 R61, RZ, RZ, R0 ;  /* 0x000000ffff3d7224 */ /* 0x000fc600078e0000 */
[----:B------:R-:W-:-:S05]  /*41100*/  LOP3.LUT R2, R2, 0x1fe, RZ, 0xc0, !PT ;  /* 0x000001fe02027812 */ /* 0x000fca00078ec0ff */
[----:B------:R-:W-:-:S07]  /*41110*/  IMAD.MOV R30, RZ, RZ, -R2 ;  /* 0x000000ffff1e7224 */ /* 0x000fce00078e0a02 */
.L_x_636:
[----:B------:R-:W0:Y:S01]  /*41120*/  I2F.F64.U32 R82, R7 ;  /* 0x0000000700527312 */ /* 0x000e220000201800 */
[----:B------:R-:W-:Y:S01]  /*41130*/  MOV R2, 0x1 ;  /* 0x0000000100027802 */ /* 0x000fe20000000f00 */
[----:B------:R-:W-:Y:S01]  /*41140*/  VIADD R30, R30, 0x2 ;  /* 0x000000021e1e7836 */ /* 0x000fe20000000000 */
[----:B------:R-:W-:Y:S01]  /*41150*/  BSSY.RECONVERGENT B2, `(.L_x_624) ;  /* 0x0000063000027945 */ /* 0x000fe20003800200 */
        /* <DEDUP_REMOVED lines=21> */
[----:B------:R-:W-:Y:S01]  /*412b0*/  @!P0 VIADD R63, R63, 0x1 ;  /* 0x000000013f3f8836 */ /* 0x000fe20000000000 */
[----:B------:R-:W-:Y:S01]  /*412c0*/  DSETP.GEU.AND P2, PT, R16, R82, PT ;  /* 0x000000521000722a */ /* 0x000fe20003f4e000 */
[----:B------:R-:W-:-:S02]  /*412d0*/  @P3 VIADD R60, R60, 0x1 ;  /* 0x000000013c3c3836 */ /* 0x000fc40000000000 */
[----:B------:R-:W-:Y:S01]  /*412e0*/  @!P1 VIADD R63, R63, 0x1 ;  /* 0x000000013f3f9836 */ /* 0x000fe20000000000 */
[C---:B------:R-:W-:Y:S02]  /*412f0*/  @P1 DADD R86, R52.reuse, R86 ;  /* 0x0000000034561229 */ /* 0x040fe40000000056 */
[----:B------:R-:W-:Y:S01]  /*41300*/  @!P1 DADD R12, R52, R12 ;  /* 0x00000000340c9229 */ /* 0x000fe2000000000c */
[----:B------:R-:W-:Y:S01]  /*41310*/  @P4 IADD3 R60, PT, PT, R60, 0x1, RZ ;  /* 0x000000013c3c4810 */ /* 0x000fe20007ffe0ff */
[----:B------:R-:W-:Y:S01]  /*41320*/  @!P3 VIADD R63, R63, 0x1 ;  /* 0x000000013f3fb836 */ /* 0x000fe20000000000 */
[----:B------:R-:W-:-:S03]  /*41330*/  ISETP.NE.AND P1, PT, R30, RZ, PT ;  /* 0x000000ff1e00720c */ /* 0x000fc60003f25270 */
[----:B------:R-:W-:Y:S01]  /*41340*/  @!P4 VIADD R63, R63, 0x1 ;  /* 0x000000013f3fc836 */ /* 0x000fe20000000000 */
[C---:B------:R-:W-:Y:S01]  /*41350*/  @P3 DADD R86, R54.reuse, R86 ;  /* 0x0000000036563229 */ /* 0x040fe20000000056 */
[----:B------:R-:W-:Y:S01]  /*41360*/  @P5 VIADD R60, R60, 0x1 ;  /* 0x000000013c3c5836 */ /* 0x000fe20000000000 */
[----:B------:R-:W-:Y:S01]  /*41370*/  @!P3 DADD R12, R54, R12 ;  /* 0x00000000360cb229 */ /* 0x000fe2000000000c */
[----:B------:R-:W-:Y:S02]  /*41380*/  @!P5 VIADD R63, R63, 0x1 ;  /* 0x000000013f3fd836 */ /* 0x000fe40000000000 */
[----:B------:R-:W-:Y:S02]  /*41390*/  @P2 VIADD R60, R60, 0x1 ;  /* 0x000000013c3c2836 */ /* 0x000fe40000000000 */
        /* <DEDUP_REMOVED lines=30> */
.L_x_627:
[----:B------:R-:W-:Y:S05]  /*41580*/  BSYNC.RECONVERGENT B3 ;  /* 0x0000000000037941 */ /* 0x000fea0003800200 */
.L_x_626:
        /* <DEDUP_REMOVED lines=20> */
.L_x_629:
[----:B------:R-:W-:Y:S05]  /*416d0*/  BSYNC.RECONVERGENT B3 ;  /* 0x0000000000037941 */ /* 0x000fea0003800200 */
.L_x_628:
        /* <DEDUP_REMOVED lines=10> */
.L_x_625:
[----:B------:R-:W-:Y:S05]  /*41780*/  BSYNC.RECONVERGENT B2 ;  /* 0x0000000000027941 */ /* 0x000fea0003800200 */
.L_x_624:
        /* <DEDUP_REMOVED lines=15> */
[----:B------:R-:W-:Y:S01]  /*41880*/  @!P2 SEL R60, RZ, 0x1, !P6 ;  /* 0x00000001ff3ca807 */ /* 0x000fe20007000000 */
[----:B------:R-:W-:Y:S01]  /*41890*/  @!P2 DADD R12, R72, R12 ;  /* 0x00000000480ca229 */ /* 0x000fe2000000000c */
[----:B------:R-:W-:Y:S02]  /*418a0*/  @P2 SEL R63, RZ, 0x1, P6 ;  /* 0x00000001ff3f2807 */ /* 0x000fe40003000000 */
[----:B------:R-:W-:Y:S01]  /*418b0*/  @!P2 SEL R63, R2, 0x2, P6 ;  /* 0x00000002023fa807 */ /* 0x000fe20003000000 */
[----:B------:R-:W-:Y:S01]  /*418c0*/  @P0 DADD R86, R68, R86 ;  /* 0x0000000044560229 */ /* 0x000fe20000000056 */
[----:B------:R-:W-:Y:S01]  /*418d0*/  @P0 IADD3 R60, PT, PT, R60, 0x1, RZ ;  /* 0x000000013c3c0810 */ /* 0x000fe20007ffe0ff */
[----:B------:R-:W-:-:S02]  /*418e0*/  DSETP.GEU.AND P6, PT, R58, R82, PT ;  /* 0x000000523a00722a */ /* 0x000fc40003fce000 */
[----:B------:R-:W-:Y:S01]  /*418f0*/  @!P0 DADD R12, R68, R12 ;  /* 0x00000000440c8229 */ /* 0x000fe2000000000c */
[----:B------:R-:W-:Y:S01]  /*41900*/  @!P0 VIADD R63, R63, 0x1 ;  /* 0x000000013f3f8836 */ /* 0x000fe20000000000 */
[----:B------:R-:W-:Y:S01]  /*41910*/  DSETP.GEU.AND P2, PT, R16, R82, PT ;  /* 0x000000521000722a */ /* 0x000fe20003f4e000 */
[----:B------:R-:W-:Y:S01]  /*41920*/  @P5 VIADD R60, R60, 0x1 ;  /* 0x000000013c3c5836 */ /* 0x000fe20000000000 */
[C---:B------:R-:W-:Y:S01]  /*41930*/  @P5 DADD R86, R52.reuse, R86 ;  /* 0x0000000034565229 */ /* 0x040fe20000000056 */
[----:B------:R-:W-:Y:S02]  /*41940*/  @!P5 VIADD R63, R63, 0x1 ;  /* 0x000000013f3fd836 */ /* 0x000fe40000000000 */
[----:B------:R-:W-:Y:S01]  /*41950*/  @P4 VIADD R60, R60, 0x1 ;  /* 0x000000013c3c4836 */ /* 0x000fe20000000000 */
[----:B------:R-:W-:Y:S01]  /*41960*/  @!P5 DADD R12, R52, R12 ;  /* 0x00000000340cd229 */ /* 0x000fe2000000000c */
[----:B------:R-:W-:Y:S02]  /*41970*/  @!P4 VIADD R63, R63, 0x1 ;  /* 0x000000013f3fc836 */ /* 0x000fe40000000000 */
[----:B------:R-:W-:Y:S01]  /*41980*/  @P3 VIADD R60, R60, 0x1 ;  /* 0x000000013c3c3836 */ /* 0x000fe20000000000 */
[----:B------:R-:W-:-:S02]  /*41990*/  @P4 DADD R86, R54, R86 ;  /* 0x0000000036564229 */ /* 0x000fc40000000056 */
        /* <DEDUP_REMOVED lines=35> */
.L_x_633:
[----:B------:R-:W-:Y:S05]  /*41bd0*/  BSYNC.RECONVERGENT B3 ;  /* 0x0000000000037941 */ /* 0x000fea0003800200 */
.L_x_632:
        /* <DEDUP_REMOVED lines=20> */
.L_x_635:
[----:B------:R-:W-:Y:S05]  /*41d20*/  BSYNC.RECONVERGENT B3 ;  /* 0x0000000000037941 */ /* 0x000fea0003800200 */
.L_x_634:
        /* <DEDUP_REMOVED lines=10> */
.L_x_631:
[----:B------:R-:W-:Y:S05]  /*41dd0*/  BSYNC.RECONVERGENT B2 ;  /* 0x0000000000027941 */ /* 0x000fea0003800200 */
.L_x_630:
[C---:B------:R-:W-:Y:S01]  /*41de0*/  IADD3 R7, PT, PT, R0.reuse, R7, R0 ;  /* 0x0000000700077210 */ /* 0x040fe20007ffe000 */
[----:B------:R-:W-:Y:S01]  /*41df0*/  IMAD R61, R0, 0x2, R61 ;  /* 0x00000002003d7824 */ /* 0x000fe200078e023d */
[----:B------:R-:W-:Y:S06]  /*41e00*/  @P1 BRA `(.L_x_636) ;  /* 0xfffffff000c41947 */ /* 0x000fec000383ffff */
[----:B------:R-:W-:Y:S05]  /*41e10*/  BSYNC.RECONVERGENT B1 ;  /* 0x0000000000017941 */ /* 0x000fea0003800200 */
.L_x_623:
        /* <DEDUP_REMOVED lines=33> */
[----:B------:R-:W-:Y:S02]  /*42030*/  @P4 VIADD R0, R0, 0x1 ;  /* 0x0000000100004836 */ /* 0x000fe40000000000 */
        /* <DEDUP_REMOVED lines=37> */
.L_x_640:
[----:B------:R-:W-:Y:S05]  /*42290*/  BSYNC.RECONVERGENT B2 ;  /* 0x0000000000027941 */ /* 0x000fea0003800200 */
.L_x_639:
        /* <DEDUP_REMOVED lines=20> */
.L_x_642:
[----:B------:R-:W-:Y:S05]  /*423e0*/  BSYNC.RECONVERGENT B2 ;  /* 0x0000000000027941 */ /* 0x000fea0003800200 */
.L_x_641:
        /* <DEDUP_REMOVED lines=8> */
.L_x_638:
[----:B------:R-:W-:Y:S05]  /*42470*/  BSYNC.RECONVERGENT B1 ;  /* 0x0000000000017941 */ /* 0x000fea0003800200 */
.L_x_637:
        /* <DEDUP_REMOVED lines=21> */
.L_x_622:
[----:B------:R-:W-:Y:S01]  /*425d0*/  DADD R2, R18, 10 ;  /* 0x4024000012027429 */ /* 0x000fe20000000000 */
[----:B------:R-:W-:Y:S01]  /*425e0*/  ISETP.GT.U32.AND P0, PT, R4, 0x27, PT ;  /* 0x000000270400780c */ /* 0x000fe20003f04070 */
[----:B------:R-:W-:Y:S01]  /*425f0*/  IMAD.MOV.U32 R0, RZ, RZ, RZ ;  /* 0x000000ffff007224 */ /* 0x000fe200078e00ff */
[----:B------:R-:W-:-:S07]  /*42600*/  MOV R6, 0x80000 ;  /* 0x0008000000067802 */ /* 0x000fce0000000f00 */
        /* <DEDUP_REMOVED lines=8> */
[----:B------:R-:W-:-:S04]  /*42690*/  IMAD.MOV.U32 R3, RZ, RZ, R7 ;  /* 0x000000ffff037224 */ /* 0x000fc800078e0007 */
        /* <DEDUP_REMOVED lines=15> */
[----:B------:R-:W-:Y:S01]  /*42790*/  DADD R58, R58, -R2 ;  /* 0x000000003a3a7229 */ /* 0x000fe20000000802 */
[----:B------:R-:W-:Y:S01]  /*427a0*/  SEL R4, RZ, 0x2, !P4 ;  /* 0x00000002ff047807 */ /* 0x000fe20006000000 */
[----:B------:R-:W-:Y:S01]  /*427b0*/  DSETP.GT.AND P3, PT, R74, RZ, PT ;  /* 0x000000ff4a00722a */ /* 0x000fe20003f64000 */
[----:B------:R-:W-:Y:S01]  /*427c0*/  SEL R6, RZ, 0x4, !P6 ;  /* 0x00000004ff067807 */ /* 0x000fe20007000000 */
[----:B------:R-:W-:Y:S02]  /*427d0*/  DSETP.GT.AND P5, PT, R72, 6, PT ;  /* 0x401800004800742a */ /* 0x000fe40003fa4000 */
[----:B------:R-:W-:-:S02]  /*427e0*/  DSETP.GT.AND P0, PT, R68, 6, PT ;  /* 0x401800004400742a */ /* 0x000fc40003f04000 */
[----:B------:R-:W-:Y:S01]  /*427f0*/  DSETP.GT.AND P2, PT, R52, RZ, PT ;  /* 0x000000ff3400722a */ /* 0x000fe20003f44000 */
[----:B------:R-:W-:Y:S01]  /*42800*/  SEL R0, RZ, 0x1, !P3 ;  /* 0x00000001ff007807 */ /* 0x000fe20005800000 */
[----:B------:R-:W-:Y:S01]  /*42810*/  DSETP.GT.AND P4, PT, R54, RZ, PT ;  /* 0x000000ff3600722a */ /* 0x000fe20003f84000 */
[----:B------:R-:W-:Y:S01]  /*42820*/  SEL R5, R4, 0x2, !P5 ;  /* 0x0000000204057807 */ /* 0x000fe20006800000 */
[----:B------:R-:W-:Y:S01]  /*42830*/  DADD R2, R16, -R2 ;  /* 0x0000000010027229 */ /* 0x000fe20000000802 */
[----:B------:R-:W-:Y:S01]  /*42840*/  SEL R6, R6, 0x4, !P0 ;  /* 0x0000000406067807 */ /* 0x000fe20004000000 */
[----:B------:R-:W-:Y:S01]  /*42850*/  DSETP.GT.AND P1, PT, R52, 6, PT ;  /* 0x401800003400742a */ /* 0x000fe20003f24000 */
[----:B------:R-:W-:Y:S01]  /*42860*/  SEL R4, RZ, 0x8, !P2 ;  /* 0x00000008ff047807 */ /* 0x000fe20005000000 */
[----:B------:R-:W-:Y:S01]  /*42870*/  DSETP.GT.AND P3, PT, R54, 6, PT ;  /* 0x401800003600742a */ /* 0x000fe20003f64000 */
[----:B------:R-:W-:Y:S01]  /*42880*/  SEL R7, RZ, 0x10, !P4 ;  /* 0x00000010ff077807 */ /* 0x000fe20006000000 */
[----:B------:R-:W-:Y:S01]  /*42890*/  DSETP.GT.AND P5, PT, R56, RZ, PT ;  /* 0x000000ff3800722a */ /* 0x000fe20003fa4000 */
[----:B------:R-:W-:Y:S01]  /*428a0*/  IADD3 R0, PT, PT, R6, R5, R0 ;  /* 0x0000000506007210 */ /* 0x000fe20007ffe000 */
[----:B------:R-:W-:Y:S01]  /*428b0*/  DSETP.GT.AND P2, PT, R58, RZ, PT ;  /* 0x000000ff3a00722a */ /* 0x000fe20003f44000 */
[----:B------:R-:W-:Y:S01]  /*428c0*/  SEL R5, R4, 0x8, !P1 ;  /* 0x0000000804057807 */ /* 0x000fe20004800000 */
[----:B------:R-:W-:Y:S01]  /*428d0*/  DSETP.GT.AND P6, PT, R56, 6, PT ;  /* 0x401800003800742a */ /* 0x000fe20003fc4000 */
[----:B------:R-:W-:Y:S01]  /*428e0*/  SEL R7, R7, 0x10, !P3 ;  /* 0x0000001007077807 */ /* 0x000fe20005800000 */
[----:B------:R-:W-:-:S02]  /*428f0*/  DSETP.GT.AND P0, PT, R58, 6, PT ;  /* 0x401800003a00742a */ /* 0x000fc40003f04000 */
[C---:B------:R-:W-:Y:S01]  /*42900*/  DSETP.GT.AND P4, PT, R2.reuse, RZ, PT ;  /* 0x000000ff0200722a */ /* 0x040fe20003f84000 */
[----:B------:R-:W-:Y:S01]  /*42910*/  SEL R4, RZ, 0x40, !P2 ;  /* 0x00000040ff047807 */ /* 0x000fe20005000000 */
[----:B------:R-:W-:Y:S01]  /*42920*/  DSETP.GT.AND P1, PT, R2, 6, PT ;  /* 0x401800000200742a */ /* 0x000fe20003f24000 */
[----:B------:R-:W-:Y:S02]  /*42930*/  IADD3 R0, PT, PT, R7, R5, R0 ;  /* 0x0000000507007210 */ /* 0x000fe40007ffe000 */
[----:B------:R-:W-:Y:S02]  /*42940*/  SEL R2, RZ, 0x20, !P5 ;  /* 0x00000020ff027807 */ /* 0x000fe40006800000 */
[----:B------:R-:W-:Y:S02]  /*42950*/  SEL R5, RZ, 0xff80, !P4 ;  /* 0x0000ff80ff057807 */ /* 0x000fe40006000000 */
[----:B------:R-:W-:Y:S02]  /*42960*/  SEL R3, R2, 0x20, !P6 ;  /* 0x0000002002037807 */ /* 0x000fe40007000000 */
[----:B------:R-:W-:-:S02]  /*42970*/  SEL R4, R4, 0x40, !P0 ;  /* 0x0000004004047807 */ /* 0x000fc40004000000 */
[----:B------:R-:W-:Y:S02]  /*42980*/  SEL R5, R5, 0xff80, !P1 ;  /* 0x0000ff8005057807 */ /* 0x000fe40004800000 */
[----:B------:R-:W-:-:S05]  /*42990*/  IADD3 R0, PT, PT, R4, R3, R0 ;  /* 0x0000000304007210 */ /* 0x000fca0007ffe000 */
[----:B------:R-:W-:Y:S01]  /*429a0*/  IMAD.IADD R0, R0, 0x1, R5 ;  /* 0x0000000100007824 */ /* 0x000fe200078e0205 */
[----:B------:R-:W-:Y:S06]  /*429b0*/  BRA `(.L_x_621) ;  /* 0x0000000000707947 */ /* 0x000fec0003800000 */
.L_x_643:
        /* <DEDUP_REMOVED lines=26> */
[----:B------:R-:W-:-:S05]  /*42b60*/  IADD3 R0, PT, PT, R2, R3, R0 ;  /* 0x0000000302007210 */ /* 0x000fca0007ffe000 */
[----:B------:R-:W-:-:S07]  /*42b70*/  IMAD.IADD R0, R0, 0x1, R5 ;  /* 0x0000000100007824 */ /* 0x000fce00078e0205 */
.L_x_621:
[----:B------:R-:W-:Y:S01]  /*42b80*/  LOP3.LUT R2, R0, 0xffff, RZ, 0xc0, !PT ;  /* 0x0000ffff00027812 */ /* 0x000fe200078ec0ff */
[----:B------:R-:W-:Y:S01]  /*42b90*/  BSSY.RECONVERGENT B0, `(.L_x_644) ;  /* 0x000001f000007945 */ /* 0x000fe20003800200 */
[----:B------:R-:W-:Y:S02]  /*42ba0*/  LOP3.LUT R66, R66, 0xff, RZ, 0xc0, !PT ;  /* 0x000000ff42427812 */ /* 0x000fe400078ec0ff */
[C---:B------:R-:W-:Y:S02]  /*42bb0*/  LOP3.LUT P1, RZ, R2.reuse, 0x2, RZ, 0xc0, !PT ;  /* 0x0000000202ff7812 */ /* 0x040fe4000782c0ff */
[C---:B------:R-:W-:Y:S02]  /*42bc0*/  LOP3.LUT P0, R52, R2.reuse, 0x1, RZ, 0xc0, !PT ;  /* 0x0000000102347812 */ /* 0x040fe4000780c0ff */
[----:B------:R-:W-:Y:S02]  /*42bd0*/  LOP3.LUT R51, R51, 0xff, RZ, 0xc0, !PT ;  /* 0x000000ff33337812 */ /* 0x000fe400078ec0ff */
[----:B------:R-:W-:Y:S01]  /*42be0*/  LOP3.LUT R67, R67, 0xff, RZ, 0xc0, !PT ;  /* 0x000000ff43437812 */ /* 0x000fe200078ec0ff */
[----:B------:R-:W-:Y:S01]  /*42bf0*/  IMAD.MOV R12, RZ, RZ, -R52 ;  /* 0x000000ffff0c7224 */ /* 0x000fe200078e0a34 */
[----:B------:R-:W-:-:S02]  /*42c00*/  LOP3.LUT R2, R2, 0xff, RZ, 0xc0, !PT ;  /* 0x000000ff02027812 */ /* 0x000fc400078ec0ff */
[----:B------:R-:W-:Y:S02]  /*42c10*/  SEL R19, R51, RZ, !P0 ;  /* 0x000000ff33137207 */ /* 0x000fe40004000000 */
[C---:B------:R-:W-:Y:S02]  /*42c20*/  LOP3.LUT R16, R12.reuse, R51, RZ, 0xc0, !PT ;  /* 0x000000330c107212 */ /* 0x040fe400078ec0ff */
[----:B------:R-:W-:Y:S02]  /*42c30*/  LOP3.LUT R7, R12, R66, RZ, 0xc0, !PT ;  /* 0x000000420c077212 */ /* 0x000fe400078ec0ff */
[----:B------:R-:W-:Y:S02]  /*42c40*/  SEL R18, R66, RZ, !P0 ;  /* 0x000000ff42127207 */ /* 0x000fe40004000000 */
[----:B------:R-:W-:Y:S02]  /*42c50*/  SEL R17, R67, RZ, !P0 ;  /* 0x000000ff43117207 */ /* 0x000fe40004000000 */
[----:B------:R-:W-:Y:S01]  /*42c60*/  LOP3.LUT R12, R12, R67, RZ, 0xc0, !PT ;  /* 0x000000430c0c7212 */ /* 0x000fe200078ec0ff */
[----:B------:R-:W-:Y:S06]  /*42c70*/  @!P1 BRA `(.L_x_645) ;  /* 0x0000000000249947 */ /* 0x000fec0003800000 */
[----:B------:R-:W-:Y:S02]  /*42c80*/  LOP3.LUT R5, R48, 0xff, RZ, 0xc0, !PT ;  /* 0x000000ff30057812 */ /* 0x000fe400078ec0ff */
[----:B------:R-:W-:Y:S02]  /*42c90*/  LOP3.LUT R3, R50, 0xff, RZ, 0xc0, !PT ;  /* 0x000000ff32037812 */ /* 0x000fe400078ec0ff */
[----:B------:R-:W-:Y:S01]  /*42ca0*/  LOP3.LUT R4, R49, 0xff, RZ, 0xc0, !PT ;  /* 0x000000ff31047812 */ /* 0x000fe200078ec0ff */
[----:B------:R-:W-:Y:S01]  /*42cb0*/  IMAD.IADD R16, R5, 0x1, R16 ;  /* 0x0000000105107824 */ /* 0x000fe200078e0210 */
[----:B------:R-:W-:Y:S01]  /*42cc0*/  LOP3.LUT R5, R52, 0x1, RZ, 0x3c, !PT ;  /* 0x0000000134057812 */ /* 0x000fe200078e3cff */
[----:B------:R-:W-:Y:S01]  /*42cd0*/  IMAD.IADD R12, R12, 0x1, R3 ;  /* 0x000000010c0c7824 */ /* 0x000fe200078e0203 */
[----:B------:R-:W-:Y:S01]  /*42ce0*/  IADD3 R7, PT, PT, R7, R4, RZ ;  /* 0x0000000407077210 */ /* 0x000fe20007ffe0ff */
[----:B------:R-:W-:Y:S01]  /*42cf0*/  VIADD R52, R52, 0x1 ;  /* 0x0000000134347836 */ /* 0x000fe20000000000 */
[----:B------:R-:W-:Y:S06]  /*42d00*/  BRA `(.L_x_646) ;  /* 0x00000000001c7947 */ /* 0x000fec0003800000 */
.L_x_645:
[----:B------:R-:W-:Y:S02]  /*42d10*/  LOP3.LUT R4, R50, 0xff, RZ, 0xc0, !PT ;  /* 0x000000ff32047812 */ /* 0x000fe400078ec0ff */
[----:B------:R-:W-:Y:S02]  /*42d20*/  LOP3.LUT R3, R49, 0xff, RZ, 0xc0, !PT ;  /* 0x000000ff31037812 */ /* 0x000fe400078ec0ff */
[----:B------:R-:W-:Y:S01]  /*42d30*/  LOP3.LUT R6, R48, 0xff, RZ, 0xc0, !PT ;  /* 0x000000ff30067812 */ /* 0x000fe200078ec0ff */
[----:B------:R-:W-:Y:S01]  /*42d40*/  IMAD.IADD R17, R17, 0x1, R4 ;  /* 0x0000000111117824 */ /* 0x000fe200078e0204 */
[----:B------:R-:W-:Y:S01]  /*42d50*/  IADD3 R5, PT, PT, -R52, 0x2, RZ ;  /* 0x0000000234057810 */ /* 0x000fe20007ffe1ff */
[----:B------:R-:W-:Y:S02]  /*42d60*/  IMAD.IADD R18, R18, 0x1, R3 ;  /* 0x0000000112127824 */ /* 0x000fe400078e0203 */
[----:B------:R-:W-:-:S07]  /*42d70*/  IMAD.IADD R19, R6, 0x1, R19 ;  /* 0x0000000106137824 */ /* 0x000fce00078e0213 */
.L_x_646:
[----:B------:R-:W-:Y:S05]  /*42d80*/  BSYNC.RECONVERGENT B0 ;  /* 0x0000000000007941 */ /* 0x000fea0003800200 */
.L_x_644:
[C---:B------:R-:W-:Y:S01]  /*42d90*/  R2P PR, R2.reuse, 0x7c ;  /* 0x0000007c02007804 */ /* 0x040fe20000000000 */
[----:B------:R-:W-:Y:S01]  /*42da0*/  BSSY.RECONVERGENT B1, `(.L_x_647) ;  /* 0x00000de000017945 */ /* 0x000fe20003800200 */
[----:B------:R-:W-:Y:S02]  /*42db0*/  LOP3.LUT P1, RZ, R2, 0x80, RZ, 0xc0, !PT ;  /* 0x0000008002ff7812 */ /* 0x000fe4000782c0ff */
[----:B------:R-:W-:Y:S02]  /*42dc0*/  LOP3.LUT R3, R47, 0xff, RZ, 0xc0, !PT ;  /* 0x000000ff2f037812 */ /* 0x000fe400078ec0ff */
[----:B------:R-:W-:Y:S02]  /*42dd0*/  LOP3.LUT R2, R46, 0xff, RZ, 0xc0, !PT ;  /* 0x000000ff2e027812 */ /* 0x000fe400078ec0ff */
[----:B------:R-:W-:-:S05]  /*42de0*/  LOP3.LUT R4, R37, 0xff, RZ, 0xc0, !PT ;  /* 0x000000ff25047812 */ /* 0x000fca00078ec0ff */
[----:B------:R-:W-:Y:S01]  /*42df0*/  @!P2 IADD3 R5, PT, PT, R5, 0x1, RZ ;  /* 0x000000010505a810 */ /* 0x000fe20007ffe0ff */
[----:B------:R-:W-:Y:S01]  /*42e00*/  @P2 IMAD.IADD R12, R12, 0x1, R3 ;  /* 0x000000010c0c2824 */ /* 0x000fe200078e0203 */
[----:B------:R-:W-:Y:S01]  /*42e10*/  @!P2 IADD3 R17, PT, PT, R17, R3, RZ ;  /* 0x000000031111a210 */ /* 0x000fe20007ffe0ff */
[--C-:B------:R-:W-:Y:S01]  /*42e20*/  @P2 IMAD.IADD R7, R7, 0x1, R2.reuse ;  /* 0x0000000107072824 */ /* 0x100fe200078e0202 */
[----:B------:R-:W-:Y:S01]  /*42e30*/  LOP3.LUT R3, R45, 0xff, RZ, 0xc0, !PT ;  /* 0x000000ff2d037812 */ /* 0x000fe200078ec0ff */
[----:B------:R-:W-:Y:S01]  /*42e40*/  @!P2 IMAD.IADD R18, R18, 0x1, R2 ;  /* 0x000000011212a824 */ /* 0x000fe200078e0202 */
[----:B------:R-:W-:Y:S01]  /*42e50*/  LOP3.LUT R2, R44, 0xff, RZ, 0xc0, !PT ;  /* 0x000000ff2c027812 */ /* 0x000fe200078ec0ff */
[----:B------:R-:W-:Y:S02]  /*42e60*/  @P2 VIADD R52, R52, 0x1 ;  /* 0x0000000134342836 */ /* 0x000fe40000000000 */
[----:B------:R-:W-:Y:S02]  /*42e70*/  @!P3 VIADD R5, R5, 0x1 ;  /* 0x000000010505b836 */ /* 0x000fe40000000000 */
[----:B------:R-:W-:-:S02]  /*42e80*/  @P2 IMAD.IADD R16, R3, 0x1, R16 ;  /* 0x0000000103102824 */ /* 0x000fc400078e0210 */
[----:B------:R-:W-:Y:S01]  /*42e90*/  @!P2 IMAD.IADD R19, R3, 0x1, R19 ;  /* 0x000000010313a824 */ /* 0x000fe200078e0213 */
[----:B------:R-:W-:Y:S01]  /*42ea0*/  LOP3.LUT R3, R43, 0xff, RZ, 0xc0, !PT ;  /* 0x000000ff2b037812 */ /* 0x000fe200078ec0ff */
[--C-:B------:R-:W-:Y:S02]  /*42eb0*/  @P3 IMAD.IADD R12, R12, 0x1, R2.reuse ;  /* 0x000000010c0c3824 */ /* 0x100fe400078e0202 */
[----:B------:R-:W-:Y:S01]  /*42ec0*/  @!P3 IMAD.IADD R17, R17, 0x1, R2 ;  /* 0x000000011111b824 */ /* 0x000fe200078e0202 */
[----:B------:R-:W-:Y:S01]  /*42ed0*/  LOP3.LUT R2, R42, 0xff, RZ, 0xc0, !PT ;  /* 0x000000ff2a027812 */ /* 0x000fe200078ec0ff */
[----:B------:R-:W-:Y:S01]  /*42ee0*/  @P3 VIADD R52, R52, 0x1 ;  /* 0x0000000134343836 */ /* 0x000fe20000000000 */
[----:B------:R-:W-:Y:S01]  /*42ef0*/  @P3 IADD3 R7, PT, PT, R7, R3, RZ ;  /* 0x0000000307073210 */ /* 0x000fe20007ffe0ff */
[----:B------:R-:W-:Y:S02]  /*42f00*/  @!P4 VIADD R5, R5, 0x1 ;  /* 0x000000010505c836 */ /* 0x000fe40000000000 */
[----:B------:R-:W-:-:S02]  /*42f10*/  @P4 VIADD R52, R52, 0x1 ;  /* 0x0000000134344836 */ /* 0x000fc40000000000 */
[----:B------:R-:W-:Y:S02]  /*42f20*/  @!P5 VIADD R5, R5, 0x1 ;  /* 0x000000010505d836 */ /* 0x000fe40000000000 */
[----:B------:R-:W-:Y:S01]  /*42f30*/  @!P3 IMAD.IADD R18, R18, 0x1, R3 ;  /* 0x000000011212b824 */ /* 0x000fe200078e0203 */
[----:B------:R-:W-:Y:S01]  /*42f40*/  LOP3.LUT R3, R41, 0xff, RZ, 0xc0, !PT ;  /* 0x000000ff29037812 */ /* 0x000fe200078ec0ff */
[C---:B------:R-:W-:Y:S02]  /*42f50*/  @P3 IMAD.IADD R16, R2.reuse, 0x1, R16 ;  /* 0x0000000102103824 */ /* 0x040fe400078e0210 */
[----:B------:R-:W-:Y:S01]  /*42f60*/  @!P3 IMAD.IADD R19, R2, 0x1, R19 ;  /* 0x000000010213b824 */ /* 0x000fe200078e0213 */
[----:B------:R-:W-:Y:S01]  /*42f70*/  LOP3.LUT R2, R40, 0xff, RZ, 0xc0, !PT ;  /* 0x000000ff28027812 */ /* 0x000fe200078ec0ff */
[----:B------:R-:W-:Y:S02]  /*42f80*/  @P5 VIADD R52, R52, 0x1 ;  /* 0x0000000134345836 */ /* 0x000fe40000000000 */
[----:B------:R-:W-:Y:S01]  /*42f90*/  @!P6 VIADD R5, R5, 0x1 ;  /* 0x000000010505e836 */ /* 0x000fe20000000000 */
[----:B------:R-:W-:Y:S01]  /*42fa0*/  @!P4 IADD3 R18, PT, PT, R18, R2, RZ ;  /* 0x000000021212c210 */ /* 0x000fe20007ffe0ff */
[----:B------:R-:W-:-:S02]  /*42fb0*/  @P4 IMAD.IADD R12, R12, 0x1, R3 ;  /* 0x000000010c0c4824 */ /* 0x000fc400078e0203 */
[----:B------:R-:W-:Y:S01]  /*42fc0*/  @!P4 IMAD.IADD R17, R17, 0x1, R3 ;  /* 0x000000011111c824 */ /* 0x000fe200078e0203 */
[----:B------:R-:W-:Y:S01]  /*42fd0*/  LOP3.LUT R3, R39, 0xff, RZ, 0xc0, !PT ;  /* 0x000000ff27037812 */ /* 0x000fe200078ec0ff */
[----:B------:R-:W-:Y:S01]  /*42fe0*/  @P4 IMAD.IADD R7, R7, 0x1, R2 ;  /* 0x0000000107074824 */ /* 0x000fe200078e0202 */
[----:B------:R-:W-:Y:S01]  /*42ff0*/  LOP3.LUT R2, R38, 0xff, RZ, 0xc0, !PT ;  /* 0x000000ff26027812 */ /* 0x000fe200078ec0ff */
[----:B------:R-:W-:Y:S02]  /*43000*/  @P6 VIADD R52, R52, 0x1 ;  /* 0x0000000134346836 */ /* 0x000fe40000000000 */
[----:B------:R-:W-:Y:S02]  /*43010*/  @!P1 VIADD R5, R5, 0x1 ;  /* 0x0000000105059836 */ /* 0x000fe40000000000 */
[----:B------:R-:W-:Y:S02]  /*43020*/  @P1 VIADD R52, R52, 0x1 ;  /* 0x0000000134341836 */ /* 0x000fe40000000000 */
[----:B------:R-:W-:Y:S01]  /*43030*/  @P4 IMAD.IADD R16, R3, 0x1, R16 ;  /* 0x0000000103104824 */ /* 0x000fe200078e0210 */
[----:B------:R-:W-:Y:S01]  /*43040*/  ISETP.NE.AND P0, PT, R5, RZ, PT ;  /* 0x000000ff0500720c */ /* 0x000fe20003f05270 */
[----:B------:R-:W-:Y:S01]  /*43050*/  @!P4 IMAD.IADD R19, R3, 0x1, R19 ;  /* 0x000000010313c824 */ /* 0x000fe200078e0213 */
[----:B------:R-:W-:Y:S01]  /*43060*/  LOP3.LUT R3, R35, 0xff, RZ, 0xc0, !PT ;  /* 0x000000ff23037812 */ /* 0x000fe200078ec0ff */
[--C-:B------:R-:W-:Y:S01]  /*43070*/  @P5 IMAD.IADD R12, R12, 0x1, R2.reuse ;  /* 0x000000010c0c5824 */ /* 0x100fe200078e0202 */
[----:B------:R-:W-:Y:S01]  /*43080*/  ISETP.EQ.OR P0, PT, R52, RZ, !P0 ;  /* 0x000000ff3400720c */ /* 0x000fe20004702670 */
[----:B------:R-:W-:Y:S01]  /*43090*/  @!P5 IMAD.IADD R17, R17, 0x1, R2 ;  /* 0x000000011111d824 */ /* 0x000fe200078e0202 */
[----:B------:R-:W-:Y:S01]  /*430a0*/  LOP3.LUT R2, R36, 0xff, RZ, 0xc0, !PT ;  /* 0x000000ff24027812 */ /* 0x000fe200078ec0ff */
[----:B------:R-:W-:Y:S01]  /*430b0*/  @!P5 IMAD.IADD R18, R18, 0x1, R4 ;  /* 0x000000011212d824 */ /* 0x000fe200078e0204 */
[----:B------:R-:W-:Y:S01]  /*430c0*/  @P6 IADD3 R12, PT, PT, R12, R3, RZ ;  /* 0x000000030c0c6210 */ /* 0x000fe20007ffe0ff */
[----:B------:R-:W-:Y:S01]  /*430d0*/  @!P6 IMAD.IADD R17, R17, 0x1, R3 ;  /* 0x000000011111e824 */ /* 0x000fe200078e0203 */
[----:B------:R-:W-:Y:S01]  /*430e0*/  LOP3.LUT R3, R33, 0xff, RZ, 0xc0, !PT ;  /* 0x000000ff21037812 */ /* 0x000fe200078ec0ff */
[----:B------:R-:W-:-:S02]  /*430f0*/  @P5 IMAD.IADD R16, R2, 0x1, R16 ;  /* 0x0000000102105824 */ /* 0x000fc400078e0210 */
[----:B------:R-:W-:Y:S01]  /*43100*/  @!P5 IMAD.IADD R19, R2, 0x1, R19 ;  /* 0x000000010213d824 */ /* 0x000fe200078e0213 */
[----:B------:R-:W-:Y:S01]  /*43110*/  LOP3.LUT R2, R34, 0xff, RZ, 0xc0, !PT ;  /* 0x000000ff22027812 */ /* 0x000fe200078ec0ff */
[----:B------:R-:W-:Y:S01]  /*43120*/  @P5 IMAD.IADD R7, R7, 0x1, R4 ;  /* 0x0000000107075824 */ /* 0x000fe200078e0204 */
[----:B------:R-:W-:Y:S01]  /*43130*/  LOP3.LUT R4, R9, 0xff, RZ, 0xc0, !PT ;  /* 0x000000ff09047812 */ /* 0x000fe200078ec0ff */
[----:B------:R-:W-:Y:S01]  /*43140*/  @P6 IMAD.IADD R16, R3, 0x1, R16 ;  /* 0x0000000103106824 */ /* 0x000fe200078e0210 */
[----:B------:R-:W-:Y:S01]  /*43150*/  @!P6 IADD3 R18, PT, PT, R18, R2, RZ ;  /* 0x000000021212e210 */ /* 0x000fe20007ffe0ff */
[----:B------:R-:W-:Y:S01]  /*43160*/  @P6 IMAD.IADD R7, R7, 0x1, R2 ;  /* 0x0000000107076824 */ /* 0x000fe200078e0202 */
[----:B------:R-:W-:Y:S01]  /*43170*/  LOP3.LUT R2, R32, 0xff, RZ, 0xc0, !PT ;  /* 0x000000ff20027812 */ /* 0x000fe200078ec0ff */
[----:B------:R-:W-:Y:S01]  /*43180*/  @!P6 IMAD.IADD R19, R3, 0x1, R19 ;  /* 0x000000010313e824 */ /* 0x000fe200078e0213 */
[----:B------:R-:W-:Y:S01]  /*43190*/  LOP3.LUT R3, R31, 0xff, RZ, 0xc0, !PT ;  /* 0x000000ff1f037812 */ /* 0x000fe200078ec0ff */
[----:B------:R-:W-:Y:S01]  /*431a0*/  @P1 IMAD.IADD R16, R4, 0x1, R16 ;  /* 0x0000000104101824 */ /* 0x000fe200078e0210 */
[----:B------:R-:W-:Y:S01]  /*431b0*/  @!P1 IADD3 R17, PT, PT, R17, R2, RZ ;  /* 0x0000000211119210 */ /* 0x000fe20007ffe0ff */
[----:B------:R-:W-:-:S02]  /*431c0*/  @P1 IMAD.IADD R12, R12, 0x1, R2 ;  /* 0x000000010c0c1824 */ /* 0x000fc400078e0202 */
[--C-:B------:R-:W-:Y:S02]  /*431d0*/  @P1 IMAD.IADD R7, R7, 0x1, R3.reuse ;  /* 0x0000000107071824 */ /* 0x100fe400078e0203 */
[----:B------:R-:W-:Y:S02]  /*431e0*/  @!P1 IMAD.IADD R18, R18, 0x1, R3 ;  /* 0x0000000112129824 */ /* 0x000fe400078e0203 */
[----:B------:R-:W-:Y:S01]  /*431f0*/  @!P1 IMAD.IADD R19, R4, 0x1, R19 ;  /* 0x0000000104139824 */ /* 0x000fe200078e0213 */
        /* <DEDUP_REMOVED lines=21> */
[----:B--23--:R-:W-:Y:S05]  /*43350*/  CALL.REL.NOINC `($__internal_3_$__cuda_sm20_div_rn_f64_full) ;  /* 0x0000001400647944 */ /* 0x00cfea0003c00000 */
[----:B------:R-:W-:Y:S02]  /*43360*/  IMAD.MOV.U32 R54, RZ, RZ, R20 ;  /* 0x000000ffff367224 */ /* 0x000fe400078e0014 */
[----:B------:R-:W-:-:S07]  /*43370*/  IMAD.MOV.U32 R55, RZ, RZ, R21 ;  /* 0x000000ffff377224 */ /* 0x000fce00078e0015 */
.L_x_650:
[----:B------:R-:W-:Y:S05]  /*43380*/  BSYNC.RECONVERGENT B2 ;  /* 0x0000000000027941 */ /* 0x000fea0003800200 */
.L_x_649:
        /* <DEDUP_REMOVED lines=19> */
[----:B--23--:R-:W-:Y:S05]  /*434c0*/  CALL.REL.NOINC `($__internal_3_$__cuda_sm20_div_rn_f64_full) ;  /* 0x0000001400087944 */ /* 0x00cfea0003c00000 */
[----:B------:R-:W-:Y:S01]  /*434d0*/  IMAD.MOV.U32 R56, RZ, RZ, R20 ;  /* 0x000000ffff387224 */ /* 0x000fe200078e0014 */
[----:B------:R-:W-:-:S07]  /*434e0*/  MOV R57, R21 ;  /* 0x0000001500397202 */ /* 0x000fce0000000f00 */
.L_x_652:
[----:B------:R-:W-:Y:S05]  /*434f0*/  BSYNC.RECONVERGENT B2 ;  /* 0x0000000000027941 */ /* 0x000fea0003800200 */
.L_x_651:
        /* <DEDUP_REMOVED lines=20> */
[----:B------:R-:W-:Y:S02]  /*43640*/  IMAD.MOV.U32 R58, RZ, RZ, R20 ;  /* 0x000000ffff3a7224 */ /* 0x000fe400078e0014 */
[----:B------:R-:W-:-:S07]  /*43650*/  IMAD.MOV.U32 R59, RZ, RZ, R21 ;  /* 0x000000ffff3b7224 */ /* 0x000fce00078e0015 */
.L_x_654:
[----:B------:R-:W-:Y:S05]  /*43660*/  BSYNC.RECONVERGENT B2 ;  /* 0x0000000000027941 */ /* 0x000fea0003800200 */
.L_x_653:
        /* <DEDUP_REMOVED lines=20> */
[----:B--23--:R-:W-:Y:S05]  /*437b0*/  CALL.REL.NOINC `($__internal_3_$__cuda_sm20_div_rn_f64_full) ;  /* 0x00000010004c7944 */ /* 0x00cfea0003c00000 */
[----:B------:R-:W-:Y:S02]  /*437c0*/  IMAD.MOV.U32 R60, RZ, RZ, R20 ;  /* 0x000000ffff3c7224 */ /* 0x000fe400078e0014 */
[----:B------:R-:W-:-:S07]  /*437d0*/  IMAD.MOV.U32 R61, RZ, RZ, R21 ;  /* 0x000000ffff3d7224 */ /* 0x000fce00078e0015 */
.L_x_656:
[----:B------:R-:W-:Y:S05]  /*437e0*/  BSYNC.RECONVERGENT B2 ;  /* 0x0000000000027941 */ /* 0x000fea0003800200 */
.L_x_655:
        /* <DEDUP_REMOVED lines=20> */
[----:B------:R-:W-:Y:S01]  /*43930*/  MOV R16, R20 ;  /* 0x0000001400107202 */ /* 0x000fe20000000f00 */
[----:B------:R-:W-:-:S07]  /*43940*/  IMAD.MOV.U32 R17, RZ, RZ, R21 ;  /* 0x000000ffff117224 */ /* 0x000fce00078e0015 */
.L_x_658:
[----:B------:R-:W-:Y:S05]  /*43950*/  BSYNC.RECONVERGENT B2 ;  /* 0x0000000000027941 */ /* 0x000fea0003800200 */
.L_x_657:
        /* <DEDUP_REMOVED lines=20> */
.L_x_660:
[----:B------:R-:W-:Y:S05]  /*43aa0*/  BSYNC.RECONVERGENT B2 ;  /* 0x0000000000027941 */ /* 0x000fea0003800200 */
.L_x_659:
[--C-:B------:R-:W-:Y:S02]  /*43ab0*/  DADD R54, R54, -R76.reuse ;  /* 0x0000000036367229 */ /* 0x100fe4000000084c */
[----:B------:R-:W-:Y:S02]  /*43ac0*/  DADD R60, R60, -R76 ;  /* 0x000000003c3c7229 */ /* 0x000fe4000000084c */
[--C-:B--2---:R-:W-:Y:S02]  /*43ad0*/  DADD R56, R56, -R70.reuse ;  /* 0x0000000038387229 */ /* 0x104fe40000000846 */
[----:B------:R-:W-:Y:S02]  /*43ae0*/  DADD R16, R16, -R70 ;  /* 0x0000000010107229 */ /* 0x000fe40000000846 */
[--C-:B---3--:R-:W-:Y:S02]  /*43af0*/  DADD R58, R58, -R64.reuse ;  /* 0x000000003a3a7229 */ /* 0x108fe40000000840 */
[----:B------:R-:W-:-:S02]  /*43b00*/  DADD R20, R20, -R64 ;  /* 0x0000000014147229 */ /* 0x000fc40000000840 */
[----:B------:R-:W-:Y:S02]  /*43b10*/  DADD R54, |R54|, |R56| ;  /* 0x0000000036367229 */ /* 0x000fe40000000638 */
[----:B------:R-:W-:-:S06]  /*43b20*/  DADD R16, |R60|, |R16| ;  /* 0x000000003c107229 */ /* 0x000fcc0000000610 */
[----:B------:R-:W-:Y:S02]  /*43b30*/  DADD R54, R54, |R58| ;  /* 0x0000000036367229 */ /* 0x000fe4000000043a */
[----:B------:R-:W-:-:S08]  /*43b40*/  DADD R16, R16, |R20| ;  /* 0x0000000010107229 */ /* 0x000fd00000000414 */
[----:B------:R-:W-:-:S06]  /*43b50*/  DSETP.GEU.AND P0, PT, R54, R16, PT ;  /* 0x000000103600722a */ /* 0x000fcc0003f0e000 */
[----:B------:R-:W-:-:S04]  /*43b60*/  SEL R3, RZ, 0xffffffff, P0 ;  /* 0xffffffffff037807 */ /* 0x000fc80000000000 */
[----:B------:R-:W-:-:S07]  /*43b70*/  LOP3.LUT R0, R0, R3, RZ, 0x3c, !PT ;  /* 0x0000000300007212 */ /* 0x000fce00078e3cff */
.L_x_648:
[----:B------:R-:W-:Y:S05]  /*43b80*/  BSYNC.RECONVERGENT B1 ;  /* 0x0000000000017941 */ /* 0x000fea0003800200 */
.L_x_647:
[----:B------:R-:W-:Y:S01]  /*43b90*/  LOP3.LUT R2, R0, 0xffff, RZ, 0xc0, !PT ;  /* 0x0000ffff00027812 */ /* 0x000fe200078ec0ff */
[----:B------:R-:W-:Y:S03]  /*43ba0*/  BSSY.RECONVERGENT B0, `(.L_x_661) ;  /* 0x000001c000007945 */ /* 0x000fe60003800200 */
[C---:B------:R-:W-:Y:S02]  /*43bb0*/  LOP3.LUT P1, RZ, R2.reuse, 0x2, RZ, 0xc0, !PT ;  /* 0x0000000202ff7812 */ /* 0x040fe4000782c0ff */
[C---:B------:R-:W-:Y:S02]  /*43bc0*/  LOP3.LUT P0, R10, R2.reuse, 0x1, RZ, 0xc0, !PT ;  /* 0x00000001020a7812 */ /* 0x040fe4000780c0ff */
[----:B------:R-:W-:Y:S02]  /*43bd0*/  LOP3.LUT R2, R2, 0xff, RZ, 0xc0, !PT ;  /* 0x000000ff02027812 */ /* 0x000fe400078ec0ff */
[----:B------:R-:W-:Y:S01]  /*43be0*/  SEL R12, R67, RZ, !P0 ;  /* 0x000000ff430c7207 */ /* 0x000fe20004000000 */
[----:B------:R-:W-:Y:S01]  /*43bf0*/  IMAD.MOV R4, RZ, RZ, -R10 ;  /* 0x000000ffff047224 */ /* 0x000fe200078e0a0a */
[----:B------:R-:W-:-:S04]  /*43c00*/  SEL R13, R66, RZ, !P0 ;  /* 0x000000ff420d7207 */ /* 0x000fc80004000000 */
[C---:B------:R-:W-:Y:S02]  /*43c10*/  LOP3.LUT R11, R4.reuse, R51, RZ, 0xc0, !PT ;  /* 0x00000033040b7212 */ /* 0x040fe400078ec0ff */
[C---:B------:R-:W-:Y:S02]  /*43c20*/  LOP3.LUT R67, R4.reuse, R67, RZ, 0xc0, !PT ;  /* 0x0000004304437212 */ /* 0x040fe400078ec0ff */
[----:B------:R-:W-:Y:S02]  /*43c30*/  LOP3.LUT R66, R4, R66, RZ, 0xc0, !PT ;  /* 0x0000004204427212 */ /* 0x000fe400078ec0ff */
[----:B------:R-:W-:Y:S01]  /*43c40*/  SEL R51, R51, RZ, !P0 ;  /* 0x000000ff33337207 */ /* 0x000fe20004000000 */
        /* <DEDUP_REMOVED lines=10> */
.L_x_662:
[----:B------:R-:W-:Y:S02]  /*43cf0*/  LOP3.LUT R3, R50, 0xff, RZ, 0xc0, !PT ;  /* 0x000000ff32037812 */ /* 0x000fe400078ec0ff */
[----:B------:R-:W-:Y:S02]  /*43d00*/  LOP3.LUT R4, R49, 0xff, RZ, 0xc0, !PT ;  /* 0x000000ff31047812 */ /* 0x000fe400078ec0ff */
[----:B------:R-:W-:Y:S01]  /*43d10*/  LOP3.LUT R48, R48, 0xff, RZ, 0xc0, !PT ;  /* 0x000000ff30307812 */ /* 0x000fe200078ec0ff */
[----:B------:R-:W-:Y:S01]  /*43d20*/  IMAD.IADD R12, R12, 0x1, R3 ;  /* 0x000000010c0c7824 */ /* 0x000fe200078e0203 */
[----:B------:R-:W-:Y:S01]  /*43d30*/  IADD3 R14, PT, PT, -R10, 0x2, RZ ;  /* 0x000000020a0e7810 */ /* 0x000fe20007ffe1ff */
[----:B------:R-:W-:Y:S02]  /*43d40*/  IMAD.IADD R13, R13, 0x1, R4 ;  /* 0x000000010d0d7824 */ /* 0x000fe400078e0204 */
[----:B------:R-:W-:-:S07]  /*43d50*/  IMAD.IADD R51, R48, 0x1, R51 ;  /* 0x0000000130337824 */ /* 0x000fce00078e0233 */
.L_x_663:
[----:B------:R-:W-:Y:S05]  /*43d60*/  BSYNC.RECONVERGENT B0 ;  /* 0x0000000000007941 */ /* 0x000fea0003800200 */
.L_x_661:
[C---:B------:R-:W-:Y:S01]  /*43d70*/  R2P PR, R2.reuse, 0x7c ;  /* 0x0000007c02007804 */ /* 0x040fe20000000000 */
[----:B------:R-:W-:Y:S01]  /*43d80*/  BSSY.RECONVERGENT B0, `(.L_x_664) ;  /* 0x0000073000007945 */ /* 0x000fe20003800200 */
[----:B------:R-:W-:Y:S02]  /*43d90*/  LOP3.LUT P0, RZ, R2, 0x80, RZ, 0xc0, !PT ;  /* 0x0000008002ff7812 */ /* 0x000fe4000780c0ff */
[----:B------:R-:W-:Y:S02]  /*43da0*/  LOP3.LUT R2, R45, 0xff, RZ, 0xc0, !PT ;  /* 0x000000ff2d027812 */ /* 0x000fe400078ec0ff */
[----:B------:R-:W-:Y:S02]  /*43db0*/  LOP3.LUT R47, R47, 0xff, RZ, 0xc0, !PT ;  /* 0x000000ff2f2f7812 */ /* 0x000fe400078ec0ff */
[----:B------:R-:W-:Y:S02]  /*43dc0*/  LOP3.LUT R46, R46, 0xff, RZ, 0xc0, !PT ;  /* 0x000000ff2e2e7812 */ /* 0x000fe400078ec0ff */
[----:B------:R-:W-:-:S02]  /*43dd0*/  LOP3.LUT R42, R42, 0xff, RZ, 0xc0, !PT ;  /* 0x000000ff2a2a7812 */ /* 0x000fc400078ec0ff */
[----:B------:R-:W-:Y:S01]  /*43de0*/  LOP3.LUT R44, R44, 0xff, RZ, 0xc0, !PT ;  /* 0x000000ff2c2c7812 */ /* 0x000fe200078ec0ff */
[----:B------:R-:W-:Y:S01]  /*43df0*/  @P2 VIADD R10, R10, 0x1 ;  /* 0x000000010a0a2836 */ /* 0x000fe20000000000 */
[----:B------:R-:W-:Y:S01]  /*43e00*/  @!P2 IADD3 R12, PT, PT, R12, R47, RZ ;  /* 0x0000002f0c0ca210 */ /* 0x000fe20007ffe0ff */
[----:B------:R-:W-:Y:S01]  /*43e10*/  @P2 IMAD.IADD R11, R2, 0x1, R11 ;  /* 0x00000001020b2824 */ /* 0x000fe200078e020b */
[----:B------:R-:W-:Y:S01]  /*43e20*/  LOP3.LUT R43, R43, 0xff, RZ, 0xc0, !PT ;  /* 0x000000ff2b2b7812 */ /* 0x000fe200078ec0ff */
[----:B------:R-:W-:Y:S01]  /*43e30*/  @P3 VIADD R10, R10, 0x1 ;  /* 0x000000010a0a3836 */ /* 0x000fe20000000000 */
[----:B------:R-:W-:Y:S01]  /*43e40*/  LOP3.LUT R41, R41, 0xff, RZ, 0xc0, !PT ;  /* 0x000000ff29297812 */ /* 0x000fe200078ec0ff */
[----:B------:R-:W-:Y:S01]  /*43e50*/  @!P2 IMAD.IADD R13, R13, 0x1, R46 ;  /* 0x000000010d0da824 */ /* 0x000fe200078e022e */
[----:B------:R-:W-:Y:S01]  /*43e60*/  LOP3.LUT R40, R40, 0xff, RZ, 0xc0, !PT ;  /* 0x000000ff28287812 */ /* 0x000fe200078ec0ff */
[----:B------:R-:W-:Y:S01]  /*43e70*/  @P4 VIADD R10, R10, 0x1 ;  /* 0x000000010a0a4836 */ /* 0x000fe20000000000 */
[----:B------:R-:W-:Y:S01]  /*43e80*/  LOP3.LUT R36, R36, 0xff, RZ, 0xc0, !PT ;  /* 0x000000ff24247812 */ /* 0x000fe200078ec0ff */
[----:B------:R-:W-:Y:S01]  /*43e90*/  @!P2 IMAD.IADD R51, R2, 0x1, R51 ;  /* 0x000000010233a824 */ /* 0x000fe200078e0233 */
[----:B------:R-:W-:Y:S01]  /*43ea0*/  LOP3.LUT R2, R39, 0xff, RZ, 0xc0, !PT ;  /* 0x000000ff27027812 */ /* 0x000fe200078ec0ff */
[----:B------:R-:W-:Y:S01]  /*43eb0*/  @P5 VIADD R10, R10, 0x1 ;  /* 0x000000010a0a5836 */ /* 0x000fe20000000000 */
[----:B------:R-:W-:Y:S01]  /*43ec0*/  LOP3.LUT R38, R38, 0xff, RZ, 0xc0, !PT ;  /* 0x000000ff26267812 */ /* 0x000fe200078ec0ff */
[----:B------:R-:W-:Y:S01]  /*43ed0*/  @P3 IMAD.IADD R11, R42, 0x1, R11 ;  /* 0x000000012a0b3824 */ /* 0x000fe200078e020b */
[----:B------:R-:W-:Y:S01]  /*43ee0*/  LOP3.LUT R37, R37, 0xff, RZ, 0xc0, !PT ;  /* 0x000000ff25257812 */ /* 0x000fe200078ec0ff */
[----:B------:R-:W-:Y:S01]  /*43ef0*/  @!P3 IMAD.IADD R12, R12, 0x1, R44 ;  /* 0x000000010c0cb824 */ /* 0x000fe200078e022c */
[----:B------:R-:W-:Y:S01]  /*43f00*/  LOP3.LUT R35, R35, 0xff, RZ, 0xc0, !PT ;  /* 0x000000ff23237812 */ /* 0x000fe200078ec0ff */
[----:B------:R-:W-:Y:S01]  /*43f10*/  @!P3 IMAD.IADD R13, R13, 0x1, R43 ;  /* 0x000000010d0db824 */ /* 0x000fe200078e022b */
[----:B------:R-:W-:Y:S01]  /*43f20*/  LOP3.LUT R34, R34, 0xff, RZ, 0xc0, !PT ;  /* 0x000000ff22227812 */ /* 0x000fe200078ec0ff */
[----:B------:R-:W-:Y:S01]  /*43f30*/  @!P3 IMAD.IADD R51, R42, 0x1, R51 ;  /* 0x000000012a33b824 */ /* 0x000fe200078e0233 */
[----:B------:R-:W-:Y:S01]  /*43f40*/  LOP3.LUT R32, R32, 0xff, RZ, 0xc0, !PT ;  /* 0x000000ff20207812 */ /* 0x000fe200078ec0ff */
[----:B------:R-:W-:Y:S01]  /*43f50*/  @P6 VIADD R10, R10, 0x1 ;  /* 0x000000010a0a6836 */ /* 0x000fe20000000000 */
[----:B------:R-:W-:Y:S01]  /*43f60*/  @!P4 IADD3 R13, PT, PT, R13, R40, RZ ;  /* 0x000000280d0dc210 */ /* 0x000fe20007ffe0ff */
[----:B------:R-:W-:Y:S01]  /*43f70*/  @P2 IMAD.IADD R66, R66, 0x1, R46 ;  /* 0x0000000142422824 */ /* 0x000fe200078e022e */
[----:B------:R-:W-:Y:S01]  /*43f80*/  LOP3.LUT R31, R31, 0xff, RZ, 0xc0, !PT ;  /* 0x000000ff1f1f7812 */ /* 0x000fe200078ec0ff */
[----:B------:R-:W-:-:S02]  /*43f90*/  @P4 IMAD.IADD R11, R2, 0x1, R11 ;  /* 0x00000001020b4824 */ /* 0x000fc400078e020b */
[----:B------:R-:W-:Y:S01]  /*43fa0*/  @!P4 IMAD.IADD R12, R12, 0x1, R41 ;  /* 0x000000010c0cc824 */ /* 0x000fe200078e0229 */
[----:B------:R-:W-:Y:S01]  /*43fb0*/  @P3 IADD3 R66, PT, PT, R66, R43, RZ ;  /* 0x0000002b42423210 */ /* 0x000fe20007ffe0ff */
[----:B------:R-:W-:Y:S01]  /*43fc0*/  @!P4 IMAD.IADD R51, R2, 0x1, R51 ;  /* 0x000000010233c824 */ /* 0x000fe200078e0233 */
[----:B------:R-:W-:Y:S01]  /*43fd0*/  LOP3.LUT R2, R33, 0xff, RZ, 0xc0, !PT ;  /* 0x000000ff21027812 */ /* 0x000fe200078ec0ff */
[----:B------:R-:W-:Y:S02]  /*43fe0*/  @P0 VIADD R10, R10, 0x1 ;  /* 0x000000010a0a0836 */ /* 0x000fe40000000000 */
[----:B------:R-:W-:Y:S02]  /*43ff0*/  @P2 IMAD.IADD R67, R67, 0x1, R47 ;  /* 0x0000000143432824 */ /* 0x000fe400078e022f */
[----:B------:R-:W-:Y:S01]  /*44000*/  @P5 IMAD.IADD R11, R36, 0x1, R11 ;  /* 0x00000001240b5824 */ /* 0x000fe200078e020b */
[----:B------:R-:W-:Y:S01]  /*44010*/  ISETP.NE.AND P1, PT, R10, RZ, PT ;  /* 0x000000ff0a00720c */ /* 0x000fe20003f25270 */
[----:B------:R-:W-:-:S02]  /*44020*/  @!P2 VIADD R14, R14, 0x1 ;  /* 0x000000010e0ea836 */ /* 0x000fc40000000000 */
[----:B------:R-:W-:Y:S01]  /*44030*/  @!P5 IMAD.IADD R12, R12, 0x1, R38 ;  /* 0x000000010c0cd824 */ /* 0x000fe200078e0226 */
[----:B------:R-:W-:Y:S01]  /*44040*/  @P6 IADD3 R11, PT, PT, R2, R11, RZ ;  /* 0x0000000b020b6210 */ /* 0x000fe20007ffe0ff */
[----:B------:R-:W-:Y:S02]  /*44050*/  @!P5 IMAD.IADD R51, R36, 0x1, R51 ;  /* 0x000000012433d824 */ /* 0x000fe400078e0233 */
[----:B------:R-:W-:Y:S01]  /*44060*/  @!P5 IMAD.IADD R13, R13, 0x1, R37 ;  /* 0x000000010d0dd824 */ /* 0x000fe200078e0225 */
[----:B------:R-:W-:Y:S01]  /*44070*/  @!P6 IADD3 R12, PT, PT, R12, R35, RZ ;  /* 0x000000230c0ce210 */ /* 0x000fe20007ffe0ff */
[----:B------:R-:W-:Y:S02]  /*44080*/  @P3 IMAD.IADD R67, R67, 0x1, R44 ;  /* 0x0000000143433824 */ /* 0x000fe400078e022c */
[----:B------:R-:W-:Y:S02]  /*44090*/  @!P3 VIADD R14, R14, 0x1 ;  /* 0x000000010e0eb836 */ /* 0x000fe40000000000 */
[----:B------:R-:W-:Y:S01]  /*440a0*/  @!P6 IMAD.IADD R51, R2, 0x1, R51 ;  /* 0x000000010233e824 */ /* 0x000fe200078e0233 */
[----:B------:R-:W-:Y:S01]  /*440b0*/  LOP3.LUT R2, R9, 0xff, RZ, 0xc0, !PT ;  /* 0x000000ff09027812 */ /* 0x000fe200078ec0ff */
[----:B------:R-:W-:-:S02]  /*440c0*/  @P4 IMAD.IADD R66, R66, 0x1, R40 ;  /* 0x0000000142424824 */ /* 0x000fc400078e0228 */
[----:B------:R-:W-:Y:S02]  /*440d0*/  @!P6 IMAD.IADD R13, R13, 0x1, R34 ;  /* 0x000000010d0de824 */ /* 0x000fe400078e0222 */
[----:B------:R-:W-:Y:S01]  /*440e0*/  @P4 IMAD.IADD R67, R67, 0x1, R41 ;  /* 0x0000000143434824 */ /* 0x000fe200078e0229 */
[----:B------:R-:W-:Y:S01]  /*440f0*/  @P5 IADD3 R66, PT, PT, R66, R37, RZ ;  /* 0x0000002542425210 */ /* 0x000fe20007ffe0ff */
[----:B------:R-:W-:Y:S01]  /*44100*/  @!P4 VIADD R14, R14, 0x1 ;  /* 0x000000010e0ec836 */ /* 0x000fe20000000000 */
[----:B------:R-:W-:Y:S01]  /*44110*/  @!P0 IADD3 R13, PT, PT, R13, R31, RZ ;  /* 0x0000001f0d0d8210 */ /* 0x000fe20007ffe0ff */
[----:B------:R-:W-:Y:S02]  /*44120*/  @!P0 IMAD.IADD R12, R12, 0x1, R32 ;  /* 0x000000010c0c8824 */ /* 0x000fe400078e0220 */
[----:B------:R-:W-:Y:S01]  /*44130*/  @!P0 IMAD.IADD R51, R2, 0x1, R51 ;  /* 0x0000000102338824 */ /* 0x000fe200078e0233 */
[----:B------:R-:W-:Y:S01]  /*44140*/  @!P1 SHF.R.U32.HI R7, RZ, 0x3, R13 ;  /* 0x00000003ff079819 */ /* 0x000fe2000001160d */
[----:B------:R-:W-:Y:S01]  /*44150*/  @P5 IMAD.IADD R67, R67, 0x1, R38 ;  /* 0x0000000143435824 */ /* 0x000fe200078e0226 */
[----:B------:R-:W-:Y:S01]  /*44160*/  @!P1 SHF.R.U32.HI R5, RZ, 0x3, R12 ;  /* 0x00000003ff059819 */ /* 0x000fe2000001160c */
[----:B------:R-:W-:Y:S01]  /*44170*/  @!P5 VIADD R14, R14, 0x1 ;  /* 0x000000010e0ed836 */ /* 0x000fe20000000000 */
[----:B------:R-:W-:Y:S01]  /*44180*/  @!P1 PRMT R6, R7, 0x7610, R6 ;  /* 0x0000761007069816 */ /* 0x000fe20000000006 */
[----:B------:R-:W-:Y:S01]  /*44190*/  @P0 IMAD.IADD R11, R2, 0x1, R11 ;  /* 0x00000001020b0824 */ /* 0x000fe200078e020b */
[----:B------:R-:W-:Y:S01]  /*441a0*/  @!P1 SHF.R.U32.HI R2, RZ, 0x3, R51 ;  /* 0x00000003ff029819 */ /* 0x000fe20000011633 */
[----:B------:R-:W-:Y:S01]  /*441b0*/  @P6 IMAD.IADD R67, R67, 0x1, R35 ;  /* 0x0000000143436824 */ /* 0x000fe200078e0223 */
[----:B------:R-:W-:Y:S01]  /*441c0*/  @!P1 PRMT R4, R5, 0x7610, R4 ;  /* 0x0000761005049816 */ /* 0x000fe20000000004 */
[----:B------:R-:W-:Y:S01]  /*441d0*/  @P6 IMAD.IADD R66, R66, 0x1, R34 ;  /* 0x0000000142426824 */ /* 0x000fe200078e0222 */
[----:B------:R-:W-:Y:S01]  /*441e0*/  @!P1 PRMT R8, R2, 0x7610, R8 ;  /* 0x0000761002089816 */ /* 0x000fe20000000008 */
[----:B------:R-:W-:Y:S01]  /*441f0*/  @!P6 VIADD R14, R14, 0x1 ;  /* 0x000000010e0ee836 */ /* 0x000fe20000000000 */
[----:B------:R-:W-:Y:S01]  /*44200*/  @!P1 PRMT R9, R2, 0x7610, R9 ;  /* 0x0000761002099816 */ /* 0x000fe20000000009 */
[----:B------:R-:W-:-:S02]  /*44210*/  @P0 IMAD.IADD R67, R67, 0x1, R32 ;  /* 0x0000000143430824 */ /* 0x000fc400078e0220 */
[----:B------:R-:W-:Y:S02]  /*44220*/  @P0 IMAD.IADD R66, R66, 0x1, R31 ;  /* 0x0000000142420824 */ /* 0x000fe400078e021f */
[----:B------:R-:W-:Y:S01]  /*44230*/  @!P0 VIADD R14, R14, 0x1 ;  /* 0x000000010e0e8836 */ /* 0x000fe20000000000 */
        /* <DEDUP_REMOVED lines=12> */
[----:B--23--:R-:W-:Y:S05]  /*44300*/  CALL.REL.NOINC `($__internal_4_$__cuda_sm20_div_u16) ;  /* 0x0000000800e47944 */ /* 0x00cfea0003c00000 */
[----:B------:R-:W-:Y:S02]  /*44310*/  LOP3.LUT R21, R66, 0xffff, RZ, 0xc0, !PT ;  /* 0x0000ffff42157812 */ /* 0x000fe400078ec0ff */
[----:B------:R-:W-:Y:S02]  /*44320*/  PRMT R4, R23, 0x7610, R4 ;  /* 0x0000761017047816 */ /* 0x000fe40000000004 */
[----:B------:R-:W-:Y:S02]  /*44330*/  LOP3.LUT R22, R10, 0xffff, RZ, 0xc0, !PT ;  /* 0x0000ffff0a167812 */ /* 0x000fe400078ec0ff */
[----:B------:R-:W-:-:S07]  /*44340*/  MOV R24, 0x44360 ;  /* 0x0004436000187802 */ /* 0x000fce0000000f00 */
[----:B------:R-:W-:Y:S05]  /*44350*/  CALL.REL.NOINC `($__internal_4_$__cuda_sm20_div_u16) ;  /* 0x0000000800d07944 */ /* 0x000fea0003c00000 */
[----:B------:R-:W-:Y:S02]  /*44360*/  LOP3.LUT R21, R11, 0xffff, RZ, 0xc0, !PT ;  /* 0x0000ffff0b157812 */ /* 0x000fe400078ec0ff */
[----:B------:R-:W-:Y:S02]  /*44370*/  LOP3.LUT R22, R10, 0xffff, RZ, 0xc0, !PT ;  /* 0x0000ffff0a167812 */ /* 0x000fe400078ec0ff */
[----:B------:R-:W-:Y:S02]  /*44380*/  PRMT R6, R23, 0x7610, R6 ;  /* 0x0000761017067816 */ /* 0x000fe40000000006 */
[----:B------:R-:W-:-:S07]  /*44390*/  MOV R24, 0x443b0 ;  /* 0x000443b000187802 */ /* 0x000fce0000000f00 */
[----:B------:R-:W-:Y:S05]  /*443a0*/  CALL.REL.NOINC `($__internal_4_$__cuda_sm20_div_u16) ;  /* 0x0000000800bc7944 */ /* 0x000fea0003c00000 */
[----:B------:R-:W-:Y:S02]  /*443b0*/  LOP3.LUT R21, R12, 0xffff, RZ, 0xc0, !PT ;  /* 0x0000ffff0c157812 */ /* 0x000fe400078ec0ff */
[----:B------:R-:W-:Y:S02]  /*443c0*/  PRMT R8, R23, 0x7610, R8 ;  /* 0x0000761017087816 */ /* 0x000fe40000000008 */
[----:B------:R-:W-:Y:S02]  /*443d0*/  LOP3.LUT R22, R14, 0xffff, RZ, 0xc0, !PT ;  /* 0x0000ffff0e167812 */ /* 0x000fe400078ec0ff */
        /* <DEDUP_REMOVED lines=12> */
[----:B------:R-:W-:-:S07]  /*444a0*/  PRMT R9, R23, 0x7610, R9 ;  /* 0x0000761017097816 */ /* 0x000fce0000000009 */
.L_x_665:
[----:B------:R-:W-:Y:S05]  /*444b0*/  BSYNC.RECONVERGENT B0 ;  /* 0x0000000000007941 */ /* 0x000fea0003800200 */
.L_x_664:
[----:B------:R-:W0:Y:S01]  /*444c0*/  S2R R13, SR_CTAID.Y ;  /* 0x00000000000d7919 */ /* 0x000e220000002600 */
[----:B------:R-:W0:Y:S01]  /*444d0*/  LDC R10, c[0x0][0x364] ;  /* 0x0000d900ff0a7b82 */ /* 0x000e220000000800 */
[----:B------:R-:W-:Y:S01]  /*444e0*/  PRMT R28, R4, 0x7610, R28 ;  /* 0x00007610041c7816 */ /* 0x000fe2000000001c */
[----:B------:R-:W0:Y:S01]  /*444f0*/  S2R R12, SR_TID.Y ;  /* 0x00000000000c7919 */ /* 0x000e220000002200 */
[----:B------:R-:W-:Y:S02]  /*44500*/  PRMT R29, R6, 0x7610, R29 ;  /* 0x00007610061d7816 */ /* 0x000fe4000000001d */
[----:B------:R-:W-:Y:S01]  /*44510*/  PRMT R30, R8, 0x7610, R30 ;  /* 0x00007610081e7816 */ /* 0x000fe2000000001e */
[----:B------:R-:W1:Y:S02]  /*44520*/  S2R R14, SR_CTAID.X ;  /* 0x00000000000e7919 */ /* 0x000e640000002500 */
[----:B------:R-:W1:Y:S01]  /*44530*/  LDC R11, c[0x0][0x360] ;  /* 0x0000d800ff0b7b82 */ /* 0x000e620000000800 */
[----:B------:R-:W1:Y:S07]  /*44540*/  S2R R15, SR_TID.X ;  /* 0x00000000000f7919 */ /* 0x000e6e0000002100 */
[----:B------:R-:W4:Y:S08]  /*44550*/  LDC.U8 R17, c[0x0][0x3a4] ;  /* 0x0000e900ff117b82 */ /* 0x000f300000000000 */
[----:B------:R-:W5:Y:S08]  /*44560*/  LDC R16, c[0x0][0x39c] ;  /* 0x0000e700ff107b82 */ /* 0x000f700000000800 */
[----:B------:R-:W2:Y:S01]  /*44570*/  LDC.64 R20, c[0x0][0x3b0] ;  /* 0x0000ec00ff147b82 */ /* 0x000ea20000000a00 */
[----:B0-----:R-:W-:-:S07]  /*44580*/  IMAD R10, R13, R10, R12 ;  /* 0x0000000a0d0a7224 */ /* 0x001fce00078e020c */
[----:B------:R-:W0:Y:S01]  /*44590*/  LDC.64 R22, c[0x0][0x3a8] ;  /* 0x0000ea00ff167b82 */ /* 0x000e220000000a00 */
[----:B----4-:R-:W-:Y:S01]  /*445a0*/  ISETP.GT.U32.AND P0, PT, R17, 0x45, PT ;  /* 0x000000451100780c */ /* 0x010fe20003f04070 */
[----:B-1----:R-:W-:-:S06]  /*445b0*/  IMAD R11, R14, R11, R15 ;  /* 0x0000000b0e0b7224 */ /* 0x002fcc00078e020f */
[----:B------:R-:W1:Y:S01]  /*445c0*/  LDC.64 R2, c[0x0][0x3b8] ;  /* 0x0000ee00ff027b82 */ /* 0x000e620000000a00 */
[----:B-----5:R-:W-:-:S04]  /*445d0*/  IMAD R10, R10, R16, R11 ;  /* 0x000000100a0a7224 */ /* 0x020fc800078e020b */
[----:B------:R-:W-:-:S05]  /*445e0*/  IMAD R11, R10, 0x3, RZ ;  /* 0x000000030a0b7824 */ /* 0x000fca00078e02ff */
[----:B--2---:R-:W-:Y:S02]  /*445f0*/  IADD3 R20, P2, PT, R11, R20, RZ ;  /* 0x000000140b147210 */ /* 0x004fe40007f5e0ff */
[----:B------:R-:W-:Y:S02]  /*44600*/  SHF.R.S32.HI R34, RZ, 0x1f, R11 ;  /* 0x0000001fff227819 */ /* 0x000fe4000001140b */
[----:B0-----:R-:W-:-:S03]  /*44610*/  IADD3 R22, P1, PT, R10, R22, RZ ;  /* 0x000000160a167210 */ /* 0x001fc60007f3e0ff */
[----:B------:R-:W-:Y:S01]  /*44620*/  IMAD.X R21, R34, 0x1, R21, P2 ;  /* 0x0000000122157824 */ /* 0x000fe200010e0615 */
[----:B------:R-:W-:Y:S02]  /*44630*/  LEA.HI.X.SX32 R23, R10, R23, 0x1, P1 ;  /* 0x000000170a177211 */ /* 0x000fe400008f0eff */
[----:B-1----:R-:W-:Y:S01]  /*44640*/  IADD3 R2, P3, PT, R11, R2, RZ ;  /* 0x000000020b027210 */ /* 0x002fe20007f7e0ff */
[----:B------:R-:W-:-:S12]  /*44650*/  @P0 BRA `(.L_x_666) ;  /* 0x0000000000800947 */ /* 0x000fd80003800000 */
[----:B------:R-:W-:Y:S01]  /*44660*/  LOP3.LUT R33, R7, 0xff, RZ, 0xc0, !PT ;  /* 0x000000ff07217812 */ /* 0x000fe200078ec0ff */
[----:B------:R-:W-:Y:S01]  /*44670*/  IMAD.MOV.U32 R24, RZ, RZ, 0x39581062 ;  /* 0x39581062ff187424 */ /* 0x000fe200078e00ff */
[----:B------:R-:W-:Y:S01]  /*44680*/  LOP3.LUT R12, R6, 0xff, RZ, 0xc0, !PT ;  /* 0x000000ff060c7812 */ /* 0x000fe200078ec0ff */
[----:B------:R-:W-:Y:S01]  /*44690*/  IMAD.MOV.U32 R26, RZ, RZ, -0x1a9fbe77 ;  /* 0xe5604189ff1a7424 */ /* 0x000fe200078e00ff */
[----:B------:R-:W0:Y:S01]  /*446a0*/  I2F.F64.U16 R16, R33 ;  /* 0x0000002100107312 */ /* 0x000e220000101800 */
[----:B------:R-:W-:Y:S01]  /*446b0*/  LOP3.LUT R32, R5, 0xff, RZ, 0xc0, !PT ;  /* 0x000000ff05207812 */ /* 0x000fe200078ec0ff */
[----:B------:R-:W-:Y:S01]  /*446c0*/  IMAD.MOV.U32 R27, RZ, RZ, 0x3fd322d0 ;  /* 0x3fd322d0ff1b7424 */ /* 0x000fe200078e00ff */
[----:B------:R-:W-:Y:S02]  /*446d0*/  MOV R25, 0x3fe2c8b4 ;  /* 0x3fe2c8b400197802 */ /* 0x000fe40000000f00 */
[----:B------:R-:W-:Y:S02]  /*446e0*/  LOP3.LUT R10, R4, 0xff, RZ, 0xc0, !PT ;  /* 0x000000ff040a7812 */ /* 0x000fe400078ec0ff */
[----:B------:R-:W-:Y:S01]  /*446f0*/  LOP3.LUT R18, R9, 0xff, RZ, 0xc0, !PT ;  /* 0x000000ff09127812 */ /* 0x000fe200078ec0ff */
        /* <DEDUP_REMOVED lines=22> */
.L_x_666:
[----:B------:R-:W-:Y:S01]  /*44860*/  IMAD.X R3, R34, 0x1, R3, P3 ;  /* 0x0000000122037824 */ /* 0x000fe200018e0603 */
        /* <DEDUP_REMOVED lines=8> */
        .weak           $__internal_3_$__cuda_sm20_div_rn_f64_full
        .type           $__internal_3_$__cuda_sm20_div_rn_f64_full,@function
        .size           $__internal_3_$__cuda_sm20_div_rn_f64_full,($__internal_4_$__cuda_sm20_div_u16 - $__internal_3_$__cuda_sm20_div_rn_f64_full)
$__internal_3_$__cuda_sm20_div_rn_f64_full:
[C---:B------:R-:W-:Y:S01]  /*448f0*/  FSETP.GEU.AND P0, PT, |R11|.reuse, 1.469367938527859385e-39, PT ;  /* 0x001000000b00780b */ /* 0x040fe20003f0e200 */
[----:B------:R-:W-:Y:S01]  /*44900*/  IMAD.MOV.U32 R8, RZ, RZ, 0x1ca00000 ;  /* 0x1ca00000ff087424 */ /* 0x000fe200078e00ff */
[----:B------:R-:W-:Y:S01]  /*44910*/  LOP3.LUT R2, R11, 0x800fffff, RZ, 0xc0, !PT ;  /* 0x800fffff0b027812 */ /* 0x000fe200078ec0ff */
[----:B------:R-:W-:Y:S01]  /*44920*/  IMAD.MOV.U32 R14, RZ, RZ, R12 ;  /* 0x000000ffff0e7224 */ /* 0x000fe200078e000c */
[----:B------:R-:W-:Y:S01]  /*44930*/  MOV R22, 0x1 ;  /* 0x0000000100167802 */ /* 0x000fe20000000f00 */
[----:B------:R-:W-:Y:S01]  /*44940*/  BSSY.RECONVERGENT B0, `(.L_x_667) ;  /* 0x0000052000007945 */ /* 0x000fe20003800200 */
[----:B------:R-:W-:Y:S01]  /*44950*/  LOP3.LUT R3, R2, 0x3ff00000, RZ, 0xfc, !PT ;  /* 0x3ff0000002037812 */ /* 0x000fe200078efcff */
[----:B------:R-:W-:Y:S01]  /*44960*/  IMAD.MOV.U32 R2, RZ, RZ, R10 ;  /* 0x000000ffff027224 */ /* 0x000fe200078e000a */
[C---:B------:R-:W-:Y:S02]  /*44970*/  FSETP.GEU.AND P3, PT, |R13|.reuse, 1.469367938527859385e-39, PT ;  /* 0x001000000d00780b */ /* 0x040fe40003f6e200 */
[----:B------:R-:W-:-:S02]  /*44980*/  LOP3.LUT R26, R13, 0x7ff00000, RZ, 0xc0, !PT ;  /* 0x7ff000000d1a7812 */ /* 0x000fc400078ec0ff */
[----:B------:R-:W-:Y:S01]  /*44990*/  LOP3.LUT R27, R11, 0x7ff00000, RZ, 0xc0, !PT ;  /* 0x7ff000000b1b7812 */ /* 0x000fe200078ec0ff */
[----:B------:R-:W-:-:S03]  /*449a0*/  @!P0 DMUL R2, R10, 8.98846567431157953865e+307 ;  /* 0x7fe000000a028828 */ /* 0x000fc60000000000 */
[----:B------:R-:W-:-:S03]  /*449b0*/  ISETP.GE.U32.AND P2, PT, R26, R27, PT ;  /* 0x0000001b1a00720c */ /* 0x000fc60003f46070 */
[----:B------:R-:W0:Y:S02]  /*449c0*/  MUFU.RCP64H R23, R3 ;  /* 0x0000000300177308 */ /* 0x000e240000001800 */
[----:B------:R-:W-:Y:S01]  /*449d0*/  @!P3 LOP3.LUT R15, R11, 0x7ff00000, RZ, 0xc0, !PT ;  /* 0x7ff000000b0fb812 */ /* 0x000fe200078ec0ff */
[----:B------:R-:W-:Y:S01]  /*449e0*/  @!P3 IMAD.MOV.U32 R24, RZ, RZ, RZ ;  /* 0x000000ffff18b224 */ /* 0x000fe200078e00ff */
[----:B------:R-:W-:Y:S02]  /*449f0*/  @!P0 LOP3.LUT R27, R3, 0x7ff00000, RZ, 0xc0, !PT ;  /* 0x7ff00000031b8812 */ /* 0x000fe400078ec0ff */
[----:B------:R-:W-:Y:S02]  /*44a00*/  @!P3 ISETP.GE.U32.AND P4, PT, R26, R15, PT ;  /* 0x0000000f1a00b20c */ /* 0x000fe40003f86070 */
[----:B------:R-:W-:Y:S01]  /*44a10*/  SEL R15, R8, 0x63400000, !P2 ;  /* 0x63400000080f7807 */ /* 0x000fe20005000000 */
[----:B------:R-:W-:-:S03]  /*44a20*/  VIADD R29, R27, 0xffffffff ;  /* 0xffffffff1b1d7836 */ /* 0x000fc60000000000 */
[----:B------:R-:W-:Y:S01]  /*44a30*/  LOP3.LUT R15, R15, 0x800fffff, R13, 0xf8, !PT ;  /* 0x800fffff0f0f7812 */ /* 0x000fe200078ef80d */
[----:B0-----:R-:W-:-:S08]  /*44a40*/  DFMA R20, R22, -R2, 1 ;  /* 0x3ff000001614742b */ /* 0x001fd00000000802 */
[----:B------:R-:W-:-:S08]  /*44a50*/  DFMA R20, R20, R20, R20 ;  /* 0x000000141414722b */ /* 0x000fd00000000014 */
[----:B------:R-:W-:Y:S01]  /*44a60*/  DFMA R22, R22, R20, R22 ;  /* 0x000000141616722b */ /* 0x000fe20000000016 */
[----:B------:R-:W-:-:S04]  /*44a70*/  @!P3 SEL R21, R8, 0x63400000, !P4 ;  /* 0x634000000815b807 */ /* 0x000fc80006000000 */
[----:B------:R-:W-:-:S03]  /*44a80*/  @!P3 LOP3.LUT R6, R21, 0x80000000, R13, 0xf8, !PT ;  /* 0x800000001506b812 */ /* 0x000fc600078ef80d */
[----:B------:R-:W-:Y:S01]  /*44a90*/  DFMA R20, R22, -R2, 1 ;  /* 0x3ff000001614742b */ /* 0x000fe20000000802 */
[----:B------:R-:W-:Y:S01]  /*44aa0*/  @!P3 LOP3.LUT R25, R6, 0x100000, RZ, 0xfc, !PT ;  /* 0x001000000619b812 */ /* 0x000fe200078efcff */
[----:B------:R-:W-:-:S05]  /*44ab0*/  IMAD.MOV.U32 R6, RZ, RZ, R26 ;  /* 0x000000ffff067224 */ /* 0x000fca00078e001a */
[----:B------:R-:W-:Y:S02]  /*44ac0*/  @!P3 DFMA R14, R14, 2, -R24 ;  /* 0x400000000e0eb82b */ /* 0x000fe40000000818 */
[----:B------:R-:W-:-:S08]  /*44ad0*/  DFMA R20, R22, R20, R22 ;  /* 0x000000141614722b */ /* 0x000fd00000000016 */
[----:B------:R-:W-:Y:S01]  /*44ae0*/  @!P3 LOP3.LUT R6, R15, 0x7ff00000, RZ, 0xc0, !PT ;  /* 0x7ff000000f06b812 */ /* 0x000fe200078ec0ff */
[----:B------:R-:W-:-:S04]  /*44af0*/  DMUL R22, R20, R14 ;  /* 0x0000000e14167228 */ /* 0x000fc80000000000 */
[----:B------:R-:W-:-:S04]  /*44b00*/  VIADD R28, R6, 0xffffffff ;  /* 0xffffffff061c7836 */ /* 0x000fc80000000000 */
[----:B------:R-:W-:Y:S01]  /*44b10*/  DFMA R24, R22, -R2, R14 ;  /* 0x800000021618722b */ /* 0x000fe2000000000e */
[----:B------:R-:W-:-:S04]  /*44b20*/  ISETP.GT.U32.AND P0, PT, R28, 0x7feffffe, PT ;  /* 0x7feffffe1c00780c */ /* 0x000fc80003f04070 */
[----:B------:R-:W-:-:S03]  /*44b30*/  ISETP.GT.U32.OR P0, PT, R29, 0x7feffffe, P0 ;  /* 0x7feffffe1d00780c */ /* 0x000fc60000704470 */
[----:B------:R-:W-:-:S10]  /*44b40*/  DFMA R24, R20, R24, R22 ;  /* 0x000000181418722b */ /* 0x000fd40000000016 */
[----:B------:R-:W-:Y:S05]  /*44b50*/  @P0 BRA `(.L_x_668) ;  /* 0x00000000006c0947 */ /* 0x000fea0003800000 */
[----:B------:R-:W-:Y:S01]  /*44b60*/  LOP3.LUT R13, R11, 0x7ff00000, RZ, 0xc0, !PT ;  /* 0x7ff000000b0d7812 */ /* 0x000fe200078ec0ff */
[----:B------:R-:W-:-:S03]  /*44b70*/  IMAD.MOV.U32 R12, RZ, RZ, RZ ;  /* 0x000000ffff0c7224 */ /* 0x000fc600078e00ff */
[CC--:B------:R-:W-:Y:S02]  /*44b80*/  VIADDMNMX R6, R26.reuse, -R13.reuse, 0xb9600000, !PT ;  /* 0xb96000001a067446 */ /* 0x0c0fe4000780090d */
[----:B------:R-:W-:Y:S02]  /*44b90*/  ISETP.GE.U32.AND P0, PT, R26, R13, PT ;  /* 0x0000000d1a00720c */ /* 0x000fe40003f06070 */
[----:B------:R-:W-:Y:S02]  /*44ba0*/  VIMNMX R6, PT, PT, R6, 0x46a00000, PT ;  /* 0x46a0000006067848 */ /* 0x000fe40003fe0100 */
[----:B------:R-:W-:-:S04]  /*44bb0*/  SEL R13, R8, 0x63400000, !P0 ;  /* 0x63400000080d7807 */ /* 0x000fc80004000000 */
[----:B------:R-:W-:-:S05]  /*44bc0*/  IADD3 R6, PT, PT, -R13, R6, RZ ;  /* 0x000000060d067210 */ /* 0x000fca0007ffe1ff */
[----:B------:R-:W-:-:S06]  /*44bd0*/  VIADD R13, R6, 0x7fe00000 ;  /* 0x7fe00000060d7836 */ /* 0x000fcc0000000000 */
        /* <DEDUP_REMOVED lines=10> */
[----:B------:R-:W-:Y:S01]  /*44c80*/  IADD3 R6, PT, PT, -R6, -0x43300000, RZ ;  /* 0xbcd0000006067810 */ /* 0x000fe20007ffe1ff */
[----:B------:R-:W-:-:S06]  /*44c90*/  IMAD.MOV.U32 R2, RZ, RZ, RZ ;  /* 0x000000ffff027224 */ /* 0x000fcc00078e00ff */
[----:B------:R-:W-:Y:S02]  /*44ca0*/  DFMA R2, R20, -R2, R24 ;  /* 0x800000021402722b */ /* 0x000fe40000000018 */
[----:B------:R-:W-:-:S08]  /*44cb0*/  DMUL.RP R24, R24, R12 ;  /* 0x0000000c18187228 */ /* 0x000fd00000008000 */
[----:B------:R-:W-:Y:S02]  /*44cc0*/  FSETP.NEU.AND P0, PT, |R3|, R6, PT ;  /* 0x000000060300720b */ /* 0x000fe40003f0d200 */
[----:B------:R-:W-:Y:S02]  /*44cd0*/  LOP3.LUT R3, R25, R10, RZ, 0x3c, !PT ;  /* 0x0000000a19037212 */ /* 0x000fe400078e3cff */
[----:B------:R-:W-:Y:S02]  /*44ce0*/  FSEL R20, R24, R20, !P0 ;  /* 0x0000001418147208 */ /* 0x000fe40004000000 */
[----:B------:R-:W-:Y:S01]  /*44cf0*/  FSEL R21, R3, R21, !P0 ;  /* 0x0000001503157208 */ /* 0x000fe20004000000 */
[----:B------:R-:W-:Y:S06]  /*44d00*/  BRA `(.L_x_669) ;  /* 0x0000000000547947 */ /* 0x000fec0003800000 */
.L_x_668:
[----:B------:R-:W-:-:S14]  /*44d10*/  DSETP.NAN.AND P0, PT, R12, R12, PT ;  /* 0x0000000c0c00722a */ /* 0x000fdc0003f08000 */
[----:B------:R-:W-:Y:S05]  /*44d20*/  @P0 BRA `(.L_x_670) ;  /* 0x0000000000440947 */ /* 0x000fea0003800000 */
[----:B------:R-:W-:-:S14]  /*44d30*/  DSETP.NAN.AND P0, PT, R10, R10, PT ;  /* 0x0000000a0a00722a */ /* 0x000fdc0003f08000 */
[----:B------:R-:W-:Y:S05]  /*44d40*/  @P0 BRA `(.L_x_671) ;  /* 0x0000000000300947 */ /* 0x000fea0003800000 */
[----:B------:R-:W-:Y:S01]  /*44d50*/  ISETP.NE.AND P0, PT, R6, R27, PT ;  /* 0x0000001b0600720c */ /* 0x000fe20003f05270 */
[----:B------:R-:W-:Y:S01]  /*44d60*/  IMAD.MOV.U32 R20, RZ, RZ, 0x0 ;  /* 0x00000000ff147424 */ /* 0x000fe200078e00ff */
[----:B------:R-:W-:-:S11]  /*44d70*/  MOV R21, 0xfff80000 ;  /* 0xfff8000000157802 */ /* 0x000fd60000000f00 */
[----:B------:R-:W-:Y:S05]  /*44d80*/  @!P0 BRA `(.L_x_669) ;  /* 0x0000000000348947 */ /* 0x000fea0003800000 */
[----:B------:R-:W-:Y:S02]  /*44d90*/  ISETP.NE.AND P0, PT, R6, 0x7ff00000, PT ;  /* 0x7ff000000600780c */ /* 0x000fe40003f05270 */
[----:B------:R-:W-:Y:S02]  /*44da0*/  LOP3.LUT R21, R13, 0x80000000, R11, 0x48, !PT ;  /* 0x800000000d157812 */ /* 0x000fe400078e480b */
[----:B------:R-:W-:-:S13]  /*44db0*/  ISETP.EQ.OR P0, PT, R27, RZ, !P0 ;  /* 0x000000ff1b00720c */ /* 0x000fda0004702670 */
[----:B------:R-:W-:Y:S01]  /*44dc0*/  @P0 LOP3.LUT R2, R21, 0x7ff00000, RZ, 0xfc, !PT ;  /* 0x7ff0000015020812 */ /* 0x000fe200078efcff */
[----:B------:R-:W-:Y:S02]  /*44dd0*/  @!P0 IMAD.MOV.U32 R20, RZ, RZ, RZ ;  /* 0x000000ffff148224 */ /* 0x000fe400078e00ff */
[----:B------:R-:W-:Y:S02]  /*44de0*/  @P0 IMAD.MOV.U32 R20, RZ, RZ, RZ ;  /* 0x000000ffff140224 */ /* 0x000fe400078e00ff */
[----:B------:R-:W-:Y:S01]  /*44df0*/  @P0 IMAD.MOV.U32 R21, RZ, RZ, R2 ;  /* 0x000000ffff150224 */ /* 0x000fe200078e0002 */
[----:B------:R-:W-:Y:S06]  /*44e00*/  BRA `(.L_x_669) ;  /* 0x0000000000147947 */ /* 0x000fec0003800000 */
.L_x_671:
[----:B------:R-:W-:Y:S01]  /*44e10*/  LOP3.LUT R21, R11, 0x80000, RZ, 0xfc, !PT ;  /* 0x000800000b157812 */ /* 0x000fe200078efcff */
[----:B------:R-:W-:Y:S01]  /*44e20*/  IMAD.MOV.U32 R20, RZ, RZ, R10 ;  /* 0x000000ffff147224 */ /* 0x000fe200078e000a */
[----:B------:R-:W-:Y:S06]  /*44e30*/  BRA `(.L_x_669) ;  /* 0x0000000000087947 */ /* 0x000fec0003800000 */
.L_x_670:
[----:B------:R-:W-:Y:S01]  /*44e40*/  LOP3.LUT R21, R13, 0x80000, RZ, 0xfc, !PT ;  /* 0x000800000d157812 */ /* 0x000fe200078efcff */
[----:B------:R-:W-:-:S07]  /*44e50*/  IMAD.MOV.U32 R20, RZ, RZ, R12 ;  /* 0x000000ffff147224 */ /* 0x000fce00078e000c */
.L_x_669:
[----:B------:R-:W-:Y:S05]  /*44e60*/  BSYNC.RECONVERGENT B0 ;  /* 0x0000000000007941 */ /* 0x000fea0003800200 */
.L_x_667:
[----:B------:R-:W-:Y:S01]  /*44e70*/  IMAD.MOV.U32 R2, RZ, RZ, R4 ;  /* 0x000000ffff027224 */ /* 0x000fe200078e0004 */
[----:B------:R-:W-:-:S04]  /*44e80*/  MOV R3, 0x0 ;  /* 0x0000000000037802 */ /* 0x000fc80000000f00 */
[----:B------:R-:W-:Y:S05]  /*44e90*/  RET.REL.NODEC R2 `(_Z21render_braille_kernelPKhjjjiiiihhPhS1_S1_) ;  /* 0xfffffbb002587950 */ /* 0x000fea0003c3ffff */
        .weak           $__internal_4_$__cuda_sm20_div_u16
        .type           $__internal_4_$__cuda_sm20_div_u16,@function
        .size           $__internal_4_$__cuda_sm20_div_u16,(.L_x_677 - $__internal_4_$__cuda_sm20_div_u16)
$__internal_4_$__cuda_sm20_div_u16:
        /* <DEDUP_REMOVED lines=16> */
[----:B0-----:R-:W-:Y:S01]  /*44fa0*/  LOP3.LUT R23, R20, 0xffff, RZ, 0xc0, !PT ;  /* 0x0000ffff14177812 */ /* 0x001fe200078ec0ff */
[----:B------:R-:W-:Y:S01]  /*44fb0*/  @!P0 IMAD.MOV.U32 R23, RZ, RZ, -0x1 ;  /* 0xffffffffff178424 */ /* 0x000fe200078e00ff */
[----:B------:R-:W-:Y:S06]  /*44fc0*/  RET.REL.NODEC R2 `(_Z21render_braille_kernelPKhjjjiiiihhPhS1_S1_) ;  /* 0xfffffbb0020c7950 */ /* 0x000fec0003c3ffff */
.L_x_672:
        /* <DEDUP_REMOVED lines=11> */
.L_x_677:


//--------------------- .nv.shared.reserved.0     --------------------------
	.section	.nv.shared.reserved.0,"aw",@nobits
	.weak		__nv_reservedSMEM_offset_0_alias
	.size		__nv_reservedSMEM_offset_0_alias, 0, 64
	.other		__nv_reservedSMEM_offset_0_alias,@"STO_CUDA_RESERVED_SHARED STV_DEFAULT"
__nv_reservedSMEM_offset_0_alias:
	.zero		0
	.zero		64


//--------------------- .nv.constant0._Z20render_hybrid_kernelPKhjjjiiiihhPhS1_S1_S1_ --------------------------
	.section	.nv.constant0._Z20render_hybrid_kernelPKhjjjiiiihhPhS1_S1_S1_,"a",@progbits
	.sectionflags	@""
	.align	4
.nv.constant0._Z20render_hybrid_kernelPKhjjjiiiihhPhS1_S1_S1_:
	.zero		968


//--------------------- .nv.constant0._Z21render_braille_kernelPKhjjjiiiihhPhS1_S1_ --------------------------
	.section	.nv.constant0._Z21render_braille_kernelPKhjjjiiiihhPhS1_S1_,"a",@progbits
	.sectionflags	@""
	.align	4
.nv.constant0._Z21render_braille_kernelPKhjjjiiiihhPhS1_S1_:
	.zero		960


//--------------------- SYMBOLS --------------------------

	.type		.nv.reservedSmem.offset0,@object
	.size		.nv.reservedSmem.offset0,0x4
